def matmul_kernel(
    a_ptr,
    b_ptr,
    c_ptr,
    M,
    N,
    K,
    stride_am,
    stride_ak,
    stride_bk,
    stride_bn,
    stride_cm,
    stride_cn,
    BLOCK_M: tl.constexpr,
    BLOCK_N: tl.constexpr,
    BLOCK_K: tl.constexpr,
    GROUP_M: tl.constexpr,
):
    pid = tl.program_id(axis=0)
    num_pid_m = tl.cdiv(M, BLOCK_M)
    num_pid_n = tl.cdiv(N, BLOCK_N)
    num_pid_in_group = GROUP_M * num_pid_n
    group_id = pid // num_pid_in_group
    first_pid_m = group_id * GROUP_M
    group_size_m = min(num_pid_m - first_pid_m, GROUP_M)
    pid_m = first_pid_m + ((pid % num_pid_in_group) % group_size_m)
    pid_n = (pid % num_pid_in_group) // group_size_m

    offs_am = (pid_m * BLOCK_M + tl.arange(0, BLOCK_M)) % M
    offs_bn = (pid_n * BLOCK_N + tl.arange(0, BLOCK_N)) % N
    offs_k = tl.arange(0, BLOCK_K)
    a_ptrs = a_ptr + offs_am[:, None] * stride_am + offs_k[None, :] * stride_ak
    b_ptrs = b_ptr + offs_k[:, None] * stride_bk + offs_bn[None, :] * stride_bn

    acc = tl.zeros((BLOCK_M, BLOCK_N), dtype=tl.float32)
    for kk in range(0, tl.cdiv(K, BLOCK_K)):
        a = tl.load(a_ptrs, mask=offs_k[None, :] < K - kk * BLOCK_K, other=0.0)
        b = tl.load(b_ptrs, mask=offs_k[:, None] < K - kk * BLOCK_K, other=0.0)
        acc = tl.dot(a, b, acc)
        a_ptrs += BLOCK_K * stride_ak
        b_ptrs += BLOCK_K * stride_bk

    c = acc.to(c_ptr.dtype.element_ty)
    offs_cm = pid_m * BLOCK_M + tl.arange(0, BLOCK_M)
    offs_cn = pid_n * BLOCK_N + tl.arange(0, BLOCK_N)
    c_ptrs = c_ptr + offs_cm[:, None] * stride_cm + offs_cn[None, :] * stride_cn
    mask = (offs_cm[:, None] < M) & (offs_cn[None, :] < N)
    tl.store(c_ptrs, c, mask=mask)

# config = {"BLOCK_K": 32, "BLOCK_M": 64, "BLOCK_N": 128, "GROUP_M": 8, "arch": "sm_100", "dtype": "fp32", "num_ctas": 1, "num_stages": 3, "num_warps": 1}
# arch = sm_100


// ===== COMPILED SASS (sm_100a) =====

	.target	sm_100a

	.elftype	@"ET_EXEC"


//--------------------- .note.nv.tkinfo           --------------------------
	.section	.note.nv.tkinfo,"",@"SHT_NOTE"
	.sectionflags	@"SHF_NOTE_NV_TKINFO"
	.tkinfo
        /*0018*/ 	.word	0x00000081
        /*0030*/ 	.string	""
        /*0030*/ 	.string	"ptxas-blackwell"
        /*0030*/ 	.string	"Cuda compilation tools, release 12.9, V12.9.86"
        /*0030*/ 	.string	"Build cuda_12.9.r12.9/compiler.36037853_0"
        /*0030*/ 	.string	"-v  -suppress-debug-info  -lineinfo  -arch sm_100a "



//--------------------- .note.nv.cuver            --------------------------
	.section	.note.nv.cuver,"",@"SHT_NOTE"
	.sectionflags	@"SHF_NOTE_NV_CUVER"
        /*0018*/ 	.short	0x0001
        /*001a*/ 	.short	0x0064
        /*001c*/ 	.short	0x0001
        /*001e*/ 	.short	0x0000
        /*0020*/ 	.short	0x0001
        /*0022*/ 	.short	0x0000


//--------------------- .nv.info                  --------------------------
	.section	.nv.info,"",@"SHT_CUDA_INFO"
	.align	4


	//----- nvinfo : EIATTR_REGCOUNT
	.align		4
        /*0000*/ 	.byte	0x04, 0x2f
        /*0002*/ 	.short	(.L_1 - .L_0)
	.align		4
.L_0:
        /*0004*/ 	.word	index@(matmul_kernel)
        /*0008*/ 	.word	0x000000ff


	//----- nvinfo : EIATTR_FRAME_SIZE
	.align		4
.L_1:
        /*000c*/ 	.byte	0x04, 0x11
        /*000e*/ 	.short	(.L_3 - .L_2)
	.align		4
.L_2:
        /*0010*/ 	.word	index@(matmul_kernel)
        /*0014*/ 	.word	0x00000cc8


	//----- nvinfo : EIATTR_MIN_STACK_SIZE
	.align		4
.L_3:
        /*0018*/ 	.byte	0x04, 0x12
        /*001a*/ 	.short	(.L_5 - .L_4)
	.align		4
.L_4:
        /*001c*/ 	.word	index@(matmul_kernel)
        /*0020*/ 	.word	0x00000cc8
.L_5:


//--------------------- .nv.info.matmul_kernel    --------------------------
	.section	.nv.info.matmul_kernel,"",@"SHT_CUDA_INFO"
	.sectionflags	@""
	.align	4


	//----- nvinfo : EIATTR_CUDA_API_VERSION
	.align		4
        /*0000*/ 	.byte	0x04, 0x37
        /*0002*/ 	.short	(.L_7 - .L_6)
.L_6:
        /*0004*/ 	.word	0x00000081


	//----- nvinfo : EIATTR_KPARAM_INFO
	.align		4
.L_7:
        /*0008*/ 	.byte	0x04, 0x17
        /*000a*/ 	.short	(.L_9 - .L_8)
.L_8:
        /*000c*/ 	.word	0x00000000
        /*0010*/ 	.short	0x000d
        /*0012*/ 	.short	0x0048
        /*0014*/ 	.byte	0x00, 0xf4, 0x21, 0x00


	//----- nvinfo : EIATTR_KPARAM_INFO
	.align		4
.L_9:
        /*0018*/ 	.byte	0x04, 0x17
        /*001a*/ 	.short	(.L_11 - .L_10)
.L_10:
        /*001c*/ 	.word	0x00000000
        /*0020*/ 	.short	0x000c
        /*0022*/ 	.short	0x0040
        /*0024*/ 	.byte	0x00, 0xf4, 0x21, 0x00


	//----- nvinfo : EIATTR_KPARAM_INFO
	.align		4
.L_11:
        /*0028*/ 	.byte	0x04, 0x17
        /*002a*/ 	.short	(.L_13 - .L_12)
.L_12:
        /*002c*/ 	.word	0x00000000
        /*0030*/ 	.short	0x000b
        /*0032*/ 	.short	0x0038
        /*0034*/ 	.byte	0x00, 0xf0, 0x11, 0x00


	//----- nvinfo : EIATTR_KPARAM_INFO
	.align		4
.L_13:
        /*0038*/ 	.byte	0x04, 0x17
        /*003a*/ 	.short	(.L_15 - .L_14)
.L_14:
        /*003c*/ 	.word	0x00000000
        /*0040*/ 	.short	0x000a
        /*0042*/ 	.short	0x0034
        /*0044*/ 	.byte	0x00, 0xf0, 0x11, 0x00


	//----- nvinfo : EIATTR_KPARAM_INFO
	.align		4
.L_15:
        /*0048*/ 	.byte	0x04, 0x17
        /*004a*/ 	.short	(.L_17 - .L_16)
.L_16:
        /*004c*/ 	.word	0x00000000
        /*0050*/ 	.short	0x0009
        /*0052*/ 	.short	0x0030
        /*0054*/ 	.byte	0x00, 0xf0, 0x11, 0x00


	//----- nvinfo : EIATTR_KPARAM_INFO
	.align		4
.L_17:
        /*0058*/ 	.byte	0x04, 0x17
        /*005a*/ 	.short	(.L_19 - .L_18)
.L_18:
        /*005c*/ 	.word	0x00000000
        /*0060*/ 	.short	0x0008
        /*0062*/ 	.short	0x002c
        /*0064*/ 	.byte	0x00, 0xf0, 0x11, 0x00


	//----- nvinfo : EIATTR_KPARAM_INFO
	.align		4
.L_19:
        /*0068*/ 	.byte	0x04, 0x17
        /*006a*/ 	.short	(.L_21 - .L_20)
.L_20:
        /*006c*/ 	.word	0x00000000
        /*0070*/ 	.short	0x0007
        /*0072*/ 	.short	0x0028
        /*0074*/ 	.byte	0x00, 0xf0, 0x11, 0x00


	//----- nvinfo : EIATTR_KPARAM_INFO
	.align		4
.L_21:
        /*0078*/ 	.byte	0x04, 0x17
        /*007a*/ 	.short	(.L_23 - .L_22)
.L_22:
        /*007c*/ 	.word	0x00000000
        /*0080*/ 	.short	0x0006
        /*0082*/ 	.short	0x0024
        /*0084*/ 	.byte	0x00, 0xf0, 0x11, 0x00


	//----- nvinfo : EIATTR_KPARAM_INFO
	.align		4
.L_23:
        /*0088*/ 	.byte	0x04, 0x17
        /*008a*/ 	.short	(.L_25 - .L_24)
.L_24:
        /*008c*/ 	.word	0x00000000
        /*0090*/ 	.short	0x0005
        /*0092*/ 	.short	0x0020
        /*0094*/ 	.byte	0x00, 0xf0, 0x11, 0x00


	//----- nvinfo : EIATTR_KPARAM_INFO
	.align		4
.L_25:
        /*0098*/ 	.byte	0x04, 0x17
        /*009a*/ 	.short	(.L_27 - .L_26)
.L_26:
        /*009c*/ 	.word	0x00000000
        /*00a0*/ 	.short	0x0004
        /*00a2*/ 	.short	0x001c
        /*00a4*/ 	.byte	0x00, 0xf0, 0x11, 0x00


	//----- nvinfo : EIATTR_KPARAM_INFO
	.align		4
.L_27:
        /*00a8*/ 	.byte	0x04, 0x17
        /*00aa*/ 	.short	(.L_29 - .L_28)
.L_28:
        /*00ac*/ 	.word	0x00000000
        /*00b0*/ 	.short	0x0003
        /*00b2*/ 	.short	0x0018
        /*00b4*/ 	.byte	0x00, 0xf0, 0x11, 0x00


	//----- nvinfo : EIATTR_KPARAM_INFO
	.align		4
.L_29:
        /*00b8*/ 	.byte	0x04, 0x17
        /*00ba*/ 	.short	(.L_31 - .L_30)
.L_30:
        /*00bc*/ 	.word	0x00000000
        /*00c0*/ 	.short	0x0002
        /*00c2*/ 	.short	0x0010
        /*00c4*/ 	.byte	0x00, 0xf4, 0x21, 0x00


	//----- nvinfo : EIATTR_KPARAM_INFO
	.align		4
.L_31:
        /*00c8*/ 	.byte	0x04, 0x17
        /*00ca*/ 	.short	(.L_33 - .L_32)
.L_32:
        /*00cc*/ 	.word	0x00000000
        /*00d0*/ 	.short	0x0001
        /*00d2*/ 	.short	0x0008
        /*00d4*/ 	.byte	0x00, 0xf4, 0x21, 0x00


	//----- nvinfo : EIATTR_KPARAM_INFO
	.align		4
.L_33:
        /*00d8*/ 	.byte	0x04, 0x17
        /*00da*/ 	.short	(.L_35 - .L_34)
.L_34:
        /*00dc*/ 	.word	0x00000000
        /*00e0*/ 	.short	0x0000
        /*00e2*/ 	.short	0x0000
        /*00e4*/ 	.byte	0x00, 0xf4, 0x21, 0x00


	//----- nvinfo : EIATTR_SPARSE_MMA_MASK
	.align		4
.L_35:
        /*00e8*/ 	.byte	0x03, 0x50
        /*00ea*/ 	.short	0x0000


	//----- nvinfo : EIATTR_MAXREG_COUNT
	.align		4
        /*00ec*/ 	.byte	0x03, 0x1b
        /*00ee*/ 	.short	0x00ff


	//----- nvinfo : EIATTR_NUM_BARRIERS
	.align		4
        /*00f0*/ 	.byte	0x02, 0x4c
        /*00f2*/ 	.byte	0x01
	.zero		1


	//----- nvinfo : EIATTR_ANNOTATIONS
	.align		4
        /*00f4*/ 	.byte	0x04, 0x55
        /*00f6*/ 	.short	(.L_37 - .L_36)


	//   ....[0]....
.L_36:
        /*00f8*/ 	.word	0x00000001
        /*00fc*/ 	.byte	0xa0, 0x00, 0x00, 0x00, 0x01, 0x00, 0x00, 0x00, 0xc0, 0x07, 0x00, 0x00, 0x01, 0x00, 0x00, 0x00
        /* <DEDUP_REMOVED lines=1370> */
        /*56ac*/ 	.byte	0xd0, 0x27, 0x02, 0x00


	//----- nvinfo : EIATTR_COOP_GROUP_MASK_REGIDS
	.align		4
.L_37:
        /*56b0*/ 	.byte	0x04, 0x29
        /*56b2*/ 	.short	(.L_39 - .L_38)


	//   ....[0]....
.L_38:
        /*56b4*/ 	.word	0xffffffff


	//   ....[1]....
        /*56b8*/ 	.word	0xffffffff


	//   ....[2]....
        /*56bc*/ 	.word	0xffffffff


	//   ....[3]....
        /*56c0*/ 	.word	0xffffffff


	//   ....[4]....
        /*56c4*/ 	.word	0xffffffff


	//   ....[5]....
        /*56c8*/ 	.word	0xffffffff


	//   ....[6]....
        /*56cc*/ 	.word	0xffffffff


	//   ....[7]....
        /*56d0*/ 	.word	0xffffffff


	//   ....[8]....
        /*56d4*/ 	.word	0xffffffff


	//   ....[9]....
        /*56d8*/ 	.word	0xffffffff


	//   ....[10]....
        /*56dc*/ 	.word	0xffffffff


	//   ....[11]....
        /*56e0*/ 	.word	0xffffffff


	//   ....[12]....
        /*56e4*/ 	.word	0xffffffff


	//   ....[13]....
        /*56e8*/ 	.word	0xffffffff


	//   ....[14]....
        /*56ec*/ 	.word	0xffffffff


	//   ....[15]....
        /*56f0*/ 	.word	0xffffffff


	//   ....[16]....
        /*56f4*/ 	.word	0xffffffff


	//   ....[17]....
        /*56f8*/ 	.word	0xffffffff


	//   ....[18]....
        /*56fc*/ 	.word	0xffffffff


	//   ....[19]....
        /*5700*/ 	.word	0xffffffff


	//   ....[20]....
        /*5704*/ 	.word	0xffffffff


	//   ....[21]....
        /*5708*/ 	.word	0xffffffff


	//   ....[22]....
        /*570c*/ 	.word	0xffffffff


	//   ....[23]....
        /*5710*/ 	.word	0xffffffff


	//   ....[24]....
        /*5714*/ 	.word	0xffffffff


	//   ....[25]....
        /*5718*/ 	.word	0xffffffff


	//   ....[26]....
        /*571c*/ 	.word	0xffffffff


	//   ....[27]....
        /*5720*/ 	.word	0xffffffff


	//   ....[28]....
        /*5724*/ 	.word	0xffffffff


	//   ....[29]....
        /*5728*/ 	.word	0xffffffff


	//   ....[30]....
        /*572c*/ 	.word	0xffffffff


	//   ....[31]....
        /*5730*/ 	.word	0xffffffff


	//   ....[32]....
        /*5734*/ 	.word	0xffffffff


	//   ....[33]....
        /*5738*/ 	.word	0xffffffff


	//   ....[34]....
        /*573c*/ 	.word	0xffffffff


	//   ....[35]....
        /*5740*/ 	.word	0xffffffff


	//   ....[36]....
        /*5744*/ 	.word	0xffffffff


	//   ....[37]....
        /*5748*/ 	.word	0xffffffff


	//   ....[38]....
        /*574c*/ 	.word	0xffffffff


	//   ....[39]....
        /*5750*/ 	.word	0xffffffff


	//   ....[40]....
        /*5754*/ 	.word	0xffffffff


	//   ....[41]....
        /*5758*/ 	.word	0xffffffff


	//   ....[42]....
        /*575c*/ 	.word	0xffffffff


	//   ....[43]....
        /*5760*/ 	.word	0xffffffff


	//   ....[44]....
        /*5764*/ 	.word	0xffffffff


	//   ....[45]....
        /*5768*/ 	.word	0xffffffff


	//   ....[46]....
        /*576c*/ 	.word	0xffffffff


	//   ....[47]....
        /*5770*/ 	.word	0xffffffff


	//   ....[48]....
        /*5774*/ 	.word	0xffffffff


	//   ....[49]....
        /*5778*/ 	.word	0xffffffff


	//   ....[50]....
        /*577c*/ 	.word	0xffffffff


	//   ....[51]....
        /*5780*/ 	.word	0xffffffff


	//   ....[52]....
        /*5784*/ 	.word	0xffffffff


	//   ....[53]....
        /*5788*/ 	.word	0xffffffff


	//   ....[54]....
        /*578c*/ 	.word	0xffffffff


	//   ....[55]....
        /*5790*/ 	.word	0xffffffff


	//   ....[56]....
        /*5794*/ 	.word	0xffffffff


	//   ....[57]....
        /*5798*/ 	.word	0xffffffff


	//   ....[58]....
        /*579c*/ 	.word	0xffffffff


	//   ....[59]....
        /*57a0*/ 	.word	0xffffffff


	//   ....[60]....
        /*57a4*/ 	.word	0xffffffff


	//   ....[61]....
        /*57a8*/ 	.word	0xffffffff


	//   ....[62]....
        /*57ac*/ 	.word	0xffffffff


	//   ....[63]....
        /*57b0*/ 	.word	0xffffffff


	//   ....[64]....
        /*57b4*/ 	.word	0xffffffff


	//   ....[65]....
        /*57b8*/ 	.word	0xffffffff


	//   ....[66]....
        /*57bc*/ 	.word	0xffffffff


	//   ....[67]....
        /*57c0*/ 	.word	0xffffffff


	//   ....[68]....
        /*57c4*/ 	.word	0xffffffff


	//   ....[69]....
        /*57c8*/ 	.word	0xffffffff


	//   ....[70]....
        /*57cc*/ 	.word	0xffffffff


	//   ....[71]....
        /*57d0*/ 	.word	0xffffffff


	//   ....[72]....
        /*57d4*/ 	.word	0xffffffff


	//   ....[73]....
        /*57d8*/ 	.word	0xffffffff


	//   ....[74]....
        /*57dc*/ 	.word	0xffffffff


	//   ....[75]....
        /*57e0*/ 	.word	0xffffffff


	//   ....[76]....
        /*57e4*/ 	.word	0xffffffff


	//   ....[77]....
        /*57e8*/ 	.word	0xffffffff


	//   ....[78]....
        /*57ec*/ 	.word	0xffffffff


	//   ....[79]....
        /*57f0*/ 	.word	0xffffffff


	//   ....[80]....
        /*57f4*/ 	.word	0xffffffff


	//   ....[81]....
        /*57f8*/ 	.word	0xffffffff


	//   ....[82]....
        /*57fc*/ 	.word	0xffffffff


	//   ....[83]....
        /*5800*/ 	.word	0xffffffff


	//   ....[84]....
        /*5804*/ 	.word	0xffffffff


	//   ....[85]....
        /*5808*/ 	.word	0xffffffff


	//   ....[86]....
        /*580c*/ 	.word	0xffffffff


	//   ....[87]....
        /*5810*/ 	.word	0xffffffff


	//   ....[88]....
        /*5814*/ 	.word	0xffffffff


	//   ....[89]....
        /*5818*/ 	.word	0xffffffff


	//   ....[90]....
        /*581c*/ 	.word	0xffffffff


	//   ....[91]....
        /*5820*/ 	.word	0xffffffff


	//   ....[92]....
        /*5824*/ 	.word	0xffffffff


	//   ....[93]....
        /*5828*/ 	.word	0xffffffff


	//   ....[94]....
        /*582c*/ 	.word	0xffffffff


	//   ....[95]....
        /*5830*/ 	.word	0xffffffff


	//   ....[96]....
        /*5834*/ 	.word	0xffffffff


	//   ....[97]....
        /*5838*/ 	.word	0xffffffff


	//   ....[98]....
        /*583c*/ 	.word	0xffffffff


	//   ....[99]....
        /*5840*/ 	.word	0xffffffff


	//   ....[100]....
        /*5844*/ 	.word	0xffffffff


	//   ....[101]....
        /*5848*/ 	.word	0xffffffff


	//   ....[102]....
        /*584c*/ 	.word	0xffffffff


	//   ....[103]....
        /*5850*/ 	.word	0xffffffff


	//   ....[104]....
        /*5854*/ 	.word	0xffffffff


	//   ....[105]....
        /*5858*/ 	.word	0xffffffff


	//   ....[106]....
        /*585c*/ 	.word	0xffffffff


	//   ....[107]....
        /*5860*/ 	.word	0xffffffff


	//   ....[108]....
        /*5864*/ 	.word	0xffffffff


	//   ....[109]....
        /*5868*/ 	.word	0xffffffff


	//   ....[110]....
        /*586c*/ 	.word	0xffffffff


	//   ....[111]....
        /*5870*/ 	.word	0xffffffff


	//   ....[112]....
        /*5874*/ 	.word	0xffffffff


	//   ....[113]....
        /*5878*/ 	.word	0xffffffff


	//   ....[114]....
        /*587c*/ 	.word	0xffffffff


	//   ....[115]....
        /*5880*/ 	.word	0xffffffff


	//   ....[116]....
        /*5884*/ 	.word	0xffffffff


	//   ....[117]....
        /*5888*/ 	.word	0xffffffff


	//   ....[118]....
        /*588c*/ 	.word	0xffffffff


	//   ....[119]....
        /*5890*/ 	.word	0xffffffff


	//   ....[120]....
        /*5894*/ 	.word	0xffffffff


	//   ....[121]....
        /*5898*/ 	.word	0xffffffff


	//   ....[122]....
        /*589c*/ 	.word	0xffffffff


	//   ....[123]....
        /*58a0*/ 	.word	0xffffffff


	//   ....[124]....
        /*58a4*/ 	.word	0xffffffff


	//   ....[125]....
        /*58a8*/ 	.word	0xffffffff


	//   ....[126]....
        /*58ac*/ 	.word	0xffffffff


	//----- nvinfo : EIATTR_COOP_GROUP_INSTR_OFFSETS
	.align		4
.L_39:
        /*58b0*/ 	.byte	0x04, 0x28
        /*58b2*/ 	.short	(.L_41 - .L_40)


	//   ....[0]....
.L_40:
        /*58b4*/ 	.word	0x00020150


	//   ....[1]....
        /*58b8*/ 	.word	0x00020170


	//   ....[2]....
        /*58bc*/ 	.word	0x00020200


	//   ....[3]....
        /*58c0*/ 	.word	0x00020230


	//   ....[4]....
        /*58c4*/ 	.word	0x000202b0


	//   ....[5]....
        /*58c8*/ 	.word	0x000202d0


	//   ....[6]....
        /*58cc*/ 	.word	0x00020310


	//   ....[7]....
        /*58d0*/ 	.word	0x000203b0


	//   ....[8]....
        /*58d4*/ 	.word	0x000203f0


	//   ....[9]....
        /*58d8*/ 	.word	0x00020410


	//   ....[10]....
        /*58dc*/ 	.word	0x00020450


	//   ....[11]....
        /*58e0*/ 	.word	0x000204b0


	//   ....[12]....
        /*58e4*/ 	.word	0x00020530


	//   ....[13]....
        /*58e8*/ 	.word	0x000205d0


	//   ....[14]....
        /*58ec*/ 	.word	0x00020610


	//   ....[15]....
        /*58f0*/ 	.word	0x00020630


	//   ....[16]....
        /*58f4*/ 	.word	0x00020670


	//   ....[17]....
        /*58f8*/ 	.word	0x00020690


	//   ....[18]....
        /*58fc*/ 	.word	0x000206b0


	//   ....[19]....
        /*5900*/ 	.word	0x00020750


	//   ....[20]....
        /*5904*/ 	.word	0x000207d0


	//   ....[21]....
        /*5908*/ 	.word	0x000207f0


	//   ....[22]....
        /*590c*/ 	.word	0x00020810


	//   ....[23]....
        /*5910*/ 	.word	0x00020830


	//   ....[24]....
        /*5914*/ 	.word	0x00020850


	//   ....[25]....
        /*5918*/ 	.word	0x00020870


	//   ....[26]....
        /*591c*/ 	.word	0x00020890


	//   ....[27]....
        /*5920*/ 	.word	0x00020900


	//   ....[28]....
        /*5924*/ 	.word	0x00020990


	//   ....[29]....
        /*5928*/ 	.word	0x000209b0


	//   ....[30]....
        /*592c*/ 	.word	0x000209d0


	//   ....[31]....
        /*5930*/ 	.word	0x000209f0


	//   ....[32]....
        /*5934*/ 	.word	0x00020a10


	//   ....[33]....
        /*5938*/ 	.word	0x00020a30


	//   ....[34]....
        /*593c*/ 	.word	0x00020a50


	//   ....[35]....
        /*5940*/ 	.word	0x00020ad0


	//   ....[36]....
        /*5944*/ 	.word	0x00020b30


	//   ....[37]....
        /*5948*/ 	.word	0x00020b50


	//   ....[38]....
        /*594c*/ 	.word	0x00020b70


	//   ....[39]....
        /*5950*/ 	.word	0x00020b90


	//   ....[40]....
        /*5954*/ 	.word	0x00020bb0


	//   ....[41]....
        /*5958*/ 	.word	0x00020bd0


	//   ....[42]....
        /*595c*/ 	.word	0x00020bf0


	//   ....[43]....
        /*5960*/ 	.word	0x00020c70


	//   ....[44]....
        /*5964*/ 	.word	0x00020cb0


	//   ....[45]....
        /*5968*/ 	.word	0x00020cd0


	//   ....[46]....
        /*596c*/ 	.word	0x00020cf0


	//   ....[47]....
        /*5970*/ 	.word	0x00020d10


	//   ....[48]....
        /*5974*/ 	.word	0x00020d70


	//   ....[49]....
        /*5978*/ 	.word	0x00020d90


	//   ....[50]....
        /*597c*/ 	.word	0x00020db0


	//   ....[51]....
        /*5980*/ 	.word	0x00020e20


	//   ....[52]....
        /*5984*/ 	.word	0x00020e70


	//   ....[53]....
        /*5988*/ 	.word	0x00020e90


	//   ....[54]....
        /*598c*/ 	.word	0x00020eb0


	//   ....[55]....
        /*5990*/ 	.word	0x00020ed0


	//   ....[56]....
        /*5994*/ 	.word	0x00020f30


	//   ....[57]....
        /*5998*/ 	.word	0x00020f50


	//   ....[58]....
        /*599c*/ 	.word	0x00020f70


	//   ....[59]....
        /*59a0*/ 	.word	0x00020ff0


	//   ....[60]....
        /*59a4*/ 	.word	0x00021030


	//   ....[61]....
        /*59a8*/ 	.word	0x00021050


	//   ....[62]....
        /*59ac*/ 	.word	0x00021080


	//   ....[63]....
        /*59b0*/ 	.word	0x000210a0


	//   ....[64]....
        /*59b4*/ 	.word	0x00021100


	//   ....[65]....
        /*59b8*/ 	.word	0x00021120


	//   ....[66]....
        /*59bc*/ 	.word	0x00021140


	//   ....[67]....
        /*59c0*/ 	.word	0x000211c0


	//   ....[68]....
        /*59c4*/ 	.word	0x00021210


	//   ....[69]....
        /*59c8*/ 	.word	0x00021230


	//   ....[70]....
        /*59cc*/ 	.word	0x00021260


	//   ....[71]....
        /*59d0*/ 	.word	0x00021280


	//   ....[72]....
        /*59d4*/ 	.word	0x000212e0


	//   ....[73]....
        /*59d8*/ 	.word	0x00021300


	//   ....[74]....
        /*59dc*/ 	.word	0x00021320


	//   ....[75]....
        /*59e0*/ 	.word	0x000213a0


	//   ....[76]....
        /*59e4*/ 	.word	0x00021400


	//   ....[77]....
        /*59e8*/ 	.word	0x00021420


	//   ....[78]....
        /*59ec*/ 	.word	0x00021440


	//   ....[79]....
        /*59f0*/ 	.word	0x00021460


	//   ....[80]....
        /*59f4*/ 	.word	0x000214c0


	//   ....[81]....
        /*59f8*/ 	.word	0x000214e0


	//   ....[82]....
        /*59fc*/ 	.word	0x00021560


	//   ....[83]....
        /*5a00*/ 	.word	0x00021580


	//   ....[84]....
        /*5a04*/ 	.word	0x000215c0


	//   ....[85]....
        /*5a08*/ 	.word	0x000215e0


	//   ....[86]....
        /*5a0c*/ 	.word	0x00021600


	//   ....[87]....
        /*5a10*/ 	.word	0x00021620


	//   ....[88]....
        /*5a14*/ 	.word	0x00021680


	//   ....[89]....
        /*5a18*/ 	.word	0x000216a0


	//   ....[90]....
        /*5a1c*/ 	.word	0x00021750


	//   ....[91]....
        /*5a20*/ 	.word	0x00021770


	//   ....[92]....
        /*5a24*/ 	.word	0x000217c0


	//   ....[93]....
        /*5a28*/ 	.word	0x000217e0


	//   ....[94]....
        /*5a2c*/ 	.word	0x00021800


	//   ....[95]....
        /*5a30*/ 	.word	0x00021820


	//   ....[96]....
        /*5a34*/ 	.word	0x00021840


	//   ....[97]....
        /*5a38*/ 	.word	0x00021860


	//   ....[98]....
        /*5a3c*/ 	.word	0x000218e0


	//   ....[99]....
        /*5a40*/ 	.word	0x00021900


	//   ....[100]....
        /*5a44*/ 	.word	0x00021930


	//   ....[101]....
        /*5a48*/ 	.word	0x00021950


	//   ....[102]....
        /*5a4c*/ 	.word	0x00021970


	//   ....[103]....
        /*5a50*/ 	.word	0x00021990


	//   ....[104]....
        /*5a54*/ 	.word	0x000219b0


	//   ....[105]....
        /*5a58*/ 	.word	0x000219d0


	//   ....[106]....
        /*5a5c*/ 	.word	0x00021a70


	//   ....[107]....
        /*5a60*/ 	.word	0x00021a90


	//   ....[108]....
        /*5a64*/ 	.word	0x00021ad0


	//   ....[109]....
        /*5a68*/ 	.word	0x00021af0


	//   ....[110]....
        /*5a6c*/ 	.word	0x00021b10


	//   ....[111]....
        /*5a70*/ 	.word	0x00021b30


	//   ....[112]....
        /*5a74*/ 	.word	0x00021b50


	//   ....[113]....
        /*5a78*/ 	.word	0x00021bb0


	//   ....[114]....
        /*5a7c*/ 	.word	0x00021c10


	//   ....[115]....
        /*5a80*/ 	.word	0x00021ca0


	//   ....[116]....
        /*5a84*/ 	.word	0x00021cc0


	//   ....[117]....
        /*5a88*/ 	.word	0x00021ce0


	//   ....[118]....
        /*5a8c*/ 	.word	0x00021d00


	//   ....[119]....
        /*5a90*/ 	.word	0x00021d60


	//   ....[120]....
        /*5a94*/ 	.word	0x00021d80


	//   ....[121]....
        /*5a98*/ 	.word	0x00021e10


	//   ....[122]....
        /*5a9c*/ 	.word	0x00021e70


	//   ....[123]....
        /*5aa0*/ 	.word	0x00021ee0


	//   ....[124]....
        /*5aa4*/ 	.word	0x00021f00


	//   ....[125]....
        /*5aa8*/ 	.word	0x00021f20


	//   ....[126]....
        /*5aac*/ 	.word	0x00022010


	//----- nvinfo : EIATTR_VRC_CTA_INIT_COUNT
	.align		4
.L_41:
        /*5ab0*/ 	.byte	0x02, 0x4a
	.zero		1
	.zero		1


	//----- nvinfo : EIATTR_EXIT_INSTR_OFFSETS
	.align		4
        /*5ab4*/ 	.byte	0x04, 0x1c
        /*5ab6*/ 	.short	(.L_43 - .L_42)


	//   ....[0]....
.L_42:
        /*5ab8*/ 	.word	0x00028230


	//   ....[1]....
        /*5abc*/ 	.word	0x00028250


	//----- nvinfo : EIATTR_REQNTID
	.align		4
.L_43:
        /*5ac0*/ 	.byte	0x04, 0x10
        /*5ac2*/ 	.short	(.L_45 - .L_44)
.L_44:
        /*5ac4*/ 	.word	0x00000020
        /*5ac8*/ 	.word	0x00000001
        /*5acc*/ 	.word	0x00000001


	//----- nvinfo : EIATTR_CBANK_PARAM_SIZE
	.align		4
.L_45:
        /*5ad0*/ 	.byte	0x03, 0x19
        /*5ad2*/ 	.short	0x0050


	//----- nvinfo : EIATTR_PARAM_CBANK
	.align		4
        /*5ad4*/ 	.byte	0x04, 0x0a
        /*5ad6*/ 	.short	(.L_47 - .L_46)
	.align		4
.L_46:
        /*5ad8*/ 	.word	index@(.nv.constant0.matmul_kernel)
        /*5adc*/ 	.short	0x0380
        /*5ade*/ 	.short	0x0050


	//----- nvinfo : EIATTR_SW_WAR
	.align		4
.L_47:
        /*5ae0*/ 	.byte	0x04, 0x36
        /*5ae2*/ 	.short	(.L_49 - .L_48)
.L_48:
        /*5ae4*/ 	.word	0x00000008
.L_49:


//--------------------- .nv.compat                --------------------------
	.section	.nv.compat,"",@"SHT_CUDA_COMPAT_INFO"
	.align	4
        /*0000*/ 	.byte	0x02, 0x02, 0x01, 0x00, 0x02, 0x05, 0x05, 0x00, 0x02, 0x03, 0x00, 0x00, 0x02, 0x06, 0x01, 0x00


//--------------------- .nv.callgraph             --------------------------
	.section	.nv.callgraph,"",@"SHT_CUDA_CALLGRAPH"
	.align	4
	.sectionentsize	8
	.align		4
        /*0000*/ 	.word	0x00000000
	.align		4
        /*0004*/ 	.word	0xffffffff
	.align		4
        /*0008*/ 	.word	0x00000000
	.align		4
        /*000c*/ 	.word	0xfffffffe
	.align		4
        /*0010*/ 	.word	0x00000000
	.align		4
        /*0014*/ 	.word	0xfffffffd
	.align		4
        /*0018*/ 	.word	0x00000000
	.align		4
        /*001c*/ 	.word	0xfffffffc


//--------------------- .text.matmul_kernel       --------------------------
	.section	.text.matmul_kernel,"ax",@progbits
	.align	128
        .global         matmul_kernel
        .type           matmul_kernel,@function
        .size           matmul_kernel,(.L_x_3 - matmul_kernel)
        .other          matmul_kernel,@"STO_CUDA_ENTRY STV_DEFAULT"
matmul_kernel:
.text.matmul_kernel:
[----:B------:R-:W1:Y:S08]  /*0000*/  LDC R1, c[0x0][0x37c] ;  /* 0x0000df00ff017b82 */ /* 0x000e700000000800 */
[----:B------:R-:W2:Y:S01]  /*0010*/  LDC.64 R2, c[0x0][0x398] ;  /* 0x0000e600ff027b82 */ /* 0x000ea20000000a00 */
[----:B-1----:R-:W-:Y:S01]  /*0020*/  VIADD R1, R1, 0xfffff338 ;  /* 0xfffff33801017836 */ /* 0x002fe20000000000 */
[----:B------:R-:W1:Y:S01]  /*0030*/  S2R R5, SR_CTAID.X ;  /* 0x0000000000057919 */ /* 0x000e620000002500 */
[----:B------:R-:W3:Y:S01]  /*0040*/  LDCU.128 UR8, c[0x0][0x380] ;  /* 0x00007000ff0877ac */ /* 0x000ee20008000c00 */
[----:B------:R-:W4:Y:S01]  /*0050*/  S2R R15, SR_TID.X ;  /* 0x00000000000f7919 */ /* 0x000f220000002100 */
[----:B------:R-:W1:Y:S03]  /*0060*/  LDCU.64 UR28, c[0x0][0x358] ;  /* 0x00006b00ff1c77ac */ /* 0x000e660008000a00 */
[----:B------:R-:W3:Y:S01]  /*0070*/  S2UR UR5, SR_CgaCtaId ;  /* 0x00000000000579c3 */ /* 0x000ee20000008800 */
[----:B------:R-:W-:Y:S01]  /*0080*/  UMOV UR4, 0x400 ;  /* 0x0000040000047882 */ /* 0x000fe20000000000 */
[----:B--2---:R-:W-:Y:S01]  /*0090*/  IMAD.MOV.U32 R43, RZ, RZ, R3 ;  /* 0x000000ffff2b7224 */ /* 0x004fe200078e0003 */
[----:B------:R2:W-:Y:S01]  /*00a0*/  STL.64 [R1+0x928], R2 ;  /* 0x0009280201007387 */ /* 0x0005e20000100a00 */
[----:B------:R-:W-:-:S03]  /*00b0*/  IMAD.MOV.U32 R105, RZ, RZ, R2 ;  /* 0x000000ffff697224 */ /* 0x000fc600078e0002 */
[----:B------:R-:W-:Y:S02]  /*00c0*/  IADD3 R0, PT, PT, R43, 0x7f, RZ ;  /* 0x0000007f2b007810 */ /* 0x000fe40007ffe0ff */
[----:B------:R-:W-:Y:S01]  /*00d0*/  IABS R11, R105 ;  /* 0x00000069000b7213 */ /* 0x000fe20000000000 */
[----:B---3--:R-:W-:Y:S01]  /*00e0*/  ULEA UR4, UR5, UR4, 0x18 ;  /* 0x0000000405047291 */ /* 0x008fe2000f8ec0ff */
[----:B------:R-:W-:Y:S01]  /*00f0*/  LOP3.LUT R209, RZ, R43, RZ, 0x33, !PT ;  /* 0x0000002bffd17212 */ /* 0x000fe200078e33ff */
[----:B------:R-:W3:Y:S01]  /*0100*/  LDCU UR5, c[0x0][0x3b0] ;  /* 0x00007600ff0577ac */ /* 0x000ee20008000800 */
[----:B-1----:R-:W-:Y:S02]  /*0110*/  IABS R8, R5 ;  /* 0x0000000500087213 */ /* 0x002fe40000000000 */
[----:B--2---:R-:W-:Y:S02]  /*0120*/  SHF.R.S32.HI R3, RZ, 0x1f, R0 ;  /* 0x0000001fff037819 */ /* 0x004fe40000011400 */
[----:B----4-:R-:W-:-:S02]  /*0130*/  LOP3.LUT R135, R15, 0x1f, RZ, 0xc0, !PT ;  /* 0x0000001f0f877812 */ /* 0x010fc400078ec0ff */
[----:B------:R-:W-:-:S04]  /*0140*/  LEA.HI R3, R3, R0, RZ, 0x7 ;  /* 0x0000000003037211 */ /* 0x000fc800078f38ff */
[----:B------:R-:W-:-:S05]  /*0150*/  SHF.R.S32.HI R3, RZ, 0x7, R3 ;  /* 0x00000007ff037819 */ /* 0x000fca0000011403 */
[----:B------:R-:W-:-:S05]  /*0160*/  IMAD.SHL.U32 R4, R3, 0x8, RZ ;  /* 0x0000000803047824 */ /* 0x000fca00078e00ff */
[-C--:B------:R-:W-:Y:S02]  /*0170*/  IABS R7, R4.reuse ;  /* 0x0000000400077213 */ /* 0x080fe40000000000 */
[----:B------:R-:W-:Y:S02]  /*0180*/  IABS R10, R4 ;  /* 0x00000004000a7213 */ /* 0x000fe40000000000 */
[----:B------:R-:W1:Y:S08]  /*0190*/  I2F.RP R0, R7 ;  /* 0x0000000700007306 */ /* 0x000e700000209400 */
[----:B-1----:R-:W1:Y:S02]  /*01a0*/  MUFU.RCP R0, R0 ;  /* 0x0000000000007308 */ /* 0x002e640000001000 */
[----:B-1----:R-:W-:-:S02]  /*01b0*/  VIADD R2, R0, 0xffffffe ;  /* 0x0ffffffe00027836 */ /* 0x002fc40000000000 */
[----:B------:R-:W-:-:S04]  /*01c0*/  IMAD.MOV R0, RZ, RZ, -R10 ;  /* 0x000000ffff007224 */ /* 0x000fc800078e0a0a */
[----:B------:R1:W2:Y:S02]  /*01d0*/  F2I.FTZ.U32.TRUNC.NTZ R3, R2 ;  /* 0x0000000200037305 */ /* 0x0002a4000021f000 */
[----:B-1----:R-:W-:Y:S02]  /*01e0*/  IMAD.MOV.U32 R2, RZ, RZ, RZ ;  /* 0x000000ffff027224 */ /* 0x002fe400078e00ff */
[----:B--2---:R-:W-:-:S04]  /*01f0*/  IMAD.MOV R6, RZ, RZ, -R3 ;  /* 0x000000ffff067224 */ /* 0x004fc800078e0a03 */
[----:B------:R-:W-:Y:S01]  /*0200*/  IMAD R9, R6, R7, RZ ;  /* 0x0000000706097224 */ /* 0x000fe200078e02ff */
[----:B------:R-:W-:-:S03]  /*0210*/  MOV R6, R8 ;  /* 0x0000000800067202 */ /* 0x000fc60000000f00 */
[----:B------:R-:W-:-:S06]  /*0220*/  IMAD.HI.U32 R3, R3, R9, R2 ;  /* 0x0000000903037227 */ /* 0x000fcc00078e0002 */
[----:B------:R-:W-:-:S04]  /*0230*/  IMAD.HI.U32 R3, R3, R6, RZ ;  /* 0x0000000603037227 */ /* 0x000fc800078e00ff */
[----:B------:R-:W-:-:S05]  /*0240*/  IMAD R0, R3, R0, R6 ;  /* 0x0000000003007224 */ /* 0x000fca00078e0206 */
[----:B------:R-:W-:-:S13]  /*0250*/  ISETP.GT.U32.AND P1, PT, R7, R0, PT ;  /* 0x000000000700720c */ /* 0x000fda0003f24070 */
[----:B------:R-:W-:Y:S01]  /*0260*/  @!P1 IMAD.IADD R0, R0, 0x1, -R7 ;  /* 0x0000000100009824 */ /* 0x000fe200078e0a07 */
[----:B------:R-:W-:Y:S02]  /*0270*/  @!P1 IADD3 R3, PT, PT, R3, 0x1, RZ ;  /* 0x0000000103039810 */ /* 0x000fe40007ffe0ff */
[----:B------:R-:W-:Y:S02]  /*0280*/  ISETP.NE.AND P1, PT, R4, RZ, PT ;  /* 0x000000ff0400720c */ /* 0x000fe40003f25270 */
[----:B------:R-:W-:Y:S02]  /*0290*/  ISETP.GE.U32.AND P0, PT, R0, R7, PT ;  /* 0x000000070000720c */ /* 0x000fe40003f06070 */
[----:B------:R-:W-:Y:S02]  /*02a0*/  LOP3.LUT R0, R5, R4, RZ, 0x3c, !PT ;  /* 0x0000000405007212 */ /* 0x000fe400078e3cff */
[----:B------:R-:W-:Y:S02]  /*02b0*/  IABS R7, R43 ;  /* 0x0000002b00077213 */ /* 0x000fe40000000000 */
[----:B------:R-:W-:Y:S01]  /*02c0*/  ISETP.GE.AND P2, PT, R0, RZ, PT ;  /* 0x000000ff0000720c */ /* 0x000fe20003f46270 */
[----:B------:R-:W-:-:S06]  /*02d0*/  VIADD R0, R105, 0x3f ;  /* 0x0000003f69007836 */ /* 0x000fcc0000000000 */
[----:B------:R-:W-:-:S04]  /*02e0*/  @P0 VIADD R3, R3, 0x1 ;  /* 0x0000000103030836 */ /* 0x000fc80000000000 */
[----:B------:R-:W-:Y:S01]  /*02f0*/  IMAD.MOV.U32 R2, RZ, RZ, R3 ;  /* 0x000000ffff027224 */ /* 0x000fe200078e0003 */
[----:B------:R-:W-:-:S04]  /*0300*/  SHF.R.S32.HI R3, RZ, 0x1f, R0 ;  /* 0x0000001fff037819 */ /* 0x000fc80000011400 */
[----:B------:R-:W-:Y:S02]  /*0310*/  @!P2 IADD3 R2, PT, PT, -R2, RZ, RZ ;  /* 0x000000ff0202a210 */ /* 0x000fe40007ffe1ff */
[----:B------:R-:W-:Y:S02]  /*0320*/  @!P1 LOP3.LUT R2, RZ, R4, RZ, 0x33, !PT ;  /* 0x00000004ff029212 */ /* 0x000fe400078e33ff */
[----:B------:R-:W-:-:S03]  /*0330*/  LEA.HI R3, R3, R0, RZ, 0x6 ;  /* 0x0000000003037211 */ /* 0x000fc600078f30ff */
[----:B------:R-:W-:Y:S02]  /*0340*/  IMAD.SHL.U32 R10, R2, 0x8, RZ ;  /* 0x00000008020a7824 */ /* 0x000fe400078e00ff */
[----:B------:R-:W-:-:S03]  /*0350*/  IMAD.MOV R2, RZ, RZ, -R2 ;  /* 0x000000ffff027224 */ /* 0x000fc600078e0a02 */
[----:B------:R-:W-:Y:S01]  /*0360*/  LEA.HI.SX32 R3, R3, -R10, 0x1a ;  /* 0x8000000a03037211 */ /* 0x000fe200078fd2ff */
[----:B------:R-:W-:Y:S02]  /*0370*/  IMAD R12, R4, R2, R5 ;  /* 0x00000002040c7224 */ /* 0x000fe400078e0205 */
[----:B------:R-:W-:Y:S01]  /*0380*/  IMAD.MOV.U32 R2, RZ, RZ, RZ ;  /* 0x000000ffff027224 */ /* 0x000fe200078e00ff */
[----:B------:R-:W-:Y:S02]  /*0390*/  VIMNMX R13, PT, PT, R3, 0x8, PT ;  /* 0x00000008030d7848 */ /* 0x000fe40003fe0100 */
[----:B------:R-:W-:Y:S02]  /*03a0*/  IABS R4, R12 ;  /* 0x0000000c00047213 */ /* 0x000fe40000000000 */
[----:B------:R-:W-:-:S04]  /*03b0*/  IABS R9, R13 ;  /* 0x0000000d00097213 */ /* 0x000fc80000000000 */
[----:B------:R-:W1:Y:S08]  /*03c0*/  I2F.RP R0, R9 ;  /* 0x0000000900007306 */ /* 0x000e700000209400 */
[----:B-1----:R-:W1:Y:S02]  /*03d0*/  MUFU.RCP R0, R0 ;  /* 0x0000000000007308 */ /* 0x002e640000001000 */
[----:B-1----:R-:W-:-:S06]  /*03e0*/  VIADD R3, R0, 0xffffffe ;  /* 0x0ffffffe00037836 */ /* 0x002fcc0000000000 */
[----:B------:R-:W1:Y:S02]  /*03f0*/  F2I.FTZ.U32.TRUNC.NTZ R3, R3 ;  /* 0x0000000300037305 */ /* 0x000e64000021f000 */
[----:B-1----:R-:W-:-:S05]  /*0400*/  IADD3 R6, PT, PT, RZ, -R3, RZ ;  /* 0x80000003ff067210 */ /* 0x002fca0007ffe0ff */
[----:B------:R-:W-:Y:S01]  /*0410*/  IMAD R5, R6, R9, RZ ;  /* 0x0000000906057224 */ /* 0x000fe200078e02ff */
[----:B------:R-:W-:-:S03]  /*0420*/  IABS R6, R13 ;  /* 0x0000000d00067213 */ /* 0x000fc60000000000 */
[----:B------:R-:W-:Y:S01]  /*0430*/  IMAD.HI.U32 R2, R3, R5, R2 ;  /* 0x0000000503027227 */ /* 0x000fe200078e0002 */
[----:B------:R-:W-:Y:S02]  /*0440*/  IADD3 R0, PT, PT, RZ, -R6, RZ ;  /* 0x80000006ff007210 */ /* 0x000fe40007ffe0ff */
[----:B------:R-:W1:Y:S01]  /*0450*/  I2F.RP R6, R11 ;  /* 0x0000000b00067306 */ /* 0x000e620000209400 */
[----:B------:R-:W-:Y:S02]  /*0460*/  IMAD.MOV.U32 R3, RZ, RZ, R7 ;  /* 0x000000ffff037224 */ /* 0x000fe400078e0007 */
[----:B------:R-:W-:-:S04]  /*0470*/  IMAD.MOV.U32 R5, RZ, RZ, R4 ;  /* 0x000000ffff057224 */ /* 0x000fc800078e0004 */
[----:B------:R-:W-:Y:S01]  /*0480*/  IMAD.HI.U32 R2, R2, R5, RZ ;  /* 0x0000000502027227 */ /* 0x000fe200078e00ff */
[----:B------:R-:W2:Y:S03]  /*0490*/  I2F.RP R7, R3 ;  /* 0x0000000300077306 */ /* 0x000ea60000209400 */
[----:B------:R-:W-:-:S05]  /*04a0*/  IMAD R0, R2, R0, R5 ;  /* 0x0000000002007224 */ /* 0x000fca00078e0205 */
[----:B------:R-:W-:Y:S01]  /*04b0*/  ISETP.GT.U32.AND P1, PT, R9, R0, PT ;  /* 0x000000000900720c */ /* 0x000fe20003f24070 */
[----:B-1----:R-:W-:Y:S08]  /*04c0*/  MUFU.RCP R6, R6 ;  /* 0x0000000600067308 */ /* 0x002ff00000001000 */
[----:B--2---:R-:W1:Y:S04]  /*04d0*/  MUFU.RCP R7, R7 ;  /* 0x0000000700077308 */ /* 0x004e680000001000 */
[----:B------:R-:W-:-:S02]  /*04e0*/  @!P1 IMAD.IADD R0, R0, 0x1, -R9 ;  /* 0x0000000100009824 */ /* 0x000fc400078e0a09 */
[----:B------:R-:W-:Y:S01]  /*04f0*/  @!P1 VIADD R2, R2, 0x1 ;  /* 0x0000000102029836 */ /* 0x000fe20000000000 */
[----:B------:R-:W-:Y:S02]  /*0500*/  ISETP.NE.AND P1, PT, R13, RZ, PT ;  /* 0x000000ff0d00720c */ /* 0x000fe40003f25270 */
[----:B------:R-:W-:Y:S02]  /*0510*/  ISETP.GE.U32.AND P0, PT, R0, R9, PT ;  /* 0x000000090000720c */ /* 0x000fe40003f06070 */
[----:B------:R-:W-:-:S04]  /*0520*/  LOP3.LUT R0, R12, R13, RZ, 0x3c, !PT ;  /* 0x0000000d0c007212 */ /* 0x000fc800078e3cff */
[----:B------:R-:W-:Y:S01]  /*0530*/  ISETP.GE.AND P2, PT, R0, RZ, PT ;  /* 0x000000ff0000720c */ /* 0x000fe20003f46270 */
[----:B-1----:R-:W-:Y:S02]  /*0540*/  VIADD R4, R7, 0xffffffe ;  /* 0x0ffffffe07047836 */ /* 0x002fe40000000000 */
[----:B------:R-:W-:Y:S02]  /*0550*/  VIADD R7, R6, 0xffffffe ;  /* 0x0ffffffe06077836 */ /* 0x000fe40000000000 */
[----:B------:R1:W2:Y:S02]  /*0560*/  F2I.FTZ.U32.TRUNC.NTZ R5, R4 ;  /* 0x0000000400057305 */ /* 0x0002a4000021f000 */
[----:B------:R-:W-:Y:S01]  /*0570*/  @P0 IADD3 R2, PT, PT, R2, 0x1, RZ ;  /* 0x0000000102020810 */ /* 0x000fe20007ffe0ff */
[----:B------:R-:W-:-:S05]  /*0580*/  IMAD.MOV.U32 R6, RZ, RZ, RZ ;  /* 0x000000ffff067224 */ /* 0x000fca00078e00ff */
[----:B------:R-:W-:Y:S01]  /*0590*/  @!P2 IMAD.MOV R2, RZ, RZ, -R2 ;  /* 0x000000ffff02a224 */ /* 0x000fe200078e0a02 */
[----:B------:R-:W4:Y:S01]  /*05a0*/  F2I.FTZ.U32.TRUNC.NTZ R7, R7 ;  /* 0x0000000700077305 */ /* 0x000f22000021f000 */
[----:B------:R-:W-:Y:S02]  /*05b0*/  @!P1 LOP3.LUT R2, RZ, R13, RZ, 0x33, !PT ;  /* 0x0000000dff029212 */ /* 0x000fe400078e33ff */
[----:B-1----:R-:W-:Y:S02]  /*05c0*/  MOV R4, RZ ;  /* 0x000000ff00047202 */ /* 0x002fe40000000f00 */
[----:B------:R-:W-:Y:S01]  /*05d0*/  SHF.L.U32 R247, R2, 0x7, RZ ;  /* 0x0000000702f77819 */ /* 0x000fe200000006ff */
[----:B--2---:R-:W-:-:S03]  /*05e0*/  IMAD.MOV R0, RZ, RZ, -R5 ;  /* 0x000000ffff007224 */ /* 0x004fc600078e0a05 */
[C---:B------:R-:W-:Y:S01]  /*05f0*/  IADD3 R17, PT, PT, R247.reuse, 0xc, RZ ;  /* 0x0000000cf7117810 */ /* 0x040fe20007ffe0ff */
[C---:B------:R-:W-:Y:S01]  /*0600*/  VIADD R14, R247.reuse, 0x7f ;  /* 0x0000007ff70e7836 */ /* 0x040fe20000000000 */
[C---:B------:R-:W-:Y:S01]  /*0610*/  IADD3 R21, PT, PT, R247.reuse, 0x74, RZ ;  /* 0x00000074f7157810 */ /* 0x040fe20007ffe0ff */
[----:B------:R-:W-:Y:S01]  /*0620*/  IMAD R9, R0, R3, RZ ;  /* 0x0000000300097224 */ /* 0x000fe200078e02ff */
[----:B------:R-:W-:Y:S01]  /*0630*/  IADD3 R33, PT, PT, R247, 0x79, RZ ;  /* 0x00000079f7217810 */ /* 0x000fe20007ffe0ff */
[----:B------:R-:W-:Y:S01]  /*0640*/  IMAD.MOV R0, RZ, RZ, -R2 ;  /* 0x000000ffff007224 */ /* 0x000fe200078e0a02 */
[----:B------:R-:W-:Y:S01]  /*0650*/  IABS R8, R14 ;  /* 0x0000000e00087213 */ /* 0x000fe20000000000 */
[----:B----4-:R-:W-:Y:S01]  /*0660*/  IMAD.MOV R2, RZ, RZ, -R7 ;  /* 0x000000ffff027224 */ /* 0x010fe200078e0a07 */
[----:B------:R-:W-:Y:S01]  /*0670*/  ISETP.GE.AND P0, PT, R14, RZ, PT ;  /* 0x000000ff0e00720c */ /* 0x000fe20003f06270 */
[----:B------:R-:W-:Y:S01]  /*0680*/  IMAD.HI.U32 R5, R5, R9, R4 ;  /* 0x0000000905057227 */ /* 0x000fe200078e0004 */
[----:B------:R-:W-:-:S02]  /*0690*/  IABS R68, R21 ;  /* 0x0000001500447213 */ /* 0x000fc40000000000 */
[----:B------:R-:W-:Y:S01]  /*06a0*/  IABS R54, R33 ;  /* 0x0000002100367213 */ /* 0x000fe20000000000 */
[----:B------:R-:W-:Y:S02]  /*06b0*/  IMAD R0, R13, R0, R12 ;  /* 0x000000000d007224 */ /* 0x000fe400078e020c */
[----:B------:R-:W-:Y:S02]  /*06c0*/  IMAD.MOV.U32 R4, RZ, RZ, R2 ;  /* 0x000000ffff047224 */ /* 0x000fe400078e0002 */
[----:B------:R-:W-:Y:S02]  /*06d0*/  IMAD.IADD R0, R10, 0x1, R0 ;  /* 0x000000010a007824 */ /* 0x000fe400078e0200 */
[----:B------:R-:W-:-:S04]  /*06e0*/  IMAD.HI.U32 R2, R5, R8, RZ ;  /* 0x0000000805027227 */ /* 0x000fc800078e00ff */
[----:B------:R-:W-:Y:S01]  /*06f0*/  VIADD R10, R247, 0x1 ;  /* 0x00000001f70a7836 */ /* 0x000fe20000000000 */
[----:B------:R-:W-:Y:S01]  /*0700*/  IADD3 R2, PT, PT, -R2, RZ, RZ ;  /* 0x000000ff02027210 */ /* 0x000fe20007ffe1ff */
[----:B------:R-:W-:Y:S02]  /*0710*/  IMAD R9, R4, R11, RZ ;  /* 0x0000000b04097224 */ /* 0x000fe400078e02ff */
[----:B------:R-:W-:Y:S01]  /*0720*/  IMAD R252, R0, 0x40, R135 ;  /* 0x0000004000fc7824 */ /* 0x000fe200078e0287 */
[----:B------:R-:W-:Y:S01]  /*0730*/  IABS R36, R10 ;  /* 0x0000000a00247213 */ /* 0x000fe20000000000 */
[----:B------:R-:W-:Y:S01]  /*0740*/  IMAD.HI.U32 R6, R7, R9, R6 ;  /* 0x0000000907067227 */ /* 0x000fe200078e0006 */
[----:B------:R-:W-:Y:S02]  /*0750*/  ISETP.GE.AND P5, PT, R10, RZ, PT ;  /* 0x000000ff0a00720c */ /* 0x000fe40003fa6270 */
[----:B------:R-:W-:Y:S01]  /*0760*/  IABS R4, R252 ;  /* 0x000000fc00047213 */ /* 0x000fe20000000000 */
[----:B------:R-:W-:Y:S01]  /*0770*/  VIADD R13, R247, 0x2 ;  /* 0x00000002f70d7836 */ /* 0x000fe20000000000 */
[----:B------:R-:W-:Y:S01]  /*0780*/  IADD3 R41, PT, PT, R252, 0x20, RZ ;  /* 0x00000020fc297810 */ /* 0x000fe20007ffe0ff */
[----:B------:R-:W-:-:S02]  /*0790*/  IMAD R8, R3, R2, R8 ;  /* 0x0000000203087224 */ /* 0x000fc400078e0208 */
[----:B------:R-:W-:Y:S01]  /*07a0*/  IMAD.HI.U32 R2, R5, R36, RZ ;  /* 0x0000002405027227 */ /* 0x000fe200078e00ff */
[----:B------:R-:W-:Y:S01]  /*07b0*/  IABS R64, R13 ;  /* 0x0000000d00407213 */ /* 0x000fe20000000000 */
[----:B------:R-:W-:Y:S01]  /*07c0*/  STL [R1+0x310], R41 ;  /* 0x0003102901007387 */ /* 0x000fe20000100800 */
[----:B------:R-:W-:Y:S01]  /*07d0*/  ISETP.GT.U32.AND P1, PT, R3, R8, PT ;  /* 0x000000080300720c */ /* 0x000fe20003f24070 */
[----:B------:R-:W-:Y:S01]  /*07e0*/  IMAD.HI.U32 R0, R6, R4, RZ ;  /* 0x0000000406007227 */ /* 0x000fe200078e00ff */
[----:B------:R-:W-:Y:S01]  /*07f0*/  IABS R7, R41 ;  /* 0x0000002900077213 */ /* 0x000fe20000000000 */
[----:B------:R1:W-:Y:S02]  /*0800*/  STL [R1+0x954], R247 ;  /* 0x000954f701007387 */ /* 0x0003e40000100800 */
[----:B------:R-:W-:Y:S02]  /*0810*/  IMAD.MOV R9, RZ, RZ, -R2 ;  /* 0x000000ffff097224 */ /* 0x000fe400078e0a02 */
[----:B------:R-:W-:-:S02]  /*0820*/  IMAD.MOV R2, RZ, RZ, -R0 ;  /* 0x000000ffff027224 */ /* 0x000fc400078e0a00 */
[----:B------:R-:W-:-:S04]  /*0830*/  IMAD.HI.U32 R0, R5, R64, RZ ;  /* 0x0000004005007227 */ /* 0x000fc800078e00ff */
[C---:B------:R-:W-:Y:S02]  /*0840*/  IMAD R36, R3.reuse, R9, R36 ;  /* 0x0000000903247224 */ /* 0x040fe400078e0224 */
[----:B------:R-:W-:Y:S02]  /*0850*/  IMAD.MOV R9, RZ, RZ, -R0 ;  /* 0x000000ffff097224 */ /* 0x000fe400078e0a00 */
[----:B------:R-:W-:Y:S01]  /*0860*/  @!P1 IMAD.IADD R8, R8, 0x1, -R3 ;  /* 0x0000000108089824 */ /* 0x000fe200078e0a03 */
[C---:B------:R-:W-:Y:S01]  /*0870*/  ISETP.GT.U32.AND P1, PT, R3.reuse, R36, PT ;  /* 0x000000240300720c */ /* 0x040fe20003f24070 */
[----:B------:R-:W-:Y:S01]  /*0880*/  IMAD R64, R3, R9, R64 ;  /* 0x0000000903407224 */ /* 0x000fe200078e0240 */
[----:B------:R-:W-:Y:S01]  /*0890*/  IADD3 R9, PT, PT, R247, 0x4, RZ ;  /* 0x00000004f7097810 */ /* 0x000fe20007ffe0ff */
[----:B------:R-:W-:Y:S01]  /*08a0*/  IMAD.HI.U32 R6, R6, R7, RZ ;  /* 0x0000000706067227 */ /* 0x000fe200078e00ff */
[C---:B------:R-:W-:Y:S02]  /*08b0*/  ISETP.GT.U32.AND P6, PT, R3.reuse, R8, PT ;  /* 0x000000080300720c */ /* 0x040fe40003fc4070 */
[----:B------:R-:W-:Y:S01]  /*08c0*/  ISETP.GT.U32.AND P4, PT, R3, R64, PT ;  /* 0x000000400300720c */ /* 0x000fe20003f84070 */
[----:B------:R-:W-:Y:S01]  /*08d0*/  VIADD R14, R247, 0x3 ;  /* 0x00000003f70e7836 */ /* 0x000fe20000000000 */
[----:B------:R-:W-:Y:S01]  /*08e0*/  IADD3 R6, PT, PT, -R6, RZ, RZ ;  /* 0x000000ff06067210 */ /* 0x000fe20007ffe1ff */
[----:B------:R-:W-:Y:S01]  /*08f0*/  IMAD R2, R11, R2, R4 ;  /* 0x000000020b027224 */ /* 0x000fe200078e0204 */
[----:B------:R-:W-:Y:S01]  /*0900*/  IABS R10, R9 ;  /* 0x00000009000a7213 */ /* 0x000fe20000000000 */
[----:B------:R-:W-:Y:S01]  /*0910*/  VIADD R15, R247, 0x5 ;  /* 0x00000005f70f7836 */ /* 0x000fe20000000000 */
[----:B------:R-:W-:Y:S01]  /*0920*/  IABS R92, R14 ;  /* 0x0000000e005c7213 */ /* 0x000fe20000000000 */
[C---:B------:R-:W-:Y:S01]  /*0930*/  IMAD R0, R11.reuse, R6, R7 ;  /* 0x000000060b007224 */ /* 0x040fe200078e0207 */
[----:B------:R-:W-:Y:S01]  /*0940*/  ISETP.GT.U32.AND P2, PT, R11, R2, PT ;  /* 0x000000020b00720c */ /* 0x000fe20003f44070 */
[----:B------:R-:W-:Y:S01]  /*0950*/  IMAD.HI.U32 R6, R5, R10, RZ ;  /* 0x0000000a05067227 */ /* 0x000fe200078e00ff */
[----:B------:R-:W-:-:S02]  /*0960*/  IABS R12, R15 ;  /* 0x0000000f000c7213 */ /* 0x000fc40000000000 */
[----:B------:R-:W-:Y:S01]  /*0970*/  ISETP.GT.U32.AND P3, PT, R11, R0, PT ;  /* 0x000000000b00720c */ /* 0x000fe20003f64070 */
[----:B------:R-:W-:Y:S01]  /*0980*/  @!P4 IMAD.IADD R64, R64, 0x1, -R3 ;  /* 0x000000014040c824 */ /* 0x000fe200078e0a03 */
[----:B------:R-:W-:Y:S01]  /*0990*/  @!P6 IADD3 R8, PT, PT, R8, -R3, RZ ;  /* 0x800000030808e210 */ /* 0x000fe20007ffe0ff */
[----:B------:R-:W-:-:S03]  /*09a0*/  IMAD.HI.U32 R4, R5, R92, RZ ;  /* 0x0000005c05047227 */ /* 0x000fc600078e00ff */
[C---:B------:R-:W-:Y:S01]  /*09b0*/  ISETP.GT.U32.AND P4, PT, R3.reuse, R64, PT ;  /* 0x000000400300720c */ /* 0x040fe20003f84070 */
[----:B------:R-:W-:Y:S02]  /*09c0*/  IMAD.MOV R4, RZ, RZ, -R4 ;  /* 0x000000ffff047224 */ /* 0x000fe400078e0a04 */
[----:B------:R-:W-:Y:S02]  /*09d0*/  IMAD.MOV R6, RZ, RZ, -R6 ;  /* 0x000000ffff067224 */ /* 0x000fe400078e0a06 */
[C---:B------:R-:W-:Y:S02]  /*09e0*/  IMAD R92, R3.reuse, R4, R92 ;  /* 0x00000004035c7224 */ /* 0x040fe400078e025c */
[----:B------:R-:W-:Y:S02]  /*09f0*/  @!P1 IMAD.IADD R36, R36, 0x1, -R3 ;  /* 0x0000000124249824 */ /* 0x000fe400078e0a03 */
[----:B------:R-:W-:Y:S02]  /*0a00*/  IMAD.MOV.U32 R4, RZ, RZ, R8 ;  /* 0x000000ffff047224 */ /* 0x000fe400078e0008 */
[C---:B------:R-:W-:Y:S01]  /*0a10*/  IMAD R8, R3.reuse, R6, R10 ;  /* 0x0000000603087224 */ /* 0x040fe200078e020a */
[----:B------:R-:W-:Y:S01]  /*0a20*/  ISETP.GT.U32.AND P1, PT, R3, R36, PT ;  /* 0x000000240300720c */ /* 0x000fe20003f24070 */
[----:B------:R-:W-:Y:S01]  /*0a30*/  IMAD.HI.U32 R7, R5, R12, RZ ;  /* 0x0000000c05077227 */ /* 0x000fe200078e00ff */
[----:B------:R-:W-:-:S02]  /*0a40*/  @!P4 IADD3 R64, PT, PT, R64, -R3, RZ ;  /* 0x800000034040c210 */ /* 0x000fc40007ffe0ff */
[C---:B------:R-:W-:Y:S01]  /*0a50*/  ISETP.GT.U32.AND P4, PT, R3.reuse, R8, PT ;  /* 0x000000080300720c */ /* 0x040fe20003f84070 */
[--C-:B------:R-:W-:Y:S01]  /*0a60*/  @!P3 IMAD.IADD R0, R0, 0x1, -R11.reuse ;  /* 0x000000010000b824 */ /* 0x100fe200078e0a0b */
[----:B------:R-:W-:Y:S01]  /*0a70*/  ISETP.GT.U32.AND P3, PT, R3, R92, PT ;  /* 0x0000005c0300720c */ /* 0x000fe20003f64070 */
[----:B------:R-:W-:Y:S01]  /*0a80*/  @!P2 IMAD.IADD R2, R2, 0x1, -R11 ;  /* 0x000000010202a824 */ /* 0x000fe200078e0a0b */
[----:B------:R-:W-:Y:S01]  /*0a90*/  IADD3 R7, PT, PT, -R7, RZ, RZ ;  /* 0x000000ff07077210 */ /* 0x000fe20007ffe1ff */
[C---:B------:R-:W-:Y:S01]  /*0aa0*/  VIADD R6, R247.reuse, 0x6 ;  /* 0x00000006f7067836 */ /* 0x040fe20000000000 */
[----:B------:R-:W-:Y:S01]  /*0ab0*/  @!P0 IADD3 R4, PT, PT, -R4, RZ, RZ ;  /* 0x000000ff04048210 */ /* 0x000fe20007ffe1ff */
[----:B------:R-:W-:Y:S01]  /*0ac0*/  VIADD R19, R247, 0xe ;  /* 0x0000000ef7137836 */ /* 0x000fe20000000000 */
[----:B------:R-:W-:Y:S01]  /*0ad0*/  ISETP.GT.U32.AND P6, PT, R11, R2, PT ;  /* 0x000000020b00720c */ /* 0x000fe20003fc4070 */
[--C-:B------:R-:W-:Y:S01]  /*0ae0*/  @!P1 IMAD.IADD R36, R36, 0x1, -R3.reuse ;  /* 0x0000000124249824 */ /* 0x100fe200078e0a03 */
[----:B------:R-:W-:Y:S01]  /*0af0*/  ISETP.GE.AND P0, PT, R13, RZ, PT ;  /* 0x000000ff0d00720c */ /* 0x000fe20003f06270 */
[----:B------:R-:W-:Y:S01]  /*0b00*/  IMAD R10, R3, R7, R12 ;  /* 0x00000007030a7224 */ /* 0x000fe200078e020c */
[----:B------:R-:W-:Y:S01]  /*0b10*/  IABS R12, R6 ;  /* 0x00000006000c7213 */ /* 0x000fe20000000000 */
[--C-:B------:R-:W-:Y:S01]  /*0b20*/  @!P4 IMAD.IADD R8, R8, 0x1, -R3.reuse ;  /* 0x000000010808c824 */ /* 0x100fe200078e0a03 */
[----:B------:R-:W-:Y:S01]  /*0b30*/  ISETP.GT.U32.AND P2, PT, R11, R0, PT ;  /* 0x000000000b00720c */ /* 0x000fe20003f44070 */
[----:B------:R-:W-:Y:S01]  /*0b40*/  @!P5 IMAD.MOV R36, RZ, RZ, -R36 ;  /* 0x000000ffff24d224 */ /* 0x000fe200078e0a24 */
[----:B------:R-:W-:Y:S01]  /*0b50*/  ISETP.GE.AND P5, PT, R6, RZ, PT ;  /* 0x000000ff0600720c */ /* 0x000fe20003fa6270 */
[----:B------:R-:W-:Y:S01]  /*0b60*/  @!P3 IMAD.IADD R92, R92, 0x1, -R3 ;  /* 0x000000015c5cb824 */ /* 0x000fe200078e0a03 */
[----:B------:R-:W-:Y:S01]  /*0b70*/  ISETP.GT.U32.AND P4, PT, R3, R8, PT ;  /* 0x000000080300720c */ /* 0x000fe20003f84070 */
[----:B------:R-:W-:Y:S01]  /*0b80*/  VIADD R7, R247, 0x7 ;  /* 0x00000007f7077836 */ /* 0x000fe20000000000 */
[----:B------:R-:W-:Y:S01]  /*0b90*/  ISETP.GE.AND P1, PT, R15, RZ, PT ;  /* 0x000000ff0f00720c */ /* 0x000fe20003f26270 */
[----:B------:R-:W-:Y:S01]  /*0ba0*/  IMAD.HI.U32 R6, R5, R12, RZ ;  /* 0x0000000c05067227 */ /* 0x000fe200078e00ff */
[----:B------:R-:W-:-:S02]  /*0bb0*/  ISETP.GT.U32.AND P3, PT, R3, R92, PT ;  /* 0x0000005c0300720c */ /* 0x000fc40003f64070 */
[----:B------:R-:W-:Y:S01]  /*0bc0*/  IABS R42, R7 ;  /* 0x00000007002a7213 */ /* 0x000fe20000000000 */
[--C-:B------:R-:W-:Y:S01]  /*0bd0*/  @!P6 IMAD.IADD R2, R2, 0x1, -R11.reuse ;  /* 0x000000010202e824 */ /* 0x100fe200078e0a0b */
[----:B------:R-:W-:Y:S01]  /*0be0*/  IADD3 R6, PT, PT, -R6, RZ, RZ ;  /* 0x000000ff06067210 */ /* 0x000fe20007ffe1ff */
[----:B------:R-:W-:Y:S01]  /*0bf0*/  @!P0 IMAD.MOV R64, RZ, RZ, -R64 ;  /* 0x000000ffff408224 */ /* 0x000fe200078e0a40 */
[----:B------:R-:W-:Y:S01]  /*0c00*/  ISETP.GE.AND P6, PT, R14, RZ, PT ;  /* 0x000000ff0e00720c */ /* 0x000fe20003fc6270 */
[----:B------:R-:W-:Y:S01]  /*0c10*/  @!P2 IMAD.IADD R0, R0, 0x1, -R11 ;  /* 0x000000010000a824 */ /* 0x000fe200078e0a0b */
[----:B------:R-:W-:Y:S01]  /*0c20*/  ISETP.GE.AND P0, PT, R7, RZ, PT ;  /* 0x000000ff0700720c */ /* 0x000fe20003f06270 */
[----:B------:R-:W-:Y:S01]  /*0c30*/  IMAD.HI.U32 R7, R5, R42, RZ ;  /* 0x0000002a05077227 */ /* 0x000fe200078e00ff */
[----:B------:R-:W-:Y:S02]  /*0c40*/  ISETP.GE.AND P2, PT, R9, RZ, PT ;  /* 0x000000ff0900720c */ /* 0x000fe40003f46270 */
[----:B------:R-:W-:Y:S01]  /*0c50*/  IABS R30, R19 ;  /* 0x00000013001e7213 */ /* 0x000fe20000000000 */
[C---:B------:R-:W-:Y:S01]  /*0c60*/  IMAD R12, R3.reuse, R6, R12 ;  /* 0x00000006030c7224 */ /* 0x040fe200078e020c */
[----:B------:R-:W-:Y:S01]  /*0c70*/  @!P3 IADD3 R92, PT, PT, R92, -R3, RZ ;  /* 0x800000035c5cb210 */ /* 0x000fe20007ffe0ff */
[----:B------:R-:W-:Y:S01]  /*0c80*/  IMAD.MOV R7, RZ, RZ, -R7 ;  /* 0x000000ffff077224 */ /* 0x000fe200078e0a07 */
[C---:B------:R-:W-:Y:S01]  /*0c90*/  ISETP.GT.U32.AND P3, PT, R3.reuse, R10, PT ;  /* 0x0000000a0300720c */ /* 0x040fe20003f64070 */
[----:B------:R-:W-:Y:S01]  /*0ca0*/  @!P4 IMAD.IADD R8, R8, 0x1, -R3 ;  /* 0x000000010808c824 */ /* 0x000fe200078e0a03 */
[C---:B------:R-:W-:Y:S01]  /*0cb0*/  ISETP.GT.U32.AND P4, PT, R3.reuse, R12, PT ;  /* 0x0000000c0300720c */ /* 0x040fe20003f84070 */
[----:B------:R-:W-:Y:S01]  /*0cc0*/  IMAD R42, R3, R7, R42 ;  /* 0x00000007032a7224 */ /* 0x000fe200078e022a */
[----:B------:R-:W-:Y:S01]  /*0cd0*/  IABS R14, R17 ;  /* 0x00000011000e7213 */ /* 0x000fe20000000000 */
[----:B------:R-:W-:-:S02]  /*0ce0*/  VIADD R9, R247, 0x8 ;  /* 0x00000008f7097836 */ /* 0x000fc40000000000 */
[----:B------:R-:W-:Y:S01]  /*0cf0*/  @!P6 IMAD.MOV R92, RZ, RZ, -R92 ;  /* 0x000000ffff5ce224 */ /* 0x000fe200078e0a5c */
[----:B------:R-:W-:Y:S01]  /*0d00*/  ISETP.GT.U32.AND P6, PT, R3, R42, PT ;  /* 0x0000002a0300720c */ /* 0x000fe20003fc4070 */
[C---:B------:R-:W-:Y:S01]  /*0d10*/  VIADD R11, R247.reuse, 0x9 ;  /* 0x00000009f70b7836 */ /* 0x040fe20000000000 */
[----:B------:R-:W-:Y:S01]  /*0d20*/  IABS R44, R9 ;  /* 0x00000009002c7213 */ /* 0x000fe20000000000 */
[----:B------:R-:W-:Y:S02]  /*0d30*/  VIADD R13, R247, 0xa ;  /* 0x0000000af70d7836 */ /* 0x000fe40000000000 */
[--C-:B------:R-:W-:Y:S01]  /*0d40*/  @!P3 IMAD.IADD R10, R10, 0x1, -R3.reuse ;  /* 0x000000010a0ab824 */ /* 0x100fe200078e0a03 */
[----:B------:R-:W-:Y:S01]  /*0d50*/  IABS R38, R11 ;  /* 0x0000000b00267213 */ /* 0x000fe20000000000 */
[----:B------:R-:W-:Y:S01]  /*0d60*/  @!P4 IMAD.IADD R12, R12, 0x1, -R3 ;  /* 0x000000010c0cc824 */ /* 0x000fe200078e0a03 */
[----:B------:R-:W-:Y:S01]  /*0d70*/  IABS R66, R13 ;  /* 0x0000000d00427213 */ /* 0x000fe20000000000 */
[----:B------:R-:W-:Y:S01]  /*0d80*/  IMAD.HI.U32 R6, R5, R44, RZ ;  /* 0x0000002c05067227 */ /* 0x000fe200078e00ff */
[----:B------:R-:W-:-:S02]  /*0d90*/  ISETP.GT.U32.AND P3, PT, R3, R10, PT ;  /* 0x0000000a0300720c */ /* 0x000fc40003f64070 */
[----:B------:R-:W-:Y:S01]  /*0da0*/  ISETP.GT.U32.AND P4, PT, R3, R12, PT ;  /* 0x0000000c0300720c */ /* 0x000fe20003f84070 */
[----:B------:R-:W-:Y:S01]  /*0db0*/  @!P6 IMAD.IADD R42, R42, 0x1, -R3 ;  /* 0x000000012a2ae824 */ /* 0x000fe200078e0a03 */
[----:B------:R-:W-:Y:S01]  /*0dc0*/  IADD3 R6, PT, PT, -R6, RZ, RZ ;  /* 0x000000ff06067210 */ /* 0x000fe20007ffe1ff */
[----:B------:R-:W-:-:S03]  /*0dd0*/  IMAD.HI.U32 R7, R5, R38, RZ ;  /* 0x0000002605077227 */ /* 0x000fc600078e00ff */
[C---:B------:R-:W-:Y:S01]  /*0de0*/  ISETP.GT.U32.AND P6, PT, R3.reuse, R42, PT ;  /* 0x0000002a0300720c */ /* 0x040fe20003fc4070 */
[----:B------:R-:W-:Y:S02]  /*0df0*/  IMAD R44, R3, R6, R44 ;  /* 0x00000006032c7224 */ /* 0x000fe400078e022c */
[----:B------:R-:W-:Y:S02]  /*0e00*/  IMAD.MOV R7, RZ, RZ, -R7 ;  /* 0x000000ffff077224 */ /* 0x000fe400078e0a07 */
[----:B------:R-:W-:Y:S01]  /*0e10*/  VIADD R15, R247, 0xb ;  /* 0x0000000bf70f7836 */ /* 0x000fe20000000000 */
[-C--:B------:R-:W-:Y:S01]  /*0e20*/  @!P3 IADD3 R10, PT, PT, R10, -R3.reuse, RZ ;  /* 0x800000030a0ab210 */ /* 0x080fe20007ffe0ff */
[----:B------:R-:W-:Y:S01]  /*0e30*/  IMAD.HI.U32 R6, R5, R66, RZ ;  /* 0x0000004205067227 */ /* 0x000fe200078e00ff */
[----:B------:R-:W-:Y:S02]  /*0e40*/  @!P4 IADD3 R12, PT, PT, R12, -R3, RZ ;  /* 0x800000030c0cc210 */ /* 0x000fe40007ffe0ff */
[----:B------:R-:W-:Y:S01]  /*0e50*/  ISETP.GT.U32.AND P4, PT, R3, R44, PT ;  /* 0x0000002c0300720c */ /* 0x000fe20003f84070 */
[----:B------:R-:W-:Y:S01]  /*0e60*/  @!P2 IMAD.MOV R8, RZ, RZ, -R8 ;  /* 0x000000ffff08a224 */ /* 0x000fe200078e0a08 */
[----:B------:R-:W-:Y:S01]  /*0e70*/  ISETP.GE.AND P2, PT, R9, RZ, PT ;  /* 0x000000ff0900720c */ /* 0x000fe20003f46270 */
[----:B------:R-:W-:Y:S01]  /*0e80*/  IMAD R38, R3, R7, R38 ;  /* 0x0000000703267224 */ /* 0x000fe200078e0226 */
[----:B------:R-:W-:Y:S01]  /*0e90*/  IABS R96, R15 ;  /* 0x0000000f00607213 */ /* 0x000fe20000000000 */
[----:B------:R-:W-:Y:S01]  /*0ea0*/  IMAD.MOV R9, RZ, RZ, -R6 ;  /* 0x000000ffff097224 */ /* 0x000fe200078e0a06 */
[----:B------:R-:W-:Y:S01]  /*0eb0*/  ISETP.GE.AND P3, PT, R11, RZ, PT ;  /* 0x000000ff0b00720c */ /* 0x000fe20003f66270 */
[----:B------:R-:W-:Y:S01]  /*0ec0*/  @!P6 IMAD.IADD R42, R42, 0x1, -R3 ;  /* 0x000000012a2ae824 */ /* 0x000fe200078e0a03 */
[----:B------:R-:W-:Y:S01]  /*0ed0*/  ISETP.GT.U32.AND P6, PT, R3, R38, PT ;  /* 0x000000260300720c */ /* 0x000fe20003fc4070 */
[----:B------:R-:W-:Y:S01]  /*0ee0*/  IMAD.HI.U32 R6, R5, R96, RZ ;  /* 0x0000006005067227 */ /* 0x000fe200078e00ff */
[----:B------:R-:W-:-:S03]  /*0ef0*/  @!P1 IADD3 R10, PT, PT, -R10, RZ, RZ ;  /* 0x000000ff0a0a9210 */ /* 0x000fc60007ffe1ff */
[C---:B------:R-:W-:Y:S02]  /*0f00*/  IMAD R66, R3.reuse, R9, R66 ;  /* 0x0000000903427224 */ /* 0x040fe400078e0242 */
[----:B------:R-:W-:Y:S02]  /*0f10*/  IMAD.MOV R11, RZ, RZ, -R6 ;  /* 0x000000ffff0b7224 */ /* 0x000fe400078e0a06 */
[----:B------:R-:W-:Y:S01]  /*0f20*/  @!P4 IMAD.IADD R44, R44, 0x1, -R3 ;  /* 0x000000012c2cc824 */ /* 0x000fe200078e0a03 */
[C---:B------:R-:W-:Y:S01]  /*0f30*/  ISETP.GT.U32.AND P4, PT, R3.reuse, R66, PT ;  /* 0x000000420300720c */ /* 0x040fe20003f84070 */
[----:B------:R-:W-:Y:S02]  /*0f40*/  IMAD R96, R3, R11, R96 ;  /* 0x0000000b03607224 */ /* 0x000fe400078e0260 */
[----:B------:R-:W-:Y:S01]  /*0f50*/  @!P6 IADD3 R38, PT, PT, R38, -R3, RZ ;  /* 0x800000032626e210 */ /* 0x000fe20007ffe0ff */
[----:B------:R-:W-:Y:S01]  /*0f60*/  VIADD R18, R247, 0xd ;  /* 0x0000000df7127836 */ /* 0x000fe20000000000 */
[C---:B------:R-:W-:Y:S01]  /*0f70*/  ISETP.GT.U32.AND P1, PT, R3.reuse, R44, PT ;  /* 0x0000002c0300720c */ /* 0x040fe20003f24070 */
[----:B------:R-:W-:Y:S01]  /*0f80*/  @!P5 IMAD.MOV R12, RZ, RZ, -R12 ;  /* 0x000000ffff0cd224 */ /* 0x000fe200078e0a0c */
[----:B------:R-:W-:Y:S01]  /*0f90*/  ISETP.GT.U32.AND P6, PT, R3, R96, PT ;  /* 0x000000600300720c */ /* 0x000fe20003fc4070 */
[----:B------:R-:W-:Y:S01]  /*0fa0*/  IMAD.HI.U32 R6, R5, R30, RZ ;  /* 0x0000001e05067227 */ /* 0x000fe200078e00ff */
[----:B------:R-:W-:-:S03]  /*0fb0*/  IABS R16, R18 ;  /* 0x0000001200107213 */ /* 0x000fc60000000000 */
[----:B------:R-:W-:-:S04]  /*0fc0*/  IMAD.HI.U32 R7, R5, R14, RZ ;  /* 0x0000000e05077227 */ /* 0x000fc800078e00ff */
[--C-:B------:R-:W-:Y:S01]  /*0fd0*/  @!P4 IMAD.IADD R66, R66, 0x1, -R3.reuse ;  /* 0x000000014242c824 */ /* 0x100fe200078e0a03 */
[----:B------:R-:W-:Y:S01]  /*0fe0*/  IADD3 R7, PT, PT, -R7, RZ, RZ ;  /* 0x000000ff07077210 */ /* 0x000fe20007ffe1ff */
[----:B------:R-:W-:Y:S01]  /*0ff0*/  IMAD.HI.U32 R9, R5, R16, RZ ;  /* 0x0000001005097227 */ /* 0x000fe200078e00ff */
[C---:B------:R-:W-:Y:S02]  /*1000*/  ISETP.GT.U32.AND P4, PT, R3.reuse, R38, PT ;  /* 0x000000260300720c */ /* 0x040fe40003f84070 */
[C---:B------:R-:W-:Y:S01]  /*1010*/  ISETP.GT.U32.AND P5, PT, R3.reuse, R66, PT ;  /* 0x000000420300720c */ /* 0x040fe20003fa4070 */
[----:B------:R-:W-:Y:S01]  /*1020*/  @!P6 IMAD.IADD R96, R96, 0x1, -R3 ;  /* 0x000000016060e824 */ /* 0x000fe200078e0a03 */
[----:B------:R-:W-:Y:S01]  /*1030*/  @!P1 IADD3 R44, PT, PT, R44, -R3, RZ ;  /* 0x800000032c2c9210 */ /* 0x000fe20007ffe0ff */
[----:B------:R-:W-:Y:S02]  /*1040*/  IMAD.MOV R6, RZ, RZ, -R6 ;  /* 0x000000ffff067224 */ /* 0x000fe400078e0a06 */
[----:B------:R-:W-:Y:S01]  /*1050*/  IMAD.MOV R9, RZ, RZ, -R9 ;  /* 0x000000ffff097224 */ /* 0x000fe200078e0a09 */
[C---:B------:R-:W-:Y:S01]  /*1060*/  ISETP.GT.U32.AND P6, PT, R3.reuse, R96, PT ;  /* 0x000000600300720c */ /* 0x040fe20003fc4070 */
[----:B------:R-:W-:-:S02]  /*1070*/  IMAD R30, R3, R6, R30 ;  /* 0x00000006031e7224 */ /* 0x000fc400078e021e */
[----:B------:R-:W-:Y:S02]  /*1080*/  VIADD R11, R247, 0x10 ;  /* 0x00000010f70b7836 */ /* 0x000fe40000000000 */
[----:B------:R-:W-:Y:S02]  /*1090*/  IMAD R16, R3, R9, R16 ;  /* 0x0000000903107224 */ /* 0x000fe400078e0210 */
[----:B------:R-:W-:Y:S01]  /*10a0*/  VIADD R9, R247, 0xf ;  /* 0x0000000ff7097836 */ /* 0x000fe20000000000 */
[----:B------:R-:W-:Y:S01]  /*10b0*/  IABS R40, R11 ;  /* 0x0000000b00287213 */ /* 0x000fe20000000000 */
[C---:B------:R-:W-:Y:S01]  /*10c0*/  IMAD R14, R3.reuse, R7, R14 ;  /* 0x00000007030e7224 */ /* 0x040fe200078e020e */
[C---:B------:R-:W-:Y:S01]  /*10d0*/  ISETP.GT.U32.AND P1, PT, R3.reuse, R16, PT ;  /* 0x000000100300720c */ /* 0x040fe20003f24070 */
[----:B------:R-:W-:Y:S01]  /*10e0*/  @!P5 IMAD.IADD R66, R66, 0x1, -R3 ;  /* 0x000000014242d824 */ /* 0x000fe200078e0a03 */
[----:B------:R-:W-:Y:S01]  /*10f0*/  ISETP.GT.U32.AND P5, PT, R3, R30, PT ;  /* 0x0000001e0300720c */ /* 0x000fe20003fa4070 */
[----:B------:R-:W-:Y:S01]  /*1100*/  @!P0 IMAD.MOV R42, RZ, RZ, -R42 ;  /* 0x000000ffff2a8224 */ /* 0x000fe200078e0a2a */
[----:B------:R-:W-:Y:S01]  /*1110*/  IABS R34, R9 ;  /* 0x0000000900227213 */ /* 0x000fe20000000000 */
[----:B------:R-:W-:Y:S01]  /*1120*/  IMAD.HI.U32 R7, R5, R40, RZ ;  /* 0x0000002805077227 */ /* 0x000fe200078e00ff */
[----:B------:R-:W-:-:S03]  /*1130*/  ISETP.GT.U32.AND P0, PT, R3, R14, PT ;  /* 0x0000000e0300720c */ /* 0x000fc60003f04070 */
[----:B------:R-:W-:Y:S01]  /*1140*/  @!P4 IMAD.IADD R38, R38, 0x1, -R3 ;  /* 0x000000012626c824 */ /* 0x000fe200078e0a03 */
[----:B------:R-:W-:Y:S01]  /*1150*/  ISETP.GE.AND P4, PT, R13, RZ, PT ;  /* 0x000000ff0d00720c */ /* 0x000fe20003f86270 */
[----:B------:R-:W-:Y:S01]  /*1160*/  IMAD.HI.U32 R6, R5, R34, RZ ;  /* 0x0000002205067227 */ /* 0x000fe200078e00ff */
[----:B------:R-:W-:-:S03]  /*1170*/  IADD3 R13, PT, PT, R247, 0x12, RZ ;  /* 0x00000012f70d7810 */ /* 0x000fc60007ffe0ff */
[----:B------:R-:W-:Y:S01]  /*1180*/  @!P6 IMAD.IADD R96, R96, 0x1, -R3 ;  /* 0x000000016060e824 */ /* 0x000fe200078e0a03 */
[----:B------:R-:W-:Y:S01]  /*1190*/  ISETP.GE.AND P6, PT, R15, RZ, PT ;  /* 0x000000ff0f00720c */ /* 0x000fe20003fc6270 */
[----:B------:R-:W-:Y:S01]  /*11a0*/  IMAD.MOV R7, RZ, RZ, -R7 ;  /* 0x000000ffff077224 */ /* 0x000fe200078e0a07 */
[----:B------:R-:W-:Y:S01]  /*11b0*/  IADD3 R6, PT, PT, -R6, RZ, RZ ;  /* 0x000000ff06067210 */ /* 0x000fe20007ffe1ff */
[--C-:B------:R-:W-:Y:S01]  /*11c0*/  @!P5 IMAD.IADD R30, R30, 0x1, -R3.reuse ;  /* 0x000000011e1ed824 */ /* 0x100fe200078e0a03 */
[----:B------:R-:W-:Y:S01]  /*11d0*/  IABS R20, R13 ;  /* 0x0000000d00147213 */ /* 0x000fe20000000000 */
[----:B------:R-:W-:Y:S01]  /*11e0*/  IMAD R40, R3, R7, R40 ;  /* 0x0000000703287224 */ /* 0x000fe200078e0228 */
[----:B------:R-:W-:Y:S01]  /*11f0*/  IADD3 R7, PT, PT, R247, 0x11, RZ ;  /* 0x00000011f7077810 */ /* 0x000fe20007ffe0ff */
[--C-:B------:R-:W-:Y:S01]  /*1200*/  @!P1 IMAD.IADD R16, R16, 0x1, -R3.reuse ;  /* 0x0000000110109824 */ /* 0x100fe200078e0a03 */
[----:B------:R-:W-:Y:S01]  /*1210*/  ISETP.GE.AND P1, PT, R18, RZ, PT ;  /* 0x000000ff1200720c */ /* 0x000fe20003f26270 */
[----:B------:R-:W-:Y:S01]  /*1220*/  @!P0 IMAD.IADD R14, R14, 0x1, -R3 ;  /* 0x000000010e0e8824 */ /* 0x000fe200078e0a03 */
[C---:B------:R-:W-:Y:S01]  /*1230*/  ISETP.GT.U32.AND P5, PT, R3.reuse, R30, PT ;  /* 0x0000001e0300720c */ /* 0x040fe20003fa4070 */
[C---:B------:R-:W-:Y:S01]  /*1240*/  IMAD R34, R3.reuse, R6, R34 ;  /* 0x0000000603227224 */ /* 0x040fe200078e0222 */
[----:B------:R-:W-:Y:S01]  /*1250*/  IABS R18, R7 ;  /* 0x0000000700127213 */ /* 0x000fe20000000000 */
[----:B------:R-:W-:Y:S01]  /*1260*/  @!P2 IMAD.MOV R44, RZ, RZ, -R44 ;  /* 0x000000ffff2ca224 */ /* 0x000fe200078e0a2c */
[C---:B------:R-:W-:Y:S01]  /*1270*/  ISETP.GT.U32.AND P2, PT, R3.reuse, R14, PT ;  /* 0x0000000e0300720c */ /* 0x040fe20003f44070 */
[----:B------:R-:W-:Y:S01]  /*1280*/  @!P4 IMAD.MOV R66, RZ, RZ, -R66 ;  /* 0x000000ffff42c224 */ /* 0x000fe200078e0a42 */
[----:B------:R-:W-:Y:S01]  /*1290*/  ISETP.GT.U32.AND P4, PT, R3, R34, PT ;  /* 0x000000220300720c */ /* 0x000fe20003f84070 */
[----:B------:R-:W-:Y:S01]  /*12a0*/  @!P6 IMAD.MOV R96, RZ, RZ, -R96 ;  /* 0x000000ffff60e224 */ /* 0x000fe200078e0a60 */
[----:B------:R-:W-:Y:S01]  /*12b0*/  ISETP.GE.AND P6, PT, R19, RZ, PT ;  /* 0x000000ff1300720c */ /* 0x000fe20003fc6270 */
[----:B------:R-:W-:Y:S01]  /*12c0*/  IMAD.HI.U32 R6, R5, R18, RZ ;  /* 0x0000001205067227 */ /* 0x000fe200078e00ff */
[----:B------:R-:W-:-:S03]  /*12d0*/  ISETP.GE.AND P0, PT, R17, RZ, PT ;  /* 0x000000ff1100720c */ /* 0x000fc60003f06270 */
[----:B------:R-:W-:Y:S02]  /*12e0*/  IMAD.MOV R6, RZ, RZ, -R6 ;  /* 0x000000ffff067224 */ /* 0x000fe400078e0a06 */
[--C-:B------:R-:W-:Y:S01]  /*12f0*/  @!P5 IMAD.IADD R30, R30, 0x1, -R3.reuse ;  /* 0x000000011e1ed824 */ /* 0x100fe200078e0a03 */
[----:B------:R-:W-:Y:S01]  /*1300*/  ISETP.GE.AND P5, PT, R11, RZ, PT ;  /* 0x000000ff0b00720c */ /* 0x000fe20003fa6270 */
[----:B------:R-:W-:Y:S01]  /*1310*/  IMAD R18, R3, R6, R18 ;  /* 0x0000000603127224 */ /* 0x000fe200078e0212 */
[----:B------:R-:W-:Y:S01]  /*1320*/  IADD3 R6, PT, PT, R247, 0x13, RZ ;  /* 0x00000013f7067810 */ /* 0x000fe20007ffe0ff */
[----:B------:R-:W-:Y:S01]  /*1330*/  @!P3 IMAD.MOV R38, RZ, RZ, -R38 ;  /* 0x000000ffff26b224 */ /* 0x000fe200078e0a26 */
[C---:B------:R-:W-:Y:S01]  /*1340*/  ISETP.GT.U32.AND P3, PT, R3.reuse, R16, PT ;  /* 0x000000100300720c */ /* 0x040fe20003f64070 */
[--C-:B------:R-:W-:Y:S01]  /*1350*/  @!P2 IMAD.IADD R14, R14, 0x1, -R3.reuse ;  /* 0x000000010e0ea824 */ /* 0x100fe200078e0a03 */
[C---:B------:R-:W-:Y:S01]  /*1360*/  ISETP.GT.U32.AND P2, PT, R3.reuse, R40, PT ;  /* 0x000000280300720c */ /* 0x040fe20003f44070 */
[----:B------:R-:W-:Y:S01]  /*1370*/  @!P4 IMAD.IADD R34, R34, 0x1, -R3 ;  /* 0x000000012222c824 */ /* 0x000fe200078e0a03 */
[----:B------:R-:W-:Y:S01]  /*1380*/  IABS R22, R6 ;  /* 0x0000000600167213 */ /* 0x000fe20000000000 */
[----:B------:R-:W-:Y:S01]  /*1390*/  @!P6 IMAD.MOV R30, RZ, RZ, -R30 ;  /* 0x000000ffff1ee224 */ /* 0x000fe200078e0a1e */
[C---:B------:R-:W-:Y:S01]  /*13a0*/  ISETP.GT.U32.AND P6, PT, R3.reuse, R18, PT ;  /* 0x000000120300720c */ /* 0x040fe20003fc4070 */
[----:B------:R-:W-:Y:S01]  /*13b0*/  @!P0 IMAD.MOV R14, RZ, RZ, -R14 ;  /* 0x000000ffff0e8224 */ /* 0x000fe200078e0a0e */
[----:B------:R-:W-:Y:S01]  /*13c0*/  ISETP.GT.U32.AND P0, PT, R3, R34, PT ;  /* 0x000000220300720c */ /* 0x000fe20003f04070 */
[----:B------:R-:W-:Y:S01]  /*13d0*/  VIADD R11, R247, 0x15 ;  /* 0x00000015f70b7836 */ /* 0x000fe20000000000 */
[----:B------:R-:W-:Y:S01]  /*13e0*/  ISETP.GE.AND P4, PT, R7, RZ, PT ;  /* 0x000000ff0700720c */ /* 0x000fe20003f86270 */
[----:B------:R-:W-:-:S02]  /*13f0*/  IMAD.HI.U32 R7, R5, R20, RZ ;  /* 0x0000001405077227 */ /* 0x000fc400078e00ff */
[-C--:B------:R-:W-:Y:S02]  /*1400*/  @!P3 IADD3 R16, PT, PT, R16, -R3.reuse, RZ ;  /* 0x800000031010b210 */ /* 0x080fe40007ffe0ff */
[----:B------:R-:W-:Y:S01]  /*1410*/  @!P2 IADD3 R40, PT, PT, R40, -R3, RZ ;  /* 0x800000032828a210 */ /* 0x000fe20007ffe0ff */
[----:B------:R-:W-:Y:S01]  /*1420*/  IMAD.MOV R7, RZ, RZ, -R7 ;  /* 0x000000ffff077224 */ /* 0x000fe200078e0a07 */
[----:B------:R-:W-:Y:S01]  /*1430*/  IABS R26, R11 ;  /* 0x0000000b001a7213 */ /* 0x000fe20000000000 */
[----:B------:R-:W-:Y:S01]  /*1440*/  @!P1 IMAD.MOV R16, RZ, RZ, -R16 ;  /* 0x000000ffff109224 */ /* 0x000fe200078e0a10 */
[C---:B------:R-:W-:Y:S01]  /*1450*/  ISETP.GT.U32.AND P1, PT, R3.reuse, R40, PT ;  /* 0x000000280300720c */ /* 0x040fe20003f24070 */
[----:B------:R-:W-:Y:S01]  /*1460*/  @!P6 IMAD.IADD R18, R18, 0x1, -R3 ;  /* 0x000000011212e824 */ /* 0x000fe200078e0a03 */
[----:B------:R-:W-:Y:S01]  /*1470*/  @!P0 IADD3 R34, PT, PT, R34, -R3, RZ ;  /* 0x8000000322228210 */ /* 0x000fe20007ffe0ff */
[----:B------:R-:W-:Y:S01]  /*1480*/  IMAD R20, R3, R7, R20 ;  /* 0x0000000703147224 */ /* 0x000fe200078e0214 */
[----:B------:R-:W-:Y:S01]  /*1490*/  ISETP.GE.AND P0, PT, R6, RZ, PT ;  /* 0x000000ff0600720c */ /* 0x000fe20003f06270 */
[----:B------:R-:W-:Y:S01]  /*14a0*/  IMAD.HI.U32 R6, R5, R22, RZ ;  /* 0x0000001605067227 */ /* 0x000fe200078e00ff */
[----:B------:R-:W-:-:S02]  /*14b0*/  ISETP.GT.U32.AND P6, PT, R3, R18, PT ;  /* 0x000000120300720c */ /* 0x000fc40003fc4070 */
[----:B------:R-:W-:Y:S01]  /*14c0*/  ISETP.GE.AND P3, PT, R9, RZ, PT ;  /* 0x000000ff0900720c */ /* 0x000fe20003f66270 */
[----:B------:R-:W-:Y:S01]  /*14d0*/  IMAD.MOV R6, RZ, RZ, -R6 ;  /* 0x000000ffff067224 */ /* 0x000fe200078e0a06 */
[----:B------:R-:W-:Y:S01]  /*14e0*/  ISETP.GE.AND P2, PT, R13, RZ, PT ;  /* 0x000000ff0d00720c */ /* 0x000fe20003f46270 */
[----:B------:R-:W-:Y:S01]  /*14f0*/  IMAD.HI.U32 R9, R5, R26, RZ ;  /* 0x0000001a05097227 */ /* 0x000fe200078e00ff */
[----:B------:R-:W-:-:S03]  /*1500*/  IADD3 R13, PT, PT, R247, 0x18, RZ ;  /* 0x00000018f70d7810 */ /* 0x000fc60007ffe0ff */
[----:B------:R-:W-:Y:S01]  /*1510*/  IMAD R22, R3, R6, R22 ;  /* 0x0000000603167224 */ /* 0x000fe200078e0216 */
[----:B------:R-:W-:Y:S01]  /*1520*/  IADD3 R9, PT, PT, -R9, RZ, RZ ;  /* 0x000000ff09097210 */ /* 0x000fe20007ffe1ff */
[--C-:B------:R-:W-:Y:S01]  /*1530*/  @!P1 IMAD.IADD R40, R40, 0x1, -R3.reuse ;  /* 0x0000000128289824 */ /* 0x100fe200078e0a03 */
[C---:B------:R-:W-:Y:S01]  /*1540*/  ISETP.GT.U32.AND P1, PT, R3.reuse, R20, PT ;  /* 0x000000140300720c */ /* 0x040fe20003f24070 */
[----:B------:R-:W-:Y:S01]  /*1550*/  @!P6 IMAD.IADD R18, R18, 0x1, -R3 ;  /* 0x000000011212e824 */ /* 0x000fe200078e0a03 */
[----:B------:R-:W-:Y:S01]  /*1560*/  ISETP.GT.U32.AND P6, PT, R3, R22, PT ;  /* 0x000000160300720c */ /* 0x000fe20003fc4070 */
[----:B------:R-:W-:Y:S01]  /*1570*/  VIADD R7, R247, 0x14 ;  /* 0x00000014f7077836 */ /* 0x000fe20000000000 */
[----:B------:R-:W-:Y:S01]  /*1580*/  IABS R86, R13 ;  /* 0x0000000d00567213 */ /* 0x000fe20000000000 */
[----:B------:R-:W-:Y:S01]  /*1590*/  IMAD R26, R3, R9, R26 ;  /* 0x00000009031a7224 */ /* 0x000fe200078e021a */
[----:B------:R-:W-:Y:S01]  /*15a0*/  @!P4 IADD3 R18, PT, PT, -R18, RZ, RZ ;  /* 0x000000ff1212c210 */ /* 0x000fe20007ffe1ff */
[----:B------:R-:W-:Y:S01]  /*15b0*/  @!P3 IMAD.MOV R34, RZ, RZ, -R34 ;  /* 0x000000ffff22b224 */ /* 0x000fe200078e0a22 */
[----:B------:R-:W-:Y:S01]  /*15c0*/  IABS R24, R7 ;  /* 0x0000000700187213 */ /* 0x000fe20000000000 */
[----:B------:R-:W-:Y:S01]  /*15d0*/  VIADD R15, R247, 0x19 ;  /* 0x00000019f70f7836 */ /* 0x000fe20000000000 */
[----:B------:R-:W-:Y:S01]  /*15e0*/  ISETP.GE.AND P3, PT, R7, RZ, PT ;  /* 0x000000ff0700720c */ /* 0x000fe20003f66270 */
[----:B------:R-:W-:Y:S01]  /*15f0*/  @!P5 IMAD.MOV R40, RZ, RZ, -R40 ;  /* 0x000000ffff28d224 */ /* 0x000fe200078e0a28 */
[----:B------:R-:W-:Y:S01]  /*1600*/  ISETP.GE.AND P5, PT, R11, RZ, PT ;  /* 0x000000ff0b00720c */ /* 0x000fe20003fa6270 */
[----:B------:R-:W-:Y:S01]  /*1610*/  IMAD.HI.U32 R7, R5, R24, RZ ;  /* 0x0000001805077227 */ /* 0x000fe200078e00ff */
[----:B------:R-:W-:-:S02]  /*1620*/  @!P1 IADD3 R20, PT, PT, R20, -R3, RZ ;  /* 0x8000000314149210 */ /* 0x000fc40007ffe0ff */
[----:B------:R-:W-:Y:S01]  /*1630*/  IABS R88, R15 ;  /* 0x0000000f00587213 */ /* 0x000fe20000000000 */
[----:B------:R-:W-:Y:S01]  /*1640*/  @!P6 IMAD.IADD R22, R22, 0x1, -R3 ;  /* 0x000000011616e824 */ /* 0x000fe200078e0a03 */
[C---:B------:R-:W-:Y:S01]  /*1650*/  ISETP.GT.U32.AND P6, PT, R3.reuse, R26, PT ;  /* 0x0000001a0300720c */ /* 0x040fe20003fc4070 */
[----:B------:R-:W-:Y:S01]  /*1660*/  IMAD.MOV R7, RZ, RZ, -R7 ;  /* 0x000000ffff077224 */ /* 0x000fe200078e0a07 */
[----:B------:R-:W-:Y:S01]  /*1670*/  ISETP.GT.U32.AND P1, PT, R3, R20, PT ;  /* 0x000000140300720c */ /* 0x000fe20003f24070 */
[----:B------:R-:W-:Y:S01]  /*1680*/  VIADD R11, R247, 0x17 ;  /* 0x00000017f70b7836 */ /* 0x000fe20000000000 */
[C---:B------:R-:W-:Y:S01]  /*1690*/  ISETP.GT.U32.AND P4, PT, R3.reuse, R22, PT ;  /* 0x000000160300720c */ /* 0x040fe20003f84070 */
[----:B------:R-:W-:Y:S02]  /*16a0*/  IMAD R24, R3, R7, R24 ;  /* 0x0000000703187224 */ /* 0x000fe400078e0218 */
[----:B------:R-:W-:Y:S01]  /*16b0*/  VIADD R7, R247, 0x16 ;  /* 0x00000016f7077836 */ /* 0x000fe20000000000 */
[----:B------:R-:W-:Y:S01]  /*16c0*/  IABS R84, R11 ;  /* 0x0000000b00547213 */ /* 0x000fe20000000000 */
[----:B------:R-:W-:-:S03]  /*16d0*/  IMAD.HI.U32 R9, R5, R88, RZ ;  /* 0x0000005805097227 */ /* 0x000fc600078e00ff */
[----:B------:R-:W-:Y:S01]  /*16e0*/  IABS R28, R7 ;  /* 0x00000007001c7213 */ /* 0x000fe20000000000 */
[--C-:B------:R-:W-:Y:S02]  /*16f0*/  @!P6 IMAD.IADD R26, R26, 0x1, -R3.reuse ;  /* 0x000000011a1ae824 */ /* 0x100fe400078e0a03 */
[----:B------:R-:W-:Y:S01]  /*1700*/  @!P1 IMAD.IADD R20, R20, 0x1, -R3 ;  /* 0x0000000114149824 */ /* 0x000fe200078e0a03 */
[----:B------:R-:W-:Y:S01]  /*1710*/  ISETP.GT.U32.AND P1, PT, R3, R24, PT ;  /* 0x000000180300720c */ /* 0x000fe20003f24070 */
[----:B------:R-:W-:Y:S01]  /*1720*/  IMAD.HI.U32 R6, R5, R28, RZ ;  /* 0x0000001c05067227 */ /* 0x000fe200078e00ff */
[----:B------:R-:W-:Y:S02]  /*1730*/  ISETP.GT.U32.AND P6, PT, R3, R26, PT ;  /* 0x0000001a0300720c */ /* 0x000fe40003fc4070 */
[----:B------:R-:W-:Y:S01]  /*1740*/  @!P4 IADD3 R22, PT, PT, R22, -R3, RZ ;  /* 0x800000031616c210 */ /* 0x000fe20007ffe0ff */
[----:B------:R-:W-:Y:S01]  /*1750*/  @!P2 IMAD.MOV R20, RZ, RZ, -R20 ;  /* 0x000000ffff14a224 */ /* 0x000fe200078e0a14 */
[----:B------:R-:W-:Y:S01]  /*1760*/  ISETP.GE.AND P2, PT, R7, RZ, PT ;  /* 0x000000ff0700720c */ /* 0x000fe20003f46270 */
[----:B------:R-:W-:Y:S01]  /*1770*/  IMAD.HI.U32 R7, R5, R86, RZ ;  /* 0x0000005605077227 */ /* 0x000fe200078e00ff */
[----:B------:R-:W-:-:S03]  /*1780*/  @!P0 IADD3 R22, PT, PT, -R22, RZ, RZ ;  /* 0x000000ff16168210 */ /* 0x000fc60007ffe1ff */
[----:B------:R-:W-:Y:S02]  /*1790*/  IMAD.MOV R6, RZ, RZ, -R6 ;  /* 0x000000ffff067224 */ /* 0x000fe400078e0a06 */
[----:B------:R-:W-:Y:S02]  /*17a0*/  IMAD.MOV R7, RZ, RZ, -R7 ;  /* 0x000000ffff077224 */ /* 0x000fe400078e0a07 */
[C---:B------:R-:W-:Y:S02]  /*17b0*/  IMAD R28, R3.reuse, R6, R28 ;  /* 0x00000006031c7224 */ /* 0x040fe400078e021c */
[----:B------:R-:W-:Y:S02]  /*17c0*/  IMAD.MOV R9, RZ, RZ, -R9 ;  /* 0x000000ffff097224 */ /* 0x000fe400078e0a09 */
[C---:B------:R-:W-:Y:S01]  /*17d0*/  IMAD R86, R3.reuse, R7, R86 ;  /* 0x0000000703567224 */ /* 0x040fe200078e0256 */
[----:B------:R-:W-:Y:S01]  /*17e0*/  ISETP.GT.U32.AND P4, PT, R3, R28, PT ;  /* 0x0000001c0300720c */ /* 0x000fe20003f84070 */
[----:B------:R-:W-:-:S02]  /*17f0*/  @!P6 IMAD.IADD R26, R26, 0x1, -R3 ;  /* 0x000000011a1ae824 */ /* 0x000fc400078e0a03 */
[C---:B------:R-:W-:Y:S01]  /*1800*/  IMAD R88, R3.reuse, R9, R88 ;  /* 0x0000000903587224 */ /* 0x040fe200078e0258 */
[----:B------:R-:W-:Y:S01]  /*1810*/  ISETP.GT.U32.AND P6, PT, R3, R86, PT ;  /* 0x000000560300720c */ /* 0x000fe20003fc4070 */
[----:B------:R-:W-:Y:S01]  /*1820*/  VIADD R7, R247, 0x1a ;  /* 0x0000001af7077836 */ /* 0x000fe20000000000 */
[----:B------:R-:W-:Y:S01]  /*1830*/  @!P5 IADD3 R26, PT, PT, -R26, RZ, RZ ;  /* 0x000000ff1a1ad210 */ /* 0x000fe20007ffe1ff */
[----:B------:R-:W-:Y:S01]  /*1840*/  IMAD.HI.U32 R6, R5, R84, RZ ;  /* 0x0000005405067227 */ /* 0x000fe200078e00ff */
[----:B------:R-:W-:Y:S02]  /*1850*/  ISETP.GT.U32.AND P5, PT, R3, R88, PT ;  /* 0x000000580300720c */ /* 0x000fe40003fa4070 */
[----:B------:R-:W-:Y:S01]  /*1860*/  IABS R90, R7 ;  /* 0x00000007005a7213 */ /* 0x000fe20000000000 */
[----:B------:R-:W-:Y:S02]  /*1870*/  IMAD.MOV R6, RZ, RZ, -R6 ;  /* 0x000000ffff067224 */ /* 0x000fe400078e0a06 */
[----:B------:R-:W-:-:S02]  /*1880*/  VIADD R9, R247, 0x1b ;  /* 0x0000001bf7097836 */ /* 0x000fc40000000000 */
[----:B------:R-:W-:Y:S02]  /*1890*/  IMAD R84, R3, R6, R84 ;  /* 0x0000000603547224 */ /* 0x000fe400078e0254 */
[----:B------:R-:W-:Y:S01]  /*18a0*/  IMAD.HI.U32 R6, R5, R90, RZ ;  /* 0x0000005a05067227 */ /* 0x000fe200078e00ff */
[----:B------:R-:W-:Y:S02]  /*18b0*/  IABS R94, R9 ;  /* 0x00000009005e7213 */ /* 0x000fe40000000000 */
[----:B------:R-:W-:Y:S01]  /*18c0*/  @!P6 IADD3 R86, PT, PT, R86, -R3, RZ ;  /* 0x800000035656e210 */ /* 0x000fe20007ffe0ff */
[--C-:B------:R-:W-:Y:S01]  /*18d0*/  @!P1 IMAD.IADD R24, R24, 0x1, -R3.reuse ;  /* 0x0000000118189824 */ /* 0x100fe200078e0a03 */
[C---:B------:R-:W-:Y:S01]  /*18e0*/  ISETP.GT.U32.AND P0, PT, R3.reuse, R84, PT ;  /* 0x000000540300720c */ /* 0x040fe20003f04070 */
[--C-:B------:R-:W-:Y:S02]  /*18f0*/  @!P4 IMAD.IADD R28, R28, 0x1, -R3.reuse ;  /* 0x000000011c1cc824 */ /* 0x100fe400078e0a03 */
[----:B------:R-:W-:Y:S01]  /*1900*/  IMAD.MOV R6, RZ, RZ, -R6 ;  /* 0x000000ffff067224 */ /* 0x000fe200078e0a06 */
[C---:B------:R-:W-:Y:S01]  /*1910*/  ISETP.GT.U32.AND P1, PT, R3.reuse, R24, PT ;  /* 0x000000180300720c */ /* 0x040fe20003f24070 */
[----:B------:R-:W-:Y:S01]  /*1920*/  @!P5 IMAD.IADD R88, R88, 0x1, -R3 ;  /* 0x000000015858d824 */ /* 0x000fe200078e0a03 */
[C---:B------:R-:W-:Y:S01]  /*1930*/  ISETP.GT.U32.AND P4, PT, R3.reuse, R28, PT ;  /* 0x0000001c0300720c */ /* 0x040fe20003f84070 */
[C---:B------:R-:W-:Y:S01]  /*1940*/  IMAD R90, R3.reuse, R6, R90 ;  /* 0x00000006035a7224 */ /* 0x040fe200078e025a */
[----:B------:R-:W-:Y:S01]  /*1950*/  ISETP.GT.U32.AND P5, PT, R3, R86, PT ;  /* 0x000000560300720c */ /* 0x000fe20003fa4070 */
[----:B------:R-:W-:-:S04]  /*1960*/  IMAD.HI.U32 R6, R5, R94, RZ ;  /* 0x0000005e05067227 */ /* 0x000fc800078e00ff */
[----:B------:R-:W-:Y:S02]  /*1970*/  IMAD.MOV R6, RZ, RZ, -R6 ;  /* 0x000000ffff067224 */ /* 0x000fe400078e0a06 */
[--C-:B------:R-:W-:Y:S01]  /*1980*/  @!P0 IMAD.IADD R84, R84, 0x1, -R3.reuse ;  /* 0x0000000154548824 */ /* 0x100fe200078e0a03 */
[----:B------:R-:W-:Y:S01]  /*1990*/  ISETP.GE.AND P0, PT, R7, RZ, PT ;  /* 0x000000ff0700720c */ /* 0x000fe20003f06270 */
[C---:B------:R-:W-:Y:S01]  /*19a0*/  IMAD R94, R3.reuse, R6, R94 ;  /* 0x00000006035e7224 */ /* 0x040fe200078e025e */
[-C--:B------:R-:W-:Y:S01]  /*19b0*/  @!P1 IADD3 R24, PT, PT, R24, -R3.reuse, RZ ;  /* 0x8000000318189210 */ /* 0x080fe20007ffe0ff */
[--C-:B------:R-:W-:Y:S01]  /*19c0*/  @!P4 IMAD.IADD R28, R28, 0x1, -R3.reuse ;  /* 0x000000011c1cc824 */ /* 0x100fe200078e0a03 */
[----:B------:R-:W-:Y:S01]  /*19d0*/  ISETP.GT.U32.AND P6, PT, R3, R84, PT ;  /* 0x000000540300720c */ /* 0x000fe20003fc4070 */
[----:B------:R-:W-:Y:S01]  /*19e0*/  VIADD R17, R247, 0x23 ;  /* 0x00000023f7117836 */ /* 0x000fe20000000000 */
[----:B------:R-:W-:Y:S01]  /*19f0*/  @!P5 IADD3 R86, PT, PT, R86, -R3, RZ ;  /* 0x800000035656d210 */ /* 0x000fe20007ffe0ff */
[----:B------:R-:W-:Y:S01]  /*1a00*/  @!P3 IMAD.MOV R24, RZ, RZ, -R24 ;  /* 0x000000ffff18b224 */ /* 0x000fe200078e0a18 */
[----:B------:R-:W-:Y:S01]  /*1a10*/  ISETP.GT.U32.AND P5, PT, R3, R94, PT ;  /* 0x0000005e0300720c */ /* 0x000fe20003fa4070 */
[----:B------:R-:W-:Y:S01]  /*1a20*/  @!P2 IMAD.MOV R28, RZ, RZ, -R28 ;  /* 0x000000ffff1ca224 */ /* 0x000fe200078e0a1c */
[----:B------:R-:W-:Y:S01]  /*1a30*/  ISETP.GE.AND P3, PT, R13, RZ, PT ;  /* 0x000000ff0d00720c */ /* 0x000fe20003f66270 */
[----:B------:R-:W-:Y:S01]  /*1a40*/  VIADD R19, R247, 0x39 ;  /* 0x00000039f7137836 */ /* 0x000fe20000000000 */
[----:B------:R-:W-:Y:S01]  /*1a50*/  ISETP.GT.U32.AND P2, PT, R3, R88, PT ;  /* 0x000000580300720c */ /* 0x000fe20003f44070 */
[C---:B------:R-:W-:Y:S01]  /*1a60*/  VIADD R23, R247.reuse, 0x75 ;  /* 0x00000075f7177836 */ /* 0x040fe20000000000 */
[C---:B------:R-:W-:Y:S01]  /*1a70*/  IADD3 R13, PT, PT, R247.reuse, 0x1d, RZ ;  /* 0x0000001df70d7810 */ /* 0x040fe20007ffe0ff */
[----:B------:R-:W-:Y:S01]  /*1a80*/  VIADD R25, R247, 0x77 ;  /* 0x00000077f7197836 */ /* 0x000fe20000000000 */
[----:B------:R-:W-:Y:S01]  /*1a90*/  ISETP.GE.AND P4, PT, R15, RZ, PT ;  /* 0x000000ff0f00720c */ /* 0x000fe20003f86270 */
[----:B------:R-:W-:Y:S01]  /*1aa0*/  VIADD R15, R247, 0x1e ;  /* 0x0000001ef70f7836 */ /* 0x000fe20000000000 */
[----:B------:R-:W-:Y:S01]  /*1ab0*/  IABS R102, R13 ;  /* 0x0000000d00667213 */ /* 0x000fe20000000000 */
[--C-:B------:R-:W-:Y:S01]  /*1ac0*/  @!P6 IMAD.IADD R84, R84, 0x1, -R3.reuse ;  /* 0x000000015454e824 */ /* 0x100fe200078e0a03 */
[----:B------:R-:W-:Y:S01]  /*1ad0*/  ISETP.GE.AND P1, PT, R11, RZ, PT ;  /* 0x000000ff0b00720c */ /* 0x000fe20003f26270 */
[----:B------:R-:W-:Y:S01]  /*1ae0*/  @!P5 IMAD.IADD R94, R94, 0x1, -R3 ;  /* 0x000000015e5ed824 */ /* 0x000fe200078e0a03 */
[----:B------:R-:W-:Y:S01]  /*1af0*/  IABS R104, R15 ;  /* 0x0000000f00687213 */ /* 0x000fe20000000000 */
[----:B------:R-:W-:Y:S01]  /*1b00*/  IMAD.HI.U32 R7, R5, R102, RZ ;  /* 0x0000006605077227 */ /* 0x000fe200078e00ff */
[----:B------:R-:W-:-:S02]  /*1b10*/  ISETP.GT.U32.AND P6, PT, R3, R90, PT ;  /* 0x0000005a0300720c */ /* 0x000fc40003fc4070 */
[----:B------:R-:W-:Y:S01]  /*1b20*/  ISETP.GT.U32.AND P5, PT, R3, R94, PT ;  /* 0x0000005e0300720c */ /* 0x000fe20003fa4070 */
[----:B------:R-:W-:Y:S01]  /*1b30*/  @!P2 IMAD.IADD R88, R88, 0x1, -R3 ;  /* 0x000000015858a824 */ /* 0x000fe200078e0a03 */
[----:B------:R-:W-:Y:S01]  /*1b40*/  ISETP.GE.AND P2, PT, R9, RZ, PT ;  /* 0x000000ff0900720c */ /* 0x000fe20003f46270 */
[----:B------:R-:W-:Y:S01]  /*1b50*/  IMAD.HI.U32 R9, R5, R104, RZ ;  /* 0x0000006805097227 */ /* 0x000fe200078e00ff */
[----:B------:R-:W-:Y:S02]  /*1b60*/  IADD3 R7, PT, PT, -R7, RZ, RZ ;  /* 0x000000ff07077210 */ /* 0x000fe40007ffe1ff */
[----:B------:R-:W-:Y:S01]  /*1b70*/  @!P3 IADD3 R86, PT, PT, -R86, RZ, RZ ;  /* 0x000000ff5656b210 */ /* 0x000fe20007ffe1ff */
[----:B------:R-:W-:Y:S01]  /*1b80*/  VIADD R11, R247, 0x1c ;  /* 0x0000001cf70b7836 */ /* 0x000fe20000000000 */
[----:B------:R-:W-:Y:S01]  /*1b90*/  IABS R114, R17 ;  /* 0x0000001100727213 */ /* 0x000fe20000000000 */
[----:B------:R-:W-:Y:S01]  /*1ba0*/  IMAD.MOV R9, RZ, RZ, -R9 ;  /* 0x000000ffff097224 */ /* 0x000fe200078e0a09 */
[----:B------:R-:W-:Y:S01]  /*1bb0*/  IABS R160, R19 ;  /* 0x0000001300a07213 */ /* 0x000fe20000000000 */
[C---:B------:R-:W-:Y:S01]  /*1bc0*/  IMAD R102, R3.reuse, R7, R102 ;  /* 0x0000000703667224 */ /* 0x040fe200078e0266 */
[----:B------:R-:W-:Y:S01]  /*1bd0*/  IABS R100, R11 ;  /* 0x0000000b00647213 */ /* 0x000fe20000000000 */
[C---:B------:R-:W-:Y:S01]  /*1be0*/  IMAD R104, R3.reuse, R9, R104 ;  /* 0x0000000903687224 */ /* 0x040fe200078e0268 */
[----:B------:R-:W-:Y:S01]  /*1bf0*/  IABS R62, R23 ;  /* 0x00000017003e7213 */ /* 0x000fe20000000000 */
[----:B------:R-:W-:Y:S01]  /*1c00*/  @!P4 IMAD.MOV R88, RZ, RZ, -R88 ;  /* 0x000000ffff58c224 */ /* 0x000fe200078e0a58 */
[----:B------:R-:W-:Y:S01]  /*1c10*/  ISETP.GT.U32.AND P4, PT, R3, R102, PT ;  /* 0x000000660300720c */ /* 0x000fe20003f84070 */
[----:B------:R-:W-:Y:S01]  /*1c20*/  VIADD R9, R247, 0x1f ;  /* 0x0000001ff7097836 */ /* 0x000fe20000000000 */
[----:B------:R-:W-:Y:S01]  /*1c30*/  IABS R58, R25 ;  /* 0x00000019003a7213 */ /* 0x000fe20000000000 */
[----:B------:R-:W-:-:S03]  /*1c40*/  IMAD.HI.U32 R6, R5, R100, RZ ;  /* 0x0000006405067227 */ /* 0x000fc600078e00ff */
[----:B------:R-:W-:Y:S01]  /*1c50*/  IABS R108, R9 ;  /* 0x00000009006c7213 */ /* 0x000fe20000000000 */
[--C-:B------:R-:W-:Y:S01]  /*1c60*/  @!P5 IMAD.IADD R94, R94, 0x1, -R3.reuse ;  /* 0x000000015e5ed824 */ /* 0x100fe200078e0a03 */
[----:B------:R-:W-:Y:S01]  /*1c70*/  ISETP.GT.U32.AND P5, PT, R3, R104, PT ;  /* 0x000000680300720c */ /* 0x000fe20003fa4070 */
[----:B------:R-:W-:Y:S01]  /*1c80*/  @!P6 IMAD.IADD R90, R90, 0x1, -R3 ;  /* 0x000000015a5ae824 */ /* 0x000fe200078e0a03 */
[----:B------:R-:W-:Y:S01]  /*1c90*/  ISETP.GE.AND P6, PT, R11, RZ, PT ;  /* 0x000000ff0b00720c */ /* 0x000fe20003fc6270 */
[----:B------:R-:W-:Y:S01]  /*1ca0*/  IMAD.MOV R6, RZ, RZ, -R6 ;  /* 0x000000ffff067224 */ /* 0x000fe200078e0a06 */
[----:B------:R-:W-:Y:S01]  /*1cb0*/  IADD3 R11, PT, PT, R247, 0x20, RZ ;  /* 0x00000020f70b7810 */ /* 0x000fe20007ffe0ff */
[----:B------:R-:W-:Y:S01]  /*1cc0*/  @!P1 IMAD.MOV R84, RZ, RZ, -R84 ;  /* 0x000000ffff549224 */ /* 0x000fe200078e0a54 */
[----:B------:R-:W-:Y:S01]  /*1cd0*/  @!P4 IADD3 R102, PT, PT, R102, -R3, RZ ;  /* 0x800000036666c210 */ /* 0x000fe20007ffe0ff */
[----:B------:R-:W-:Y:S01]  /*1ce0*/  IMAD R100, R3, R6, R100 ;  /* 0x0000000603647224 */ /* 0x000fe200078e0264 */
[----:B------:R-:W-:Y:S01]  /*1cf0*/  IABS R106, R11 ;  /* 0x0000000b006a7213 */ /* 0x000fe20000000000 */
[----:B------:R-:W-:Y:S01]  /*1d00*/  IMAD.HI.U32 R6, R5, R108, RZ ;  /* 0x0000006c05067227 */ /* 0x000fe200078e00ff */
[----:B------:R-:W-:-:S02]  /*1d10*/  ISETP.GT.U32.AND P1, PT, R3, R90, PT ;  /* 0x0000005a0300720c */ /* 0x000fc40003f24070 */
[----:B------:R-:W-:Y:S01]  /*1d20*/  ISETP.GT.U32.AND P3, PT, R3, R100, PT ;  /* 0x000000640300720c */ /* 0x000fe20003f64070 */
[----:B------:R-:W-:Y:S02]  /*1d30*/  IMAD.MOV R7, RZ, RZ, -R6 ;  /* 0x000000ffff077224 */ /* 0x000fe400078e0a06 */
[----:B------:R-:W-:-:S04]  /*1d40*/  IMAD.HI.U32 R6, R5, R106, RZ ;  /* 0x0000006a05067227 */ /* 0x000fc800078e00ff */
[--C-:B------:R-:W-:Y:S01]  /*1d50*/  @!P5 IMAD.IADD R104, R104, 0x1, -R3.reuse ;  /* 0x000000016868d824 */ /* 0x100fe200078e0a03 */
[C---:B------:R-:W-:Y:S01]  /*1d60*/  ISETP.GT.U32.AND P5, PT, R3.reuse, R102, PT ;  /* 0x000000660300720c */ /* 0x040fe20003fa4070 */
[----:B------:R-:W-:Y:S01]  /*1d70*/  IMAD R108, R3, R7, R108 ;  /* 0x00000007036c7224 */ /* 0x000fe200078e026c */
[----:B------:R-:W-:Y:S01]  /*1d80*/  IADD3 R6, PT, PT, -R6, RZ, RZ ;  /* 0x000000ff06067210 */ /* 0x000fe20007ffe1ff */
[--C-:B------:R-:W-:Y:S01]  /*1d90*/  @!P1 IMAD.IADD R90, R90, 0x1, -R3.reuse ;  /* 0x000000015a5a9824 */ /* 0x100fe200078e0a03 */
[----:B------:R-:W-:Y:S01]  /*1da0*/  ISETP.GE.AND P1, PT, R13, RZ, PT ;  /* 0x000000ff0d00720c */ /* 0x000fe20003f26270 */
[----:B------:R-:W-:Y:S02]  /*1db0*/  VIADD R13, R247, 0x21 ;  /* 0x00000021f70d7836 */ /* 0x000fe40000000000 */
[----:B------:R-:W-:Y:S02]  /*1dc0*/  IMAD R106, R3, R6, R106 ;  /* 0x00000006036a7224 */ /* 0x000fe400078e026a */
[----:B------:R-:W-:Y:S01]  /*1dd0*/  @!P3 IMAD.IADD R100, R100, 0x1, -R3 ;  /* 0x000000016464b824 */ /* 0x000fe200078e0a03 */
[----:B------:R-:W-:Y:S01]  /*1de0*/  ISETP.GE.AND P3, PT, R15, RZ, PT ;  /* 0x000000ff0f00720c */ /* 0x000fe20003f66270 */
[----:B------:R-:W-:Y:S01]  /*1df0*/  VIADD R15, R247, 0x22 ;  /* 0x00000022f70f7836 */ /* 0x000fe20000000000 */
[----:B------:R-:W-:Y:S01]  /*1e00*/  IABS R110, R13 ;  /* 0x0000000d006e7213 */ /* 0x000fe20000000000 */
[----:B------:R-:W-:Y:S01]  /*1e10*/  @!P0 IMAD.MOV R90, RZ, RZ, -R90 ;  /* 0x000000ffff5a8224 */ /* 0x000fe200078e0a5a */
[----:B------:R-:W-:Y:S01]  /*1e20*/  @!P5 IADD3 R102, PT, PT, R102, -R3, RZ ;  /* 0x800000036666d210 */ /* 0x000fe20007ffe0ff */
[----:B------:R-:W-:Y:S01]  /*1e30*/  @!P2 IMAD.MOV R94, RZ, RZ, -R94 ;  /* 0x000000ffff5ea224 */ /* 0x000fe200078e0a5e */
[----:B------:R-:W-:Y:S01]  /*1e40*/  ISETP.GT.U32.AND P5, PT, R3, R106, PT ;  /* 0x0000006a0300720c */ /* 0x000fe20003fa4070 */
[----:B------:R-:W-:Y:S01]  /*1e50*/  IMAD.HI.U32 R6, R5, R110, RZ ;  /* 0x0000006e05067227 */ /* 0x000fe200078e00ff */
[----:B------:R-:W-:-:S02]  /*1e60*/  ISETP.GT.U32.AND P4, PT, R3, R100, PT ;  /* 0x000000640300720c */ /* 0x000fc40003f84070 */
[----:B------:R-:W-:Y:S01]  /*1e70*/  IABS R112, R15 ;  /* 0x0000000f00707213 */ /* 0x000fe20000000000 */
[----:B------:R-:W-:Y:S01]  /*1e80*/  IMAD.MOV R7, RZ, RZ, -R6 ;  /* 0x000000ffff077224 */ /* 0x000fe200078e0a06 */
[----:B------:R-:W-:Y:S01]  /*1e90*/  ISETP.GT.U32.AND P0, PT, R3, R104, PT ;  /* 0x000000680300720c */ /* 0x000fe20003f04070 */
[----:B------:R-:W-:Y:S01]  /*1ea0*/  VIADD R27, R247, 0x78 ;  /* 0x00000078f71b7836 */ /* 0x000fe20000000000 */
[----:B------:R-:W-:Y:S01]  /*1eb0*/  @!P1 IADD3 R102, PT, PT, -R102, RZ, RZ ;  /* 0x000000ff66669210 */ /* 0x000fe20007ffe1ff */
[----:B------:R-:W-:Y:S01]  /*1ec0*/  IMAD.HI.U32 R6, R5, R112, RZ ;  /* 0x0000007005067227 */ /* 0x000fe200078e00ff */
[----:B------:R-:W-:Y:S02]  /*1ed0*/  ISETP.GE.AND P1, PT, R13, RZ, PT ;  /* 0x000000ff0d00720c */ /* 0x000fe40003f26270 */
[----:B------:R-:W-:Y:S01]  /*1ee0*/  IABS R56, R27 ;  /* 0x0000001b00387213 */ /* 0x000fe20000000000 */
[--C-:B------:R-:W-:Y:S02]  /*1ef0*/  @!P5 IMAD.IADD R106, R106, 0x1, -R3.reuse ;  /* 0x000000016a6ad824 */ /* 0x100fe400078e0a03 */
[C---:B------:R-:W-:Y:S01]  /*1f00*/  IMAD R110, R3.reuse, R7, R110 ;  /* 0x00000007036e7224 */ /* 0x040fe200078e026e */
[----:B------:R-:W-:Y:S01]  /*1f10*/  IADD3 R7, PT, PT, -R6, RZ, RZ ;  /* 0x000000ff06077210 */ /* 0x000fe20007ffe1ff */
[----:B------:R-:W-:Y:S01]  /*1f20*/  @!P4 IMAD.IADD R100, R100, 0x1, -R3 ;  /* 0x000000016464c824 */ /* 0x000fe200078e0a03 */
[----:B------:R-:W-:Y:S01]  /*1f30*/  ISETP.GT.U32.AND P5, PT, R3, R106, PT ;  /* 0x0000006a0300720c */ /* 0x000fe20003fa4070 */
[----:B------:R-:W-:Y:S01]  /*1f40*/  IMAD.HI.U32 R6, R5, R114, RZ ;  /* 0x0000007205067227 */ /* 0x000fe200078e00ff */
[----:B------:R-:W-:-:S03]  /*1f50*/  ISETP.GT.U32.AND P4, PT, R3, R108, PT ;  /* 0x0000006c0300720c */ /* 0x000fc60003f84070 */
[----:B------:R-:W-:Y:S01]  /*1f60*/  IMAD R112, R3, R7, R112 ;  /* 0x0000000703707224 */ /* 0x000fe200078e0270 */
[----:B------:R-:W-:Y:S01]  /*1f70*/  IADD3 R6, PT, PT, -R6, RZ, RZ ;  /* 0x000000ff06067210 */ /* 0x000fe20007ffe1ff */
[----:B------:R-:W-:Y:S02]  /*1f80*/  VIADD R7, R247, 0x24 ;  /* 0x00000024f7077836 */ /* 0x000fe40000000000 */
[--C-:B------:R-:W-:Y:S01]  /*1f90*/  @!P0 IMAD.IADD R104, R104, 0x1, -R3.reuse ;  /* 0x0000000168688824 */ /* 0x100fe200078e0a03 */
[----:B------:R-:W-:Y:S01]  /*1fa0*/  ISETP.GE.AND P0, PT, R9, RZ, PT ;  /* 0x000000ff0900720c */ /* 0x000fe20003f06270 */
[C---:B------:R-:W-:Y:S01]  /*1fb0*/  IMAD R114, R3.reuse, R6, R114 ;  /* 0x0000000603727224 */ /* 0x040fe200078e0272 */
[----:B------:R-:W-:Y:S01]  /*1fc0*/  IABS R116, R7 ;  /* 0x0000000700747213 */ /* 0x000fe20000000000 */
[--C-:B------:R-:W-:Y:S01]  /*1fd0*/  @!P5 IMAD.IADD R106, R106, 0x1, -R3.reuse ;  /* 0x000000016a6ad824 */ /* 0x100fe200078e0a03 */
[----:B------:R-:W-:Y:S01]  /*1fe0*/  ISETP.GT.U32.AND P5, PT, R3, R112, PT ;  /* 0x000000700300720c */ /* 0x000fe20003fa4070 */
[----:B------:R-:W-:Y:S01]  /*1ff0*/  @!P4 IMAD.IADD R108, R108, 0x1, -R3 ;  /* 0x000000016c6cc824 */ /* 0x000fe200078e0a03 */
[----:B------:R-:W-:Y:S01]  /*2000*/  ISETP.GE.AND P4, PT, R11, RZ, PT ;  /* 0x000000ff0b00720c */ /* 0x000fe20003f86270 */
[----:B------:R-:W-:-:S03]  /*2010*/  IMAD.HI.U32 R6, R5, R116, RZ ;  /* 0x0000007405067227 */ /* 0x000fc600078e00ff */
[----:B------:R-:W-:Y:S01]  /*2020*/  ISETP.GT.U32.AND P2, PT, R3, R108, PT ;  /* 0x0000006c0300720c */ /* 0x000fe20003f44070 */
[----:B------:R-:W-:Y:S01]  /*2030*/  @!P6 IMAD.MOV R100, RZ, RZ, -R100 ;  /* 0x000000ffff64e224 */ /* 0x000fe200078e0a64 */
[----:B------:R-:W-:Y:S01]  /*2040*/  IADD3 R6, PT, PT, -R6, RZ, RZ ;  /* 0x000000ff06067210 */ /* 0x000fe20007ffe1ff */
[----:B------:R-:W-:Y:S01]  /*2050*/  VIADD R11, R247, 0x27 ;  /* 0x00000027f70b7836 */ /* 0x000fe20000000000 */
[----:B------:R-:W-:Y:S01]  /*2060*/  ISETP.GT.U32.AND P6, PT, R3, R110, PT ;  /* 0x0000006e0300720c */ /* 0x000fe20003fc4070 */
[----:B------:R-:W-:Y:S02]  /*2070*/  VIADD R9, R247, 0x26 ;  /* 0x00000026f7097836 */ /* 0x000fe40000000000 */
[--C-:B------:R-:W-:Y:S01]  /*2080*/  @!P5 IMAD.IADD R112, R112, 0x1, -R3.reuse ;  /* 0x000000017070d824 */ /* 0x100fe200078e0a03 */
[----:B------:R-:W-:Y:S01]  /*2090*/  IABS R122, R11 ;  /* 0x0000000b007a7213 */ /* 0x000fe20000000000 */
[----:B------:R-:W-:Y:S01]  /*20a0*/  @!P4 IMAD.MOV R106, RZ, RZ, -R106 ;  /* 0x000000ffff6ac224 */ /* 0x000fe200078e0a6a */
[C---:B------:R-:W-:Y:S01]  /*20b0*/  ISETP.GT.U32.AND P4, PT, R3.reuse, R114, PT ;  /* 0x000000720300720c */ /* 0x040fe20003f84070 */
[C---:B------:R-:W-:Y:S01]  /*20c0*/  IMAD R116, R3.reuse, R6, R116 ;  /* 0x0000000603747224 */ /* 0x040fe200078e0274 */
[----:B------:R-:W-:Y:S01]  /*20d0*/  ISETP.GT.U32.AND P5, PT, R3, R112, PT ;  /* 0x000000700300720c */ /* 0x000fe20003fa4070 */
[--C-:B------:R-:W-:Y:S01]  /*20e0*/  @!P2 IMAD.IADD R108, R108, 0x1, -R3.reuse ;  /* 0x000000016c6ca824 */ /* 0x100fe200078e0a03 */
[----:B------:R-:W-:Y:S01]  /*20f0*/  IABS R120, R9 ;  /* 0x0000000900787213 */ /* 0x000fe20000000000 */
[----:B------:R-:W-:Y:S01]  /*2100*/  @!P3 IMAD.MOV R104, RZ, RZ, -R104 ;  /* 0x000000ffff68b224 */ /* 0x000fe200078e0a68 */
[----:B------:R-:W-:Y:S01]  /*2110*/  ISETP.GE.AND P3, PT, R15, RZ, PT ;  /* 0x000000ff0f00720c */ /* 0x000fe20003f66270 */
[----:B------:R-:W-:Y:S01]  /*2120*/  @!P0 IMAD.MOV R108, RZ, RZ, -R108 ;  /* 0x000000ffff6c8224 */ /* 0x000fe200078e0a6c */
[----:B------:R-:W-:Y:S01]  /*2130*/  ISETP.GE.AND P0, PT, R7, RZ, PT ;  /* 0x000000ff0700720c */ /* 0x000fe20003f06270 */
[--C-:B------:R-:W-:Y:S01]  /*2140*/  @!P6 IMAD.IADD R110, R110, 0x1, -R3.reuse ;  /* 0x000000016e6ee824 */ /* 0x100fe200078e0a03 */
[C---:B------:R-:W-:Y:S01]  /*2150*/  IADD3 R7, PT, PT, R247.reuse, 0x25, RZ ;  /* 0x00000025f7077810 */ /* 0x040fe20007ffe0ff */
[----:B------:R-:W-:Y:S01]  /*2160*/  VIADD R13, R247, 0x2a ;  /* 0x0000002af70d7836 */ /* 0x000fe20000000000 */
[----:B------:R-:W-:Y:S01]  /*2170*/  ISETP.GE.AND P2, PT, R17, RZ, PT ;  /* 0x000000ff1100720c */ /* 0x000fe20003f46270 */
[----:B------:R-:W-:Y:S01]  /*2180*/  @!P4 IMAD.IADD R114, R114, 0x1, -R3 ;  /* 0x000000017272c824 */ /* 0x000fe200078e0a03 */
[----:B------:R-:W-:Y:S01]  /*2190*/  IABS R118, R7 ;  /* 0x0000000700767213 */ /* 0x000fe20000000000 */
[C---:B------:R-:W-:Y:S01]  /*21a0*/  VIADD R17, R247.reuse, 0x38 ;  /* 0x00000038f7117836 */ /* 0x040fe20000000000 */
[----:B------:R-:W-:Y:S01]  /*21b0*/  @!P5 IADD3 R112, PT, PT, R112, -R3, RZ ;  /* 0x800000037070d210 */ /* 0x000fe20007ffe0ff */
[----:B------:R-:W-:Y:S01]  /*21c0*/  VIADD R35, R247, 0x7c ;  /* 0x0000007cf7237836 */ /* 0x000fe20000000000 */
[----:B------:R-:W-:Y:S01]  /*21d0*/  ISETP.GT.U32.AND P5, PT, R3, R116, PT ;  /* 0x000000740300720c */ /* 0x000fe20003fa4070 */
[----:B------:R-:W-:Y:S01]  /*21e0*/  IMAD.HI.U32 R6, R5, R118, RZ ;  /* 0x0000007605067227 */ /* 0x000fe200078e00ff */
[----:B------:R-:W-:-:S02]  /*21f0*/  ISETP.GT.U32.AND P4, PT, R3, R114, PT ;  /* 0x000000720300720c */ /* 0x000fc40003f84070 */
[----:B------:R-:W-:Y:S01]  /*2200*/  ISETP.GT.U32.AND P6, PT, R3, R110, PT ;  /* 0x0000006e0300720c */ /* 0x000fe20003fc4070 */
[----:B------:R-:W-:Y:S01]  /*2210*/  IMAD.MOV R6, RZ, RZ, -R6 ;  /* 0x000000ffff067224 */ /* 0x000fe200078e0a06 */
[----:B------:R-:W-:Y:S01]  /*2220*/  @!P3 IADD3 R112, PT, PT, -R112, RZ, RZ ;  /* 0x000000ff7070b210 */ /* 0x000fe20007ffe1ff */
[----:B------:R-:W-:Y:S01]  /*2230*/  VIADD R37, R247, 0x7d ;  /* 0x0000007df7257836 */ /* 0x000fe20000000000 */
[----:B------:R-:W-:Y:S01]  /*2240*/  ISETP.GE.AND P3, PT, R11, RZ, PT ;  /* 0x000000ff0b00720c */ /* 0x000fe20003f66270 */
[----:B------:R-:W-:Y:S01]  /*2250*/  IMAD R118, R3, R6, R118 ;  /* 0x0000000603767224 */ /* 0x000fe200078e0276 */
[----:B------:R-:W-:Y:S01]  /*2260*/  IABS R128, R13 ;  /* 0x0000000d00807213 */ /* 0x000fe20000000000 */
[----:B------:R-:W-:Y:S01]  /*2270*/  IMAD.HI.U32 R6, R5, R122, RZ ;  /* 0x0000007a05067227 */ /* 0x000fe200078e00ff */
[----:B------:R-:W-:Y:S02]  /*2280*/  IADD3 R15, PT, PT, R247, 0x2f, RZ ;  /* 0x0000002ff70f7810 */ /* 0x000fe40007ffe0ff */
[----:B------:R-:W-:Y:S01]  /*2290*/  IABS R158, R17 ;  /* 0x00000011009e7213 */ /* 0x000fe20000000000 */
[--C-:B------:R-:W-:Y:S01]  /*22a0*/  @!P5 IMAD.IADD R116, R116, 0x1, -R3.reuse ;  /* 0x000000017474d824 */ /* 0x100fe200078e0a03 */
[----:B------:R-:W-:Y:S01]  /*22b0*/  IADD3 R6, PT, PT, -R6, RZ, RZ ;  /* 0x000000ff06067210 */ /* 0x000fe20007ffe1ff */
[--C-:B------:R-:W-:Y:S01]  /*22c0*/  @!P4 IMAD.IADD R114, R114, 0x1, -R3.reuse ;  /* 0x000000017272c824 */ /* 0x100fe200078e0a03 */
[C---:B------:R-:W-:Y:S01]  /*22d0*/  ISETP.GT.U32.AND P4, PT, R3.reuse, R118, PT ;  /* 0x000000760300720c */ /* 0x040fe20003f84070 */
[----:B------:R-:W-:Y:S01]  /*22e0*/  @!P6 IMAD.IADD R110, R110, 0x1, -R3 ;  /* 0x000000016e6ee824 */ /* 0x000fe200078e0a03 */
[C---:B------:R-:W-:Y:S01]  /*22f0*/  ISETP.GT.U32.AND P5, PT, R3.reuse, R116, PT ;  /* 0x000000740300720c */ /* 0x040fe20003fa4070 */
[----:B------:R-:W-:Y:S01]  /*2300*/  IMAD R122, R3, R6, R122 ;  /* 0x00000006037a7224 */ /* 0x000fe200078e027a */
[----:B------:R-:W-:Y:S01]  /*2310*/  ISETP.GE.AND P6, PT, R7, RZ, PT ;  /* 0x000000ff0700720c */ /* 0x000fe20003fc6270 */
[----:B------:R-:W-:Y:S01]  /*2320*/  IMAD.HI.U32 R7, R5, R120, RZ ;  /* 0x0000007805077227 */ /* 0x000fe200078e00ff */
[----:B------:R-:W-:-:S02]  /*2330*/  IABS R138, R15 ;  /* 0x0000000f008a7213 */ /* 0x000fc40000000000 */
[----:B------:R-:W-:Y:S01]  /*2340*/  IABS R50, R35 ;  /* 0x0000002300327213 */ /* 0x000fe20000000000 */
[----:B------:R-:W-:Y:S01]  /*2350*/  IMAD.MOV R7, RZ, RZ, -R7 ;  /* 0x000000ffff077224 */ /* 0x000fe200078e0a07 */
[----:B------:R-:W-:Y:S01]  /*2360*/  IABS R48, R37 ;  /* 0x0000002500307213 */ /* 0x000fe20000000000 */
[----:B------:R-:W-:Y:S02]  /*2370*/  VIADD R11, R247, 0x29 ;  /* 0x00000029f70b7836 */ /* 0x000fe40000000000 */
[C---:B------:R-:W-:Y:S01]  /*2380*/  IMAD R120, R3.reuse, R7, R120 ;  /* 0x0000000703787224 */ /* 0x040fe200078e0278 */
[----:B------:R-:W-:Y:S01]  /*2390*/  @!P4 IADD3 R118, PT, PT, R118, -R3, RZ ;  /* 0x800000037676c210 */ /* 0x000fe20007ffe0ff */
[----:B------:R-:W-:Y:S01]  /*23a0*/  @!P5 IMAD.IADD R116, R116, 0x1, -R3 ;  /* 0x000000017474d824 */ /* 0x000fe200078e0a03 */
[----:B------:R-:W-:Y:S01]  /*23b0*/  ISETP.GT.U32.AND P5, PT, R3, R122, PT ;  /* 0x0000007a0300720c */ /* 0x000fe20003fa4070 */
[----:B------:R-:W-:Y:S01]  /*23c0*/  @!P1 IMAD.MOV R110, RZ, RZ, -R110 ;  /* 0x000000ffff6e9224 */ /* 0x000fe200078e0a6e */
[----:B------:R-:W-:Y:S01]  /*23d0*/  ISETP.GE.AND P1, PT, R9, RZ, PT ;  /* 0x000000ff0900720c */ /* 0x000fe20003f26270 */
[----:B------:R-:W-:Y:S01]  /*23e0*/  @!P2 IMAD.MOV R114, RZ, RZ, -R114 ;  /* 0x000000ffff72a224 */ /* 0x000fe200078e0a72 */
[----:B------:R-:W-:Y:S01]  /*23f0*/  IABS R126, R11 ;  /* 0x0000000b007e7213 */ /* 0x000fe20000000000 */
[----:B------:R-:W-:Y:S01]  /*2400*/  VIADD R9, R247, 0x28 ;  /* 0x00000028f7097836 */ /* 0x000fe20000000000 */
[C---:B------:R-:W-:Y:S01]  /*2410*/  ISETP.GT.U32.AND P4, PT, R3.reuse, R118, PT ;  /* 0x000000760300720c */ /* 0x040fe20003f84070 */
[----:B------:R-:W-:Y:S01]  /*2420*/  @!P0 IMAD.MOV R116, RZ, RZ, -R116 ;  /* 0x000000ffff748224 */ /* 0x000fe200078e0a74 */
[----:B------:R-:W-:Y:S01]  /*2430*/  ISETP.GT.U32.AND P2, PT, R3, R120, PT ;  /* 0x000000780300720c */ /* 0x000fe20003f44070 */
[----:B------:R-:W-:Y:S01]  /*2440*/  IMAD.HI.U32 R7, R5, R126, RZ ;  /* 0x0000007e05077227 */ /* 0x000fe200078e00ff */
[----:B------:R-:W-:-:S02]  /*2450*/  IABS R124, R9 ;  /* 0x00000009007c7213 */ /* 0x000fc40000000000 */
[----:B------:R-:W-:Y:S01]  /*2460*/  ISETP.GE.AND P0, PT, R9, RZ, PT ;  /* 0x000000ff0900720c */ /* 0x000fe20003f06270 */
[----:B------:R-:W-:Y:S02]  /*2470*/  @!P5 IMAD.IADD R122, R122, 0x1, -R3 ;  /* 0x000000017a7ad824 */ /* 0x000fe400078e0a03 */
[----:B------:R-:W-:-:S03]  /*2480*/  IMAD.HI.U32 R9, R5, R128, RZ ;  /* 0x0000008005097227 */ /* 0x000fc600078e00ff */
[----:B------:R-:W-:Y:S01]  /*2490*/  ISETP.GT.U32.AND P5, PT, R3, R122, PT ;  /* 0x0000007a0300720c */ /* 0x000fe20003fa4070 */
[----:B------:R-:W-:Y:S01]  /*24a0*/  IMAD.MOV R7, RZ, RZ, -R7 ;  /* 0x000000ffff077224 */ /* 0x000fe200078e0a07 */
[----:B------:R-:W-:Y:S01]  /*24b0*/  IADD3 R9, PT, PT, -R9, RZ, RZ ;  /* 0x000000ff09097210 */ /* 0x000fe20007ffe1ff */
[--C-:B------:R-:W-:Y:S01]  /*24c0*/  @!P4 IMAD.IADD R118, R118, 0x1, -R3.reuse ;  /* 0x000000017676c824 */ /* 0x100fe200078e0a03 */
[----:B------:R-:W-:Y:S01]  /*24d0*/  ISETP.GE.AND P4, PT, R11, RZ, PT ;  /* 0x000000ff0b00720c */ /* 0x000fe20003f86270 */
[----:B------:R-:W-:Y:S01]  /*24e0*/  IMAD R126, R3, R7, R126 ;  /* 0x00000007037e7224 */ /* 0x000fe200078e027e */
[----:B------:R-:W-:Y:S01]  /*24f0*/  IADD3 R11, PT, PT, R247, 0x2d, RZ ;  /* 0x0000002df70b7810 */ /* 0x000fe20007ffe0ff */
[----:B------:R-:W-:Y:S02]  /*2500*/  @!P2 IMAD.IADD R120, R120, 0x1, -R3 ;  /* 0x000000017878a824 */ /* 0x000fe400078e0a03 */
[C---:B------:R-:W-:Y:S01]  /*2510*/  IMAD R128, R3.reuse, R9, R128 ;  /* 0x0000000903807224 */ /* 0x040fe200078e0280 */
[----:B------:R-:W-:Y:S01]  /*2520*/  IABS R136, R11 ;  /* 0x0000000b00887213 */ /* 0x000fe20000000000 */
[----:B------:R-:W-:Y:S01]  /*2530*/  @!P6 IMAD.MOV R118, RZ, RZ, -R118 ;  /* 0x000000ffff76e224 */ /* 0x000fe200078e0a76 */
[----:B------:R-:W-:Y:S01]  /*2540*/  ISETP.GT.U32.AND P6, PT, R3, R126, PT ;  /* 0x0000007e0300720c */ /* 0x000fe20003fc4070 */
[----:B------:R-:W-:Y:S01]  /*2550*/  IMAD.HI.U32 R6, R5, R124, RZ ;  /* 0x0000007c05067227 */ /* 0x000fe200078e00ff */
[----:B------:R-:W-:-:S03]  /*2560*/  ISETP.GT.U32.AND P2, PT, R3, R120, PT ;  /* 0x000000780300720c */ /* 0x000fc60003f44070 */
[--C-:B------:R-:W-:Y:S01]  /*2570*/  @!P5 IMAD.IADD R122, R122, 0x1, -R3.reuse ;  /* 0x000000017a7ad824 */ /* 0x100fe200078e0a03 */
[----:B------:R-:W-:Y:S01]  /*2580*/  ISETP.GT.U32.AND P5, PT, R3, R128, PT ;  /* 0x000000800300720c */ /* 0x000fe20003fa4070 */
[C---:B------:R-:W-:Y:S01]  /*2590*/  VIADD R9, R247.reuse, 0x2c ;  /* 0x0000002cf7097836 */ /* 0x040fe20000000000 */
[----:B------:R-:W-:Y:S01]  /*25a0*/  IADD3 R6, PT, PT, -R6, RZ, RZ ;  /* 0x000000ff06067210 */ /* 0x000fe20007ffe1ff */
[----:B------:R-:W-:Y:S01]  /*25b0*/  VIADD R39, R247, 0x7e ;  /* 0x0000007ef7277836 */ /* 0x000fe20000000000 */
[----:B------:R-:W-:Y:S02]  /*25c0*/  @!P3 IADD3 R122, PT, PT, -R122, RZ, RZ ;  /* 0x000000ff7a7ab210 */ /* 0x000fe40007ffe1ff */
[----:B------:R-:W-:Y:S01]  /*25d0*/  IABS R130, R9 ;  /* 0x0000000900827213 */ /* 0x000fe20000000000 */
[----:B------:R-:W-:Y:S02]  /*25e0*/  IMAD R124, R3, R6, R124 ;  /* 0x00000006037c7224 */ /* 0x000fe400078e027c */
[----:B------:R-:W-:-:S02]  /*25f0*/  @!P6 IMAD.IADD R126, R126, 0x1, -R3 ;  /* 0x000000017e7ee824 */ /* 0x000fc400078e0a03 */
[--C-:B------:R-:W-:Y:S01]  /*2600*/  @!P2 IMAD.IADD R120, R120, 0x1, -R3.reuse ;  /* 0x000000017878a824 */ /* 0x100fe200078e0a03 */
[C---:B------:R-:W-:Y:S01]  /*2610*/  ISETP.GT.U32.AND P2, PT, R3.reuse, R124, PT ;  /* 0x0000007c0300720c */ /* 0x040fe20003f44070 */
[----:B------:R-:W-:Y:S01]  /*2620*/  @!P5 IMAD.IADD R128, R128, 0x1, -R3 ;  /* 0x000000018080d824 */ /* 0x000fe200078e0a03 */
[----:B------:R-:W-:Y:S01]  /*2630*/  ISETP.GT.U32.AND P5, PT, R3, R126, PT ;  /* 0x0000007e0300720c */ /* 0x000fe20003fa4070 */
[----:B------:R-:W-:Y:S01]  /*2640*/  IMAD.HI.U32 R7, R5, R130, RZ ;  /* 0x0000008205077227 */ /* 0x000fe200078e00ff */
[----:B------:R-:W-:Y:S02]  /*2650*/  @!P1 IADD3 R120, PT, PT, -R120, RZ, RZ ;  /* 0x000000ff78789210 */ /* 0x000fe40007ffe1ff */
[----:B------:R-:W-:Y:S01]  /*2660*/  ISETP.GE.AND P1, PT, R13, RZ, PT ;  /* 0x000000ff0d00720c */ /* 0x000fe20003f26270 */
[----:B------:R-:W-:Y:S01]  /*2670*/  IMAD.MOV R7, RZ, RZ, -R7 ;  /* 0x000000ffff077224 */ /* 0x000fe200078e0a07 */
[----:B------:R-:W-:Y:S01]  /*2680*/  ISETP.GT.U32.AND P3, PT, R3, R128, PT ;  /* 0x000000800300720c */ /* 0x000fe20003f64070 */
[----:B------:R-:W-:-:S02]  /*2690*/  VIADD R6, R247, 0x2b ;  /* 0x0000002bf7067836 */ /* 0x000fc40000000000 */
[C---:B------:R-:W-:Y:S02]  /*26a0*/  IMAD R130, R3.reuse, R7, R130 ;  /* 0x0000000703827224 */ /* 0x040fe400078e0282 */
[--C-:B------:R-:W-:Y:S01]  /*26b0*/  @!P2 IMAD.IADD R124, R124, 0x1, -R3.reuse ;  /* 0x000000017c7ca824 */ /* 0x100fe200078e0a03 */
[----:B------:R-:W-:Y:S01]  /*26c0*/  IABS R132, R6 ;  /* 0x0000000600847213 */ /* 0x000fe20000000000 */
[----:B------:R-:W-:Y:S01]  /*26d0*/  @!P5 IMAD.IADD R126, R126, 0x1, -R3 ;  /* 0x000000017e7ed824 */ /* 0x000fe200078e0a03 */
[----:B------:R-:W-:Y:S01]  /*26e0*/  ISETP.GT.U32.AND P5, PT, R3, R130, PT ;  /* 0x000000820300720c */ /* 0x000fe20003fa4070 */
[----:B------:R-:W-:Y:S01]  /*26f0*/  VIADD R13, R247, 0x2e ;  /* 0x0000002ef70d7836 */ /* 0x000fe20000000000 */
[----:B------:R-:W-:Y:S01]  /*2700*/  ISETP.GE.AND P2, PT, R6, RZ, PT ;  /* 0x000000ff0600720c */ /* 0x000fe20003f46270 */
[----:B------:R-:W-:Y:S01]  /*2710*/  IMAD.HI.U32 R6, R5, R132, RZ ;  /* 0x0000008405067227 */ /* 0x000fe200078e00ff */
[----:B------:R-:W-:Y:S02]  /*2720*/  ISETP.GT.U32.AND P6, PT, R3, R124, PT ;  /* 0x0000007c0300720c */ /* 0x000fe40003fc4070 */
[----:B------:R-:W-:Y:S01]  /*2730*/  IABS R134, R13 ;  /* 0x0000000d00867213 */ /* 0x000fe20000000000 */
[----:B------:R-:W-:-:S02]  /*2740*/  IMAD.MOV R6, RZ, RZ, -R6 ;  /* 0x000000ffff067224 */ /* 0x000fc400078e0a06 */
[----:B------:R-:W-:Y:S02]  /*2750*/  @!P4 IMAD.MOV R126, RZ, RZ, -R126 ;  /* 0x000000ffff7ec224 */ /* 0x000fe400078e0a7e */
[----:B------:R-:W-:Y:S02]  /*2760*/  IMAD R132, R3, R6, R132 ;  /* 0x0000000603847224 */ /* 0x000fe400078e0284 */
[----:B------:R-:W-:Y:S02]  /*2770*/  @!P5 IMAD.IADD R130, R130, 0x1, -R3 ;  /* 0x000000018282d824 */ /* 0x000fe400078e0a03 */
[----:B------:R-:W-:-:S03]  /*2780*/  IMAD.HI.U32 R6, R5, R136, RZ ;  /* 0x0000008805067227 */ /* 0x000fc600078e00ff */
[C---:B------:R-:W-:Y:S01]  /*2790*/  ISETP.GT.U32.AND P5, PT, R3.reuse, R130, PT ;  /* 0x000000820300720c */ /* 0x040fe20003fa4070 */
[----:B------:R-:W-:Y:S01]  /*27a0*/  @!P6 IMAD.IADD R124, R124, 0x1, -R3 ;  /* 0x000000017c7ce824 */ /* 0x000fe200078e0a03 */
[----:B------:R-:W-:Y:S01]  /*27b0*/  ISETP.GT.U32.AND P6, PT, R3, R132, PT ;  /* 0x000000840300720c */ /* 0x000fe20003fc4070 */
[----:B------:R-:W-:Y:S02]  /*27c0*/  IMAD.MOV R7, RZ, RZ, -R6 ;  /* 0x000000ffff077224 */ /* 0x000fe400078e0a06 */
[----:B------:R-:W-:-:S04]  /*27d0*/  IMAD.HI.U32 R6, R5, R134, RZ ;  /* 0x0000008605067227 */ /* 0x000fc800078e00ff */
[----:B------:R-:W-:Y:S02]  /*27e0*/  IMAD.MOV R6, RZ, RZ, -R6 ;  /* 0x000000ffff067224 */ /* 0x000fe400078e0a06 */
[C---:B------:R-:W-:Y:S02]  /*27f0*/  IMAD R136, R3.reuse, R7, R136 ;  /* 0x0000000703887224 */ /* 0x040fe400078e0288 */
[C---:B------:R-:W-:Y:S02]  /*2800*/  IMAD R134, R3.reuse, R6, R134 ;  /* 0x0000000603867224 */ /* 0x040fe400078e0286 */
[----:B------:R-:W-:Y:S01]  /*2810*/  @!P6 IADD3 R132, PT, PT, R132, -R3, RZ ;  /* 0x800000038484e210 */ /* 0x000fe20007ffe0ff */
[----:B------:R-:W-:Y:S01]  /*2820*/  @!P0 IMAD.MOV R124, RZ, RZ, -R124 ;  /* 0x000000ffff7c8224 */ /* 0x000fe200078e0a7c */
[C---:B------:R-:W-:Y:S01]  /*2830*/  ISETP.GT.U32.AND P4, PT, R3.reuse, R136, PT ;  /* 0x000000880300720c */ /* 0x040fe20003f84070 */
[--C-:B------:R-:W-:Y:S01]  /*2840*/  @!P5 IMAD.IADD R130, R130, 0x1, -R3.reuse ;  /* 0x000000018282d824 */ /* 0x100fe200078e0a03 */
[C---:B------:R-:W-:Y:S01]  /*2850*/  ISETP.GT.U32.AND P0, PT, R3.reuse, R132, PT ;  /* 0x000000840300720c */ /* 0x040fe20003f04070 */
[----:B------:R-:W-:Y:S01]  /*2860*/  @!P3 IMAD.IADD R128, R128, 0x1, -R3 ;  /* 0x000000018080b824 */ /* 0x000fe200078e0a03 */
[----:B------:R-:W-:Y:S01]  /*2870*/  ISETP.GT.U32.AND P5, PT, R3, R134, PT ;  /* 0x000000860300720c */ /* 0x000fe20003fa4070 */
[----:B------:R-:W-:Y:S01]  /*2880*/  IMAD.HI.U32 R7, R5, R138, RZ ;  /* 0x0000008a05077227 */ /* 0x000fe200078e00ff */
[----:B------:R-:W-:-:S02]  /*2890*/  ISETP.GE.AND P3, PT, R9, RZ, PT ;  /* 0x000000ff0900720c */ /* 0x000fc40003f66270 */
[----:B------:R-:W-:Y:S01]  /*28a0*/  IADD3 R9, PT, PT, R247, 0x30, RZ ;  /* 0x00000030f7097810 */ /* 0x000fe20007ffe0ff */
[----:B------:R-:W-:Y:S01]  /*28b0*/  @!P1 IMAD.MOV R128, RZ, RZ, -R128 ;  /* 0x000000ffff809224 */ /* 0x000fe200078e0a80 */
[----:B------:R-:W-:Y:S01]  /*28c0*/  ISETP.GE.AND P6, PT, R11, RZ, PT ;  /* 0x000000ff0b00720c */ /* 0x000fe20003fc6270 */
[----:B------:R-:W-:Y:S01]  /*28d0*/  VIADD R11, R247, 0x31 ;  /* 0x00000031f70b7836 */ /* 0x000fe20000000000 */
[----:B------:R-:W-:Y:S02]  /*28e0*/  IABS R140, R9 ;  /* 0x00000009008c7213 */ /* 0x000fe40000000000 */
[----:B------:R-:W-:Y:S01]  /*28f0*/  @!P4 IADD3 R136, PT, PT, R136, -R3, RZ ;  /* 0x800000038888c210 */ /* 0x000fe20007ffe0ff */
[--C-:B------:R-:W-:Y:S01]  /*2900*/  @!P0 IMAD.IADD R132, R132, 0x1, -R3.reuse ;  /* 0x0000000184848824 */ /* 0x100fe200078e0a03 */
[----:B------:R-:W-:Y:S01]  /*2910*/  IADD3 R7, PT, PT, -R7, RZ, RZ ;  /* 0x000000ff07077210 */ /* 0x000fe20007ffe1ff */
[----:B------:R-:W-:Y:S01]  /*2920*/  @!P5 IMAD.IADD R134, R134, 0x1, -R3 ;  /* 0x000000018686d824 */ /* 0x000fe200078e0a03 */
[----:B------:R-:W-:Y:S01]  /*2930*/  IABS R142, R11 ;  /* 0x0000000b008e7213 */ /* 0x000fe20000000000 */
[----:B------:R-:W-:Y:S01]  /*2940*/  @!P2 IMAD.MOV R132, RZ, RZ, -R132 ;  /* 0x000000ffff84a224 */ /* 0x000fe200078e0a84 */
[----:B------:R-:W-:Y:S01]  /*2950*/  ISETP.GT.U32.AND P2, PT, R3, R136, PT ;  /* 0x000000880300720c */ /* 0x000fe20003f44070 */
[----:B------:R-:W-:Y:S01]  /*2960*/  IMAD.HI.U32 R6, R5, R140, RZ ;  /* 0x0000008c05067227 */ /* 0x000fe200078e00ff */
[----:B------:R-:W-:-:S02]  /*2970*/  ISETP.GT.U32.AND P5, PT, R3, R134, PT ;  /* 0x000000860300720c */ /* 0x000fc40003fa4070 */
[----:B------:R-:W-:Y:S01]  /*2980*/  ISETP.GE.AND P1, PT, R13, RZ, PT ;  /* 0x000000ff0d00720c */ /* 0x000fe20003f26270 */
[----:B------:R-:W-:Y:S01]  /*2990*/  IMAD R138, R3, R7, R138 ;  /* 0x00000007038a7224 */ /* 0x000fe200078e028a */
[----:B------:R-:W-:Y:S01]  /*29a0*/  IADD3 R6, PT, PT, -R6, RZ, RZ ;  /* 0x000000ff06067210 */ /* 0x000fe20007ffe1ff */
[----:B------:R-:W-:Y:S01]  /*29b0*/  IMAD.HI.U32 R7, R5, R142, RZ ;  /* 0x0000008e05077227 */ /* 0x000fe200078e00ff */
[----:B------:R-:W-:Y:S02]  /*29c0*/  ISETP.GE.AND P0, PT, R15, RZ, PT ;  /* 0x000000ff0f00720c */ /* 0x000fe40003f06270 */
[----:B------:R-:W-:Y:S01]  /*29d0*/  ISETP.GT.U32.AND P4, PT, R3, R138, PT ;  /* 0x0000008a0300720c */ /* 0x000fe20003f84070 */
[----:B------:R-:W-:Y:S01]  /*29e0*/  IMAD.MOV R7, RZ, RZ, -R7 ;  /* 0x000000ffff077224 */ /* 0x000fe200078e0a07 */
[----:B------:R-:W-:Y:S01]  /*29f0*/  IADD3 R15, PT, PT, R247, 0x37, RZ ;  /* 0x00000037f70f7810 */ /* 0x000fe20007ffe0ff */
[----:B------:R-:W-:Y:S02]  /*2a00*/  IMAD R140, R3, R6, R140 ;  /* 0x00000006038c7224 */ /* 0x000fe400078e028c */
[--C-:B------:R-:W-:Y:S01]  /*2a10*/  @!P2 IMAD.IADD R136, R136, 0x1, -R3.reuse ;  /* 0x000000018888a824 */ /* 0x100fe200078e0a03 */
[----:B------:R-:W-:Y:S01]  /*2a20*/  ISETP.GE.AND P2, PT, R11, RZ, PT ;  /* 0x000000ff0b00720c */ /* 0x000fe20003f46270 */
[----:B------:R-:W-:Y:S01]  /*2a30*/  IMAD R142, R3, R7, R142 ;  /* 0x00000007038e7224 */ /* 0x000fe200078e028e */
[----:B------:R-:W-:Y:S01]  /*2a40*/  IADD3 R7, PT, PT, R247, 0x33, RZ ;  /* 0x00000033f7077810 */ /* 0x000fe20007ffe0ff */
[--C-:B------:R-:W-:Y:S01]  /*2a50*/  @!P5 IMAD.IADD R134, R134, 0x1, -R3.reuse ;  /* 0x000000018686d824 */ /* 0x100fe200078e0a03 */
[C---:B------:R-:W-:Y:S01]  /*2a60*/  ISETP.GT.U32.AND P5, PT, R3.reuse, R140, PT ;  /* 0x0000008c0300720c */ /* 0x040fe20003fa4070 */
[----:B------:R-:W-:Y:S01]  /*2a70*/  @!P6 IMAD.MOV R136, RZ, RZ, -R136 ;  /* 0x000000ffff88e224 */ /* 0x000fe200078e0a88 */
[----:B------:R-:W-:Y:S01]  /*2a80*/  ISETP.GT.U32.AND P6, PT, R3, R142, PT ;  /* 0x0000008e0300720c */ /* 0x000fe20003fc4070 */
[C---:B------:R-:W-:Y:S01]  /*2a90*/  VIADD R13, R247.reuse, 0x32 ;  /* 0x00000032f70d7836 */ /* 0x040fe20000000000 */
[----:B------:R-:W-:Y:S01]  /*2aa0*/  IABS R146, R7 ;  /* 0x0000000700927213 */ /* 0x000fe20000000000 */
[----:B------:R-:W-:Y:S01]  /*2ab0*/  @!P4 IMAD.IADD R138, R138, 0x1, -R3 ;  /* 0x000000018a8ac824 */ /* 0x000fe200078e0a03 */
[----:B------:R-:W-:Y:S01]  /*2ac0*/  IADD3 R11, PT, PT, R247, 0x35, RZ ;  /* 0x00000035f70b7810 */ /* 0x000fe20007ffe0ff */
[----:B------:R-:W-:Y:S01]  /*2ad0*/  @!P3 IMAD.MOV R130, RZ, RZ, -R130 ;  /* 0x000000ffff82b224 */ /* 0x000fe200078e0a82 */
[----:B------:R-:W-:-:S02]  /*2ae0*/  IABS R148, R13 ;  /* 0x0000000d00947213 */ /* 0x000fc40000000000 */
[----:B------:R-:W-:Y:S01]  /*2af0*/  ISETP.GE.AND P3, PT, R9, RZ, PT ;  /* 0x000000ff0900720c */ /* 0x000fe20003f66270 */
[----:B------:R-:W-:Y:S01]  /*2b00*/  VIADD R9, R247, 0x34 ;  /* 0x00000034f7097836 */ /* 0x000fe20000000000 */
[----:B------:R-:W-:Y:S01]  /*2b10*/  ISETP.GT.U32.AND P4, PT, R3, R138, PT ;  /* 0x0000008a0300720c */ /* 0x000fe20003f84070 */
[--C-:B------:R-:W-:Y:S01]  /*2b20*/  @!P5 IMAD.IADD R140, R140, 0x1, -R3.reuse ;  /* 0x000000018c8cd824 */ /* 0x100fe200078e0a03 */
[----:B------:R-:W-:Y:S01]  /*2b30*/  IABS R144, R11 ;  /* 0x0000000b00907213 */ /* 0x000fe20000000000 */
[----:B------:R-:W-:Y:S01]  /*2b40*/  IMAD.HI.U32 R6, R5, R148, RZ ;  /* 0x0000009405067227 */ /* 0x000fe200078e00ff */
[----:B------:R-:W-:Y:S02]  /*2b50*/  IABS R150, R9 ;  /* 0x0000000900967213 */ /* 0x000fe40000000000 */
[----:B------:R-:W-:Y:S01]  /*2b60*/  ISETP.GT.U32.AND P5, PT, R3, R140, PT ;  /* 0x0000008c0300720c */ /* 0x000fe20003fa4070 */
[----:B------:R-:W-:Y:S01]  /*2b70*/  @!P6 IMAD.IADD R142, R142, 0x1, -R3 ;  /* 0x000000018e8ee824 */ /* 0x000fe200078e0a03 */
[----:B------:R-:W-:Y:S01]  /*2b80*/  @!P1 IADD3 R134, PT, PT, -R134, RZ, RZ ;  /* 0x000000ff86869210 */ /* 0x000fe20007ffe1ff */
[----:B------:R-:W-:Y:S01]  /*2b90*/  IMAD.MOV R6, RZ, RZ, -R6 ;  /* 0x000000ffff067224 */ /* 0x000fe200078e0a06 */
[----:B------:R-:W-:Y:S01]  /*2ba0*/  ISETP.GE.AND P1, PT, R13, RZ, PT ;  /* 0x000000ff0d00720c */ /* 0x000fe20003f26270 */
[----:B------:R-:W-:Y:S01]  /*2bb0*/  VIADD R13, R247, 0x36 ;  /* 0x00000036f70d7836 */ /* 0x000fe20000000000 */
[C---:B------:R-:W-:Y:S01]  /*2bc0*/  ISETP.GT.U32.AND P6, PT, R3.reuse, R142, PT ;  /* 0x0000008e0300720c */ /* 0x040fe20003fc4070 */
[----:B------:R-:W-:Y:S01]  /*2bd0*/  IMAD R148, R3, R6, R148 ;  /* 0x0000000603947224 */ /* 0x000fe200078e0294 */
[----:B------:R-:W-:Y:S01]  /*2be0*/  IABS R154, R15 ;  /* 0x0000000f009a7213 */ /* 0x000fe20000000000 */
[----:B------:R-:W-:Y:S01]  /*2bf0*/  IMAD.HI.U32 R6, R5, R146, RZ ;  /* 0x0000009205067227 */ /* 0x000fe200078e00ff */
[----:B------:R-:W-:-:S03]  /*2c00*/  IABS R152, R13 ;  /* 0x0000000d00987213 */ /* 0x000fc60000000000 */
[----:B------:R-:W-:Y:S02]  /*2c10*/  IMAD.MOV R6, RZ, RZ, -R6 ;  /* 0x000000ffff067224 */ /* 0x000fe400078e0a06 */
[--C-:B------:R-:W-:Y:S01]  /*2c20*/  @!P5 IMAD.IADD R140, R140, 0x1, -R3.reuse ;  /* 0x000000018c8cd824 */ /* 0x100fe200078e0a03 */
[C---:B------:R-:W-:Y:S01]  /*2c30*/  ISETP.GT.U32.AND P5, PT, R3.reuse, R148, PT ;  /* 0x000000940300720c */ /* 0x040fe20003fa4070 */
[----:B------:R-:W-:Y:S02]  /*2c40*/  IMAD R146, R3, R6, R146 ;  /* 0x0000000603927224 */ /* 0x000fe400078e0292 */
[----:B------:R-:W-:Y:S01]  /*2c50*/  IMAD.HI.U32 R6, R5, R150, RZ ;  /* 0x0000009605067227 */ /* 0x000fe200078e00ff */
[----:B------:R-:W-:Y:S02]  /*2c60*/  @!P6 IADD3 R142, PT, PT, R142, -R3, RZ ;  /* 0x800000038e8ee210 */ /* 0x000fe40007ffe0ff */
[----:B------:R-:W-:Y:S01]  /*2c70*/  ISETP.GT.U32.AND P6, PT, R3, R146, PT ;  /* 0x000000920300720c */ /* 0x000fe20003fc4070 */
[----:B------:R-:W-:Y:S01]  /*2c80*/  @!P4 IMAD.IADD R138, R138, 0x1, -R3 ;  /* 0x000000018a8ac824 */ /* 0x000fe200078e0a03 */
[----:B------:R-:W-:Y:S01]  /*2c90*/  ISETP.GE.AND P4, PT, R7, RZ, PT ;  /* 0x000000ff0700720c */ /* 0x000fe20003f86270 */
[----:B------:R-:W-:Y:S01]  /*2ca0*/  IMAD.HI.U32 R7, R5, R144, RZ ;  /* 0x0000009005077227 */ /* 0x000fe200078e00ff */
[----:B------:R-:W-:-:S02]  /*2cb0*/  @!P2 IADD3 R142, PT, PT, -R142, RZ, RZ ;  /* 0x000000ff8e8ea210 */ /* 0x000fc40007ffe1ff */
[----:B------:R-:W-:Y:S01]  /*2cc0*/  @!P0 IADD3 R138, PT, PT, -R138, RZ, RZ ;  /* 0x000000ff8a8a8210 */ /* 0x000fe20007ffe1ff */
[----:B------:R-:W-:Y:S02]  /*2cd0*/  IMAD.MOV R6, RZ, RZ, -R6 ;  /* 0x000000ffff067224 */ /* 0x000fe400078e0a06 */
[----:B------:R-:W-:Y:S02]  /*2ce0*/  IMAD.MOV R7, RZ, RZ, -R7 ;  /* 0x000000ffff077224 */ /* 0x000fe400078e0a07 */
[C---:B------:R-:W-:Y:S02]  /*2cf0*/  IMAD R150, R3.reuse, R6, R150 ;  /* 0x0000000603967224 */ /* 0x040fe400078e0296 */
[C---:B------:R-:W-:Y:S02]  /*2d00*/  IMAD R144, R3.reuse, R7, R144 ;  /* 0x0000000703907224 */ /* 0x040fe400078e0290 */
[--C-:B------:R-:W-:Y:S01]  /*2d10*/  @!P5 IMAD.IADD R148, R148, 0x1, -R3.reuse ;  /* 0x000000019494d824 */ /* 0x100fe200078e0a03 */
[C---:B------:R-:W-:Y:S01]  /*2d20*/  ISETP.GT.U32.AND P5, PT, R3.reuse, R150, PT ;  /* 0x000000960300720c */ /* 0x040fe20003fa4070 */
[----:B------:R-:W-:Y:S01]  /*2d30*/  @!P6 IMAD.IADD R146, R146, 0x1, -R3 ;  /* 0x000000019292e824 */ /* 0x000fe200078e0a03 */
[----:B------:R-:W-:Y:S01]  /*2d40*/  ISETP.GT.U32.AND P6, PT, R3, R144, PT ;  /* 0x000000900300720c */ /* 0x000fe20003fc4070 */
[----:B------:R-:W-:-:S03]  /*2d50*/  IMAD.HI.U32 R6, R5, R152, RZ ;  /* 0x0000009805067227 */ /* 0x000fc600078e00ff */
[----:B------:R-:W-:Y:S01]  /*2d60*/  ISETP.GT.U32.AND P0, PT, R3, R146, PT ;  /* 0x000000920300720c */ /* 0x000fe20003f04070 */
[----:B------:R-:W-:Y:S01]  /*2d70*/  @!P3 IMAD.MOV R140, RZ, RZ, -R140 ;  /* 0x000000ffff8cb224 */ /* 0x000fe200078e0a8c */
[----:B------:R-:W-:Y:S01]  /*2d80*/  IADD3 R6, PT, PT, -R6, RZ, RZ ;  /* 0x000000ff06067210 */ /* 0x000fe20007ffe1ff */
[----:B------:R-:W-:-:S04]  /*2d90*/  IMAD.HI.U32 R7, R5, R154, RZ ;  /* 0x0000009a05077227 */ /* 0x000fc800078e00ff */
[--C-:B------:R-:W-:Y:S01]  /*2da0*/  @!P5 IMAD.IADD R150, R150, 0x1, -R3.reuse ;  /* 0x000000019696d824 */ /* 0x100fe200078e0a03 */
[C---:B------:R-:W-:Y:S01]  /*2db0*/  ISETP.GT.U32.AND P5, PT, R3.reuse, R148, PT ;  /* 0x000000940300720c */ /* 0x040fe20003fa4070 */
[----:B------:R-:W-:Y:S02]  /*2dc0*/  @!P6 IMAD.IADD R144, R144, 0x1, -R3 ;  /* 0x000000019090e824 */ /* 0x000fe400078e0a03 */
[C---:B------:R-:W-:Y:S01]  /*2dd0*/  IMAD R152, R3.reuse, R6, R152 ;  /* 0x0000000603987224 */ /* 0x040fe200078e0298 */
[----:B------:R-:W-:Y:S01]  /*2de0*/  ISETP.GT.U32.AND P6, PT, R3, R150, PT ;  /* 0x000000960300720c */ /* 0x000fe20003fc4070 */
[----:B------:R-:W-:Y:S01]  /*2df0*/  IMAD.HI.U32 R6, R5, R158, RZ ;  /* 0x0000009e05067227 */ /* 0x000fe200078e00ff */
[C---:B------:R-:W-:Y:S02]  /*2e00*/  ISETP.GT.U32.AND P3, PT, R3.reuse, R144, PT ;  /* 0x000000900300720c */ /* 0x040fe40003f64070 */
[----:B------:R-:W-:Y:S01]  /*2e10*/  ISETP.GT.U32.AND P2, PT, R3, R152, PT ;  /* 0x000000980300720c */ /* 0x000fe20003f44070 */
[----:B------:R-:W-:-:S02]  /*2e20*/  IMAD.MOV R6, RZ, RZ, -R6 ;  /* 0x000000ffff067224 */ /* 0x000fc400078e0a06 */
[----:B------:R-:W-:Y:S02]  /*2e30*/  IMAD.MOV R7, RZ, RZ, -R7 ;  /* 0x000000ffff077224 */ /* 0x000fe400078e0a07 */
[C---:B------:R-:W-:Y:S02]  /*2e40*/  IMAD R158, R3.reuse, R6, R158 ;  /* 0x00000006039e7224 */ /* 0x040fe400078e029e */
[----:B------:R-:W-:Y:S02]  /*2e50*/  IMAD R154, R3, R7, R154 ;  /* 0x00000007039a7224 */ /* 0x000fe400078e029a */
[----:B------:R-:W-:Y:S01]  /*2e60*/  @!P6 IADD3 R150, PT, PT, R150, -R3, RZ ;  /* 0x800000039696e210 */ /* 0x000fe20007ffe0ff */
[----:B------:R-:W-:Y:S01]  /*2e70*/  VIADD R7, R247, 0x3a ;  /* 0x0000003af7077836 */ /* 0x000fe20000000000 */
[----:B------:R-:W-:Y:S01]  /*2e80*/  ISETP.GT.U32.AND P6, PT, R3, R158, PT ;  /* 0x0000009e0300720c */ /* 0x000fe20003fc4070 */
[----:B------:R-:W-:-:S03]  /*2e90*/  IMAD.HI.U32 R6, R5, R160, RZ ;  /* 0x000000a005067227 */ /* 0x000fc600078e00ff */
[----:B------:R-:W-:Y:S01]  /*2ea0*/  IABS R156, R7 ;  /* 0x00000007009c7213 */ /* 0x000fe20000000000 */
[--C-:B------:R-:W-:Y:S01]  /*2eb0*/  @!P3 IMAD.IADD R144, R144, 0x1, -R3.reuse ;  /* 0x000000019090b824 */ /* 0x100fe200078e0a03 */
[----:B------:R-:W-:Y:S01]  /*2ec0*/  ISETP.GE.AND P3, PT, R11, RZ, PT ;  /* 0x000000ff0b00720c */ /* 0x000fe20003f66270 */
[----:B------:R-:W-:Y:S02]  /*2ed0*/  IMAD.MOV R6, RZ, RZ, -R6 ;  /* 0x000000ffff067224 */ /* 0x000fe400078e0a06 */
[--C-:B------:R-:W-:Y:S01]  /*2ee0*/  @!P0 IMAD.IADD R146, R146, 0x1, -R3.reuse ;  /* 0x0000000192928824 */ /* 0x100fe200078e0a03 */
[----:B------:R-:W-:Y:S01]  /*2ef0*/  ISETP.GE.AND P0, PT, R9, RZ, PT ;  /* 0x000000ff0900720c */ /* 0x000fe20003f06270 */
[----:B------:R-:W-:Y:S02]  /*2f00*/  IMAD R160, R3, R6, R160 ;  /* 0x0000000603a07224 */ /* 0x000fe400078e02a0 */
[----:B------:R-:W-:Y:S01]  /*2f10*/  @!P6 IMAD.IADD R158, R158, 0x1, -R3 ;  /* 0x000000019e9ee824 */ /* 0x000fe200078e0a03 */
[----:B------:R-:W-:Y:S01]  /*2f20*/  @!P4 IADD3 R146, PT, PT, -R146, RZ, RZ ;  /* 0x000000ff9292c210 */ /* 0x000fe20007ffe1ff */
[----:B------:R-:W-:-:S03]  /*2f30*/  IMAD.HI.U32 R6, R5, R156, RZ ;  /* 0x0000009c05067227 */ /* 0x000fc600078e00ff */
[C---:B------:R-:W-:Y:S01]  /*2f40*/  ISETP.GT.U32.AND P6, PT, R3.reuse, R158, PT ;  /* 0x0000009e0300720c */ /* 0x040fe20003fc4070 */
[----:B------:R-:W-:Y:S02]  /*2f50*/  IMAD.MOV R6, RZ, RZ, -R6 ;  /* 0x000000ffff067224 */ /* 0x000fe400078e0a06 */
[----:B------:R-:W-:Y:S01]  /*2f60*/  @!P3 IMAD.MOV R144, RZ, RZ, -R144 ;  /* 0x000000ffff90b224 */ /* 0x000fe200078e0a90 */
[C---:B------:R-:W-:Y:S01]  /*2f70*/  ISETP.GT.U32.AND P3, PT, R3.reuse, R160, PT ;  /* 0x000000a00300720c */ /* 0x040fe20003f64070 */
[----:B------:R-:W-:Y:S02]  /*2f80*/  IMAD R156, R3, R6, R156 ;  /* 0x00000006039c7224 */ /* 0x000fe400078e029c */
[----:B------:R-:W-:Y:S02]  /*2f90*/  VIADD R9, R247, 0x3b ;  /* 0x0000003bf7097836 */ /* 0x000fe40000000000 */
[--C-:B------:R-:W-:Y:S01]  /*2fa0*/  @!P5 IMAD.IADD R148, R148, 0x1, -R3.reuse ;  /* 0x000000019494d824 */ /* 0x100fe200078e0a03 */
[----:B------:R-:W-:Y:S01]  /*2fb0*/  ISETP.GT.U32.AND P5, PT, R3, R154, PT ;  /* 0x0000009a0300720c */ /* 0x000fe20003fa4070 */
[----:B------:R-:W-:Y:S01]  /*2fc0*/  VIADD R11, R247, 0x3c ;  /* 0x0000003cf70b7836 */ /* 0x000fe20000000000 */
[----:B------:R-:W-:Y:S01]  /*2fd0*/  IABS R162, R9 ;  /* 0x0000000900a27213 */ /* 0x000fe20000000000 */
[--C-:B------:R-:W-:Y:S01]  /*2fe0*/  @!P6 IMAD.IADD R158, R158, 0x1, -R3.reuse ;  /* 0x000000019e9ee824 */ /* 0x100fe200078e0a03 */
[----:B------:R-:W-:Y:S01]  /*2ff0*/  ISETP.GT.U32.AND P6, PT, R3, R156, PT ;  /* 0x0000009c0300720c */ /* 0x000fe20003fc4070 */
[----:B------:R-:W-:Y:S01]  /*3000*/  @!P2 IMAD.IADD R152, R152, 0x1, -R3 ;  /* 0x000000019898a824 */ /* 0x000fe200078e0a03 */
[----:B------:R-:W-:Y:S01]  /*3010*/  IABS R164, R11 ;  /* 0x0000000b00a47213 */ /* 0x000fe20000000000 */
[----:B------:R-:W-:Y:S01]  /*3020*/  IMAD.HI.U32 R6, R5, R162, RZ ;  /* 0x000000a205067227 */ /* 0x000fe200078e00ff */
[----:B------:R-:W-:-:S03]  /*3030*/  ISETP.GE.AND P2, PT, R13, RZ, PT ;  /* 0x000000ff0d00720c */ /* 0x000fc60003f46270 */
[--C-:B------:R-:W-:Y:S01]  /*3040*/  @!P3 IMAD.IADD R160, R160, 0x1, -R3.reuse ;  /* 0x00000001a0a0b824 */ /* 0x100fe200078e0a03 */
[----:B------:R-:W-:Y:S01]  /*3050*/  IADD3 R6, PT, PT, -R6, RZ, RZ ;  /* 0x000000ff06067210 */ /* 0x000fe20007ffe1ff */
[----:B------:R-:W-:Y:S01]  /*3060*/  @!P1 IMAD.MOV R148, RZ, RZ, -R148 ;  /* 0x000000ffff949224 */ /* 0x000fe200078e0a94 */
[----:B------:R-:W-:Y:S01]  /*3070*/  @!P5 IADD3 R154, PT, PT, R154, -R3, RZ ;  /* 0x800000039a9ad210 */ /* 0x000fe20007ffe0ff */
[----:B------:R-:W-:Y:S01]  /*3080*/  VIADD R13, R247, 0x3d ;  /* 0x0000003df70d7836 */ /* 0x000fe20000000000 */
[C---:B------:R-:W-:Y:S01]  /*3090*/  ISETP.GT.U32.AND P3, PT, R3.reuse, R160, PT ;  /* 0x000000a00300720c */ /* 0x040fe20003f64070 */
[----:B------:R-:W-:Y:S01]  /*30a0*/  @!P6 IMAD.IADD R156, R156, 0x1, -R3 ;  /* 0x000000019c9ce824 */ /* 0x000fe200078e0a03 */
[C---:B------:R-:W-:Y:S01]  /*30b0*/  ISETP.GT.U32.AND P1, PT, R3.reuse, R152, PT ;  /* 0x000000980300720c */ /* 0x040fe20003f24070 */
[C---:B------:R-:W-:Y:S01]  /*30c0*/  IMAD R162, R3.reuse, R6, R162 ;  /* 0x0000000603a27224 */ /* 0x040fe200078e02a2 */
[----:B------:R-:W-:Y:S01]  /*30d0*/  ISETP.GT.U32.AND P4, PT, R3, R154, PT ;  /* 0x0000009a0300720c */ /* 0x000fe20003f84070 */
[----:B------:R-:W-:Y:S01]  /*30e0*/  IMAD.HI.U32 R6, R5, R164, RZ ;  /* 0x000000a405067227 */ /* 0x000fe200078e00ff */
[----:B------:R-:W-:-:S02]  /*30f0*/  ISETP.GT.U32.AND P6, PT, R3, R156, PT ;  /* 0x0000009c0300720c */ /* 0x000fc40003fc4070 */
[----:B------:R-:W-:Y:S01]  /*3100*/  ISETP.GE.AND P5, PT, R15, RZ, PT ;  /* 0x000000ff0f00720c */ /* 0x000fe20003fa6270 */
[----:B------:R-:W-:Y:S01]  /*3110*/  IMAD.MOV R6, RZ, RZ, -R6 ;  /* 0x000000ffff067224 */ /* 0x000fe200078e0a06 */
[----:B------:R-:W-:Y:S01]  /*3120*/  IADD3 R15, PT, PT, R247, 0x3e, RZ ;  /* 0x0000003ef70f7810 */ /* 0x000fe20007ffe0ff */
[----:B------:R-:W-:Y:S01]  /*3130*/  @!P0 IMAD.MOV R150, RZ, RZ, -R150 ;  /* 0x000000ffff968224 */ /* 0x000fe200078e0a96 */
[----:B------:R-:W-:Y:S01]  /*3140*/  ISETP.GE.AND P0, PT, R17, RZ, PT ;  /* 0x000000ff1100720c */ /* 0x000fe20003f06270 */
[----:B------:R-:W-:Y:S01]  /*3150*/  IMAD R164, R3, R6, R164 ;  /* 0x0000000603a47224 */ /* 0x000fe200078e02a4 */
[----:B------:R-:W-:Y:S01]  /*3160*/  @!P3 IADD3 R160, PT, PT, R160, -R3, RZ ;  /* 0x80000003a0a0b210 */ /* 0x000fe20007ffe0ff */
[----:B------:R-:W-:Y:S01]  /*3170*/  VIADD R17, R247, 0x3f ;  /* 0x0000003ff7117836 */ /* 0x000fe20000000000 */
[C---:B------:R-:W-:Y:S01]  /*3180*/  ISETP.GT.U32.AND P3, PT, R3.reuse, R162, PT ;  /* 0x000000a20300720c */ /* 0x040fe20003f64070 */
[--C-:B------:R-:W-:Y:S01]  /*3190*/  @!P4 IMAD.IADD R154, R154, 0x1, -R3.reuse ;  /* 0x000000019a9ac824 */ /* 0x100fe200078e0a03 */
[----:B------:R-:W-:Y:S01]  /*31a0*/  IABS R166, R13 ;  /* 0x0000000d00a67213 */ /* 0x000fe20000000000 */
[----:B------:R-:W-:Y:S01]  /*31b0*/  @!P6 IMAD.IADD R156, R156, 0x1, -R3 ;  /* 0x000000019c9ce824 */ /* 0x000fe200078e0a03 */
[----:B------:R-:W-:-:S02]  /*31c0*/  ISETP.GT.U32.AND P6, PT, R3, R164, PT ;  /* 0x000000a40300720c */ /* 0x000fc40003fc4070 */
[----:B------:R-:W-:Y:S01]  /*31d0*/  IABS R168, R15 ;  /* 0x0000000f00a87213 */ /* 0x000fe20000000000 */
[----:B------:R-:W-:Y:S01]  /*31e0*/  IMAD.HI.U32 R6, R5, R166, RZ ;  /* 0x000000a605067227 */ /* 0x000fe200078e00ff */
[----:B------:R-:W-:Y:S02]  /*31f0*/  @!P1 IADD3 R152, PT, PT, R152, -R3, RZ ;  /* 0x8000000398989210 */ /* 0x000fe40007ffe0ff */
[----:B------:R-:W-:Y:S01]  /*3200*/  ISETP.GE.AND P4, PT, R7, RZ, PT ;  /* 0x000000ff0700720c */ /* 0x000fe20003f86270 */
[----:B------:R-:W-:Y:S01]  /*3210*/  IMAD.HI.U32 R7, R5, R168, RZ ;  /* 0x000000a805077227 */ /* 0x000fe200078e00ff */
[----:B------:R-:W-:Y:S02]  /*3220*/  IABS R170, R17 ;  /* 0x0000001100aa7213 */ /* 0x000fe40000000000 */
[----:B------:R-:W-:Y:S01]  /*3230*/  ISETP.GE.AND P1, PT, R19, RZ, PT ;  /* 0x000000ff1300720c */ /* 0x000fe20003f26270 */
[--C-:B------:R-:W-:Y:S01]  /*3240*/  @!P3 IMAD.IADD R162, R162, 0x1, -R3.reuse ;  /* 0x00000001a2a2b824 */ /* 0x100fe200078e0a03 */
[----:B------:R-:W-:Y:S01]  /*3250*/  IADD3 R7, PT, PT, -R7, RZ, RZ ;  /* 0x000000ff07077210 */ /* 0x000fe20007ffe1ff */
[----:B------:R-:W-:Y:S01]  /*3260*/  @!P2 IMAD.MOV R152, RZ, RZ, -R152 ;  /* 0x000000ffff98a224 */ /* 0x000fe200078e0a98 */
[----:B------:R-:W-:Y:S01]  /*3270*/  ISETP.GE.AND P2, PT, R9, RZ, PT ;  /* 0x000000ff0900720c */ /* 0x000fe20003f46270 */
[----:B------:R-:W-:Y:S01]  /*3280*/  IMAD.MOV R6, RZ, RZ, -R6 ;  /* 0x000000ffff067224 */ /* 0x000fe200078e0a06 */
[----:B------:R-:W-:Y:S01]  /*3290*/  @!P5 IADD3 R154, PT, PT, -R154, RZ, RZ ;  /* 0x000000ff9a9ad210 */ /* 0x000fe20007ffe1ff */
[----:B------:R-:W-:Y:S01]  /*32a0*/  @!P6 IMAD.IADD R164, R164, 0x1, -R3 ;  /* 0x00000001a4a4e824 */ /* 0x000fe200078e0a03 */
[----:B------:R-:W-:Y:S01]  /*32b0*/  ISETP.GT.U32.AND P6, PT, R3, R162, PT ;  /* 0x000000a20300720c */ /* 0x000fe20003fc4070 */
[----:B------:R-:W-:Y:S01]  /*32c0*/  IMAD.HI.U32 R9, R5, R170, RZ ;  /* 0x000000aa05097227 */ /* 0x000fe200078e00ff */
[----:B------:R-:W-:-:S02]  /*32d0*/  ISETP.GE.AND P3, PT, R11, RZ, PT ;  /* 0x000000ff0b00720c */ /* 0x000fc40003f66270 */
[C---:B------:R-:W-:Y:S01]  /*32e0*/  ISETP.GT.U32.AND P5, PT, R3.reuse, R164, PT ;  /* 0x000000a40300720c */ /* 0x040fe20003fa4070 */
[----:B------:R-:W-:Y:S01]  /*32f0*/  IMAD R166, R3, R6, R166 ;  /* 0x0000000603a67224 */ /* 0x000fe200078e02a6 */
[C---:B------:R-:W-:Y:S01]  /*3300*/  IADD3 R11, PT, PT, R247.reuse, 0x43, RZ ;  /* 0x00000043f70b7810 */ /* 0x040fe20007ffe0ff */
[----:B------:R-:W-:Y:S02]  /*3310*/  VIADD R19, R247, 0x40 ;  /* 0x00000040f7137836 */ /* 0x000fe40000000000 */
[----:B------:R-:W-:Y:S01]  /*3320*/  IMAD.MOV R9, RZ, RZ, -R9 ;  /* 0x000000ffff097224 */ /* 0x000fe200078e0a09 */
[----:B------:R-:W-:Y:S01]  /*3330*/  IABS R178, R11 ;  /* 0x0000000b00b27213 */ /* 0x000fe20000000000 */
[C---:B------:R-:W-:Y:S01]  /*3340*/  IMAD R168, R3.reuse, R7, R168 ;  /* 0x0000000703a87224 */ /* 0x040fe200078e02a8 */
[----:B------:R-:W-:Y:S01]  /*3350*/  IABS R172, R19 ;  /* 0x0000001300ac7213 */ /* 0x000fe20000000000 */
[----:B------:R-:W-:Y:S01]  /*3360*/  @!P0 IMAD.MOV R158, RZ, RZ, -R158 ;  /* 0x000000ffff9e8224 */ /* 0x000fe200078e0a9e */
[C---:B------:R-:W-:Y:S01]  /*3370*/  ISETP.GT.U32.AND P0, PT, R3.reuse, R166, PT ;  /* 0x000000a60300720c */ /* 0x040fe20003f04070 */
[----:B------:R-:W-:Y:S01]  /*3380*/  IMAD R170, R3, R9, R170 ;  /* 0x0000000903aa7224 */ /* 0x000fe200078e02aa */
[----:B------:R-:W-:Y:S01]  /*3390*/  IADD3 R7, PT, PT, R247, 0x41, RZ ;  /* 0x00000041f7077810 */ /* 0x000fe20007ffe0ff */
[----:B------:R-:W-:Y:S01]  /*33a0*/  @!P1 IMAD.MOV R160, RZ, RZ, -R160 ;  /* 0x000000ffffa09224 */ /* 0x000fe200078e0aa0 */
[C---:B------:R-:W-:Y:S01]  /*33b0*/  ISETP.GT.U32.AND P1, PT, R3.reuse, R168, PT ;  /* 0x000000a80300720c */ /* 0x040fe20003f24070 */
[----:B------:R-:W-:Y:S01]  /*33c0*/  @!P6 IMAD.IADD R162, R162, 0x1, -R3 ;  /* 0x00000001a2a2e824 */ /* 0x000fe200078e0a03 */
[----:B------:R-:W-:Y:S01]  /*33d0*/  ISETP.GT.U32.AND P6, PT, R3, R170, PT ;  /* 0x000000aa0300720c */ /* 0x000fe20003fc4070 */
[----:B------:R-:W-:Y:S01]  /*33e0*/  IMAD.HI.U32 R6, R5, R172, RZ ;  /* 0x000000ac05067227 */ /* 0x000fe200078e00ff */
[----:B------:R-:W-:-:S02]  /*33f0*/  IABS R174, R7 ;  /* 0x0000000700ae7213 */ /* 0x000fc40000000000 */
[----:B------:R-:W-:Y:S01]  /*3400*/  @!P2 IADD3 R162, PT, PT, -R162, RZ, RZ ;  /* 0x000000ffa2a2a210 */ /* 0x000fe20007ffe1ff */
[----:B------:R-:W-:Y:S02]  /*3410*/  IMAD.MOV R6, RZ, RZ, -R6 ;  /* 0x000000ffff067224 */ /* 0x000fe400078e0a06 */
[----:B------:R-:W-:Y:S01]  /*3420*/  @!P0 IADD3 R166, PT, PT, R166, -R3, RZ ;  /* 0x80000003a6a68210 */ /* 0x000fe20007ffe0ff */
[--C-:B------:R-:W-:Y:S01]  /*3430*/  @!P5 IMAD.IADD R164, R164, 0x1, -R3.reuse ;  /* 0x00000001a4a4d824 */ /* 0x100fe200078e0a03 */
[----:B------:R-:W-:Y:S01]  /*3440*/  ISETP.GE.AND P5, PT, R15, RZ, PT ;  /* 0x000000ff0f00720c */ /* 0x000fe20003fa6270 */
[----:B------:R-:W-:Y:S01]  /*3450*/  IMAD R172, R3, R6, R172 ;  /* 0x0000000603ac7224 */ /* 0x000fe200078e02ac */
[----:B------:R-:W-:Y:S01]  /*3460*/  ISETP.GE.AND P0, PT, R17, RZ, PT ;  /* 0x000000ff1100720c */ /* 0x000fe20003f06270 */
[----:B------:R-:W-:Y:S01]  /*3470*/  @!P1 IMAD.IADD R168, R168, 0x1, -R3 ;  /* 0x00000001a8a89824 */ /* 0x000fe200078e0a03 */
[----:B------:R-:W-:Y:S01]  /*3480*/  ISETP.GT.U32.AND P1, PT, R3, R166, PT ;  /* 0x000000a60300720c */ /* 0x000fe20003f24070 */
[C---:B------:R-:W-:Y:S01]  /*3490*/  VIADD R9, R247.reuse, 0x42 ;  /* 0x00000042f7097836 */ /* 0x040fe20000000000 */
[----:B------:R-:W-:Y:S01]  /*34a0*/  IADD3 R17, PT, PT, R247, 0x62, RZ ;  /* 0x00000062f7117810 */ /* 0x000fe20007ffe0ff */
[----:B------:R-:W-:Y:S01]  /*34b0*/  @!P3 IMAD.MOV R164, RZ, RZ, -R164 ;  /* 0x000000ffffa4b224 */ /* 0x000fe200078e0aa4 */
[----:B------:R-:W-:Y:S01]  /*34c0*/  ISETP.GT.U32.AND P3, PT, R3, R172, PT ;  /* 0x000000ac0300720c */ /* 0x000fe20003f64070 */
[----:B------:R-:W-:Y:S01]  /*34d0*/  IMAD.HI.U32 R6, R5, R174, RZ ;  /* 0x000000ae05067227 */ /* 0x000fe200078e00ff */
[----:B------:R-:W-:-:S02]  /*34e0*/  IABS R176, R9 ;  /* 0x0000000900b07213 */ /* 0x000fc40000000000 */
[----:B------:R-:W-:Y:S01]  /*34f0*/  ISETP.GT.U32.AND P2, PT, R3, R168, PT ;  /* 0x000000a80300720c */ /* 0x000fe20003f44070 */
[--C-:B------:R-:W-:Y:S01]  /*3500*/  @!P6 IMAD.IADD R170, R170, 0x1, -R3.reuse ;  /* 0x00000001aaaae824 */ /* 0x100fe200078e0a03 */
[----:B------:R-:W-:Y:S01]  /*3510*/  IABS R242, R17 ;  /* 0x0000001100f27213 */ /* 0x000fe20000000000 */
[----:B------:R-:W-:Y:S01]  /*3520*/  @!P4 IMAD.MOV R156, RZ, RZ, -R156 ;  /* 0x000000ffff9cc224 */ /* 0x000fe200078e0a9c */
[----:B------:R-:W-:Y:S01]  /*3530*/  ISETP.GE.AND P4, PT, R13, RZ, PT ;  /* 0x000000ff0d00720c */ /* 0x000fe20003f86270 */
[----:B------:R-:W-:Y:S01]  /*3540*/  IMAD.MOV R6, RZ, RZ, -R6 ;  /* 0x000000ffff067224 */ /* 0x000fe200078e0a06 */
[----:B------:R-:W-:Y:S01]  /*3550*/  ISETP.GT.U32.AND P6, PT, R3, R170, PT ;  /* 0x000000aa0300720c */ /* 0x000fe20003fc4070 */
[----:B------:R-:W-:Y:S01]  /*3560*/  @!P1 IMAD.IADD R166, R166, 0x1, -R3 ;  /* 0x00000001a6a69824 */ /* 0x000fe200078e0a03 */
[----:B------:R-:W-:Y:S01]  /*3570*/  ISETP.GE.AND P1, PT, R19, RZ, PT ;  /* 0x000000ff1300720c */ /* 0x000fe20003f26270 */
[----:B------:R-:W-:Y:S01]  /*3580*/  IMAD R174, R3, R6, R174 ;  /* 0x0000000603ae7224 */ /* 0x000fe200078e02ae */
[----:B------:R-:W-:Y:S01]  /*3590*/  @!P3 IADD3 R172, PT, PT, R172, -R3, RZ ;  /* 0x80000003acacb210 */ /* 0x000fe20007ffe0ff */
[----:B------:R-:W-:Y:S01]  /*35a0*/  IMAD.HI.U32 R6, R5, R176, RZ ;  /* 0x000000b005067227 */ /* 0x000fe200078e00ff */
[----:B------:R-:W-:-:S03]  /*35b0*/  ISETP.GE.AND P3, PT, R9, RZ, PT ;  /* 0x000000ff0900720c */ /* 0x000fc60003f66270 */
[----:B------:R-:W-:Y:S02]  /*35c0*/  IMAD.MOV R6, RZ, RZ, -R6 ;  /* 0x000000ffff067224 */ /* 0x000fe400078e0a06 */
[----:B------:R-:W-:Y:S01]  /*35d0*/  @!P4 IADD3 R166, PT, PT, -R166, RZ, RZ ;  /* 0x000000ffa6a6c210 */ /* 0x000fe20007ffe1ff */
[--C-:B------:R-:W-:Y:S01]  /*35e0*/  @!P2 IMAD.IADD R168, R168, 0x1, -R3.reuse ;  /* 0x00000001a8a8a824 */ /* 0x100fe200078e0a03 */
[C---:B------:R-:W-:Y:S01]  /*35f0*/  ISETP.GT.U32.AND P4, PT, R3.reuse, R172, PT ;  /* 0x000000ac0300720c */ /* 0x040fe20003f84070 */
[----:B------:R-:W-:Y:S01]  /*3600*/  IMAD R176, R3, R6, R176 ;  /* 0x0000000603b07224 */ /* 0x000fe200078e02b0 */
[----:B------:R-:W-:Y:S01]  /*3610*/  ISETP.GE.AND P2, PT, R7, RZ, PT ;  /* 0x000000ff0700720c */ /* 0x000fe20003f46270 */
[----:B------:R-:W-:Y:S01]  /*3620*/  @!P6 IMAD.IADD R170, R170, 0x1, -R3 ;  /* 0x00000001aaaae824 */ /* 0x000fe200078e0a03 */
[----:B------:R-:W-:Y:S01]  /*3630*/  ISETP.GT.U32.AND P6, PT, R3, R174, PT ;  /* 0x000000ae0300720c */ /* 0x000fe20003fc4070 */
[----:B------:R-:W-:-:S04]  /*3640*/  IMAD.HI.U32 R6, R5, R178, RZ ;  /* 0x000000b205067227 */ /* 0x000fc800078e00ff */
[----:B------:R-:W-:Y:S02]  /*3650*/  IMAD.MOV R6, RZ, RZ, -R6 ;  /* 0x000000ffff067224 */ /* 0x000fe400078e0a06 */
[----:B------:R-:W-:Y:S01]  /*3660*/  @!P5 IMAD.MOV R168, RZ, RZ, -R168 ;  /* 0x000000ffffa8d224 */ /* 0x000fe200078e0aa8 */
[C---:B------:R-:W-:Y:S01]  /*3670*/  ISETP.GT.U32.AND P5, PT, R3.reuse, R176, PT ;  /* 0x000000b00300720c */ /* 0x040fe20003fa4070 */
[----:B------:R-:W-:Y:S01]  /*3680*/  IMAD R178, R3, R6, R178 ;  /* 0x0000000603b27224 */ /* 0x000fe200078e02b2 */
[----:B------:R-:W-:Y:S01]  /*3690*/  @!P4 IADD3 R172, PT, PT, R172, -R3, RZ ;  /* 0x80000003acacc210 */ /* 0x000fe20007ffe0ff */
[----:B------:R-:W-:Y:S02]  /*36a0*/  VIADD R9, R247, 0x44 ;  /* 0x00000044f7097836 */ /* 0x000fe40000000000 */
[----:B------:R-:W-:Y:S01]  /*36b0*/  @!P6 IMAD.IADD R174, R174, 0x1, -R3 ;  /* 0x00000001aeaee824 */ /* 0x000fe200078e0a03 */
[----:B------:R-:W-:Y:S01]  /*36c0*/  ISETP.GT.U32.AND P4, PT, R3, R178, PT ;  /* 0x000000b20300720c */ /* 0x000fe20003f84070 */
[----:B------:R-:W-:Y:S01]  /*36d0*/  VIADD R13, R247, 0x45 ;  /* 0x00000045f70d7836 */ /* 0x000fe20000000000 */
[----:B------:R-:W-:Y:S01]  /*36e0*/  IABS R182, R9 ;  /* 0x0000000900b67213 */ /* 0x000fe20000000000 */
[----:B------:R-:W-:Y:S01]  /*36f0*/  @!P0 IMAD.MOV R170, RZ, RZ, -R170 ;  /* 0x000000ffffaa8224 */ /* 0x000fe200078e0aaa */
[----:B------:R-:W-:Y:S01]  /*3700*/  ISETP.GT.U32.AND P6, PT, R3, R174, PT ;  /* 0x000000ae0300720c */ /* 0x000fe20003fc4070 */
[----:B------:R-:W-:Y:S01]  /*3710*/  VIADD R15, R247, 0x49 ;  /* 0x00000049f70f7836 */ /* 0x000fe20000000000 */
[----:B------:R-:W-:Y:S01]  /*3720*/  IABS R180, R13 ;  /* 0x0000000d00b47213 */ /* 0x000fe20000000000 */
[----:B------:R-:W-:Y:S01]  /*3730*/  IMAD.HI.U32 R6, R5, R182, RZ ;  /* 0x000000b605067227 */ /* 0x000fe200078e00ff */
[----:B------:R-:W-:-:S02]  /*3740*/  @!P5 IADD3 R176, PT, PT, R176, -R3, RZ ;  /* 0x80000003b0b0d210 */ /* 0x000fc40007ffe0ff */
[----:B------:R-:W-:Y:S01]  /*3750*/  ISETP.GE.AND P0, PT, R11, RZ, PT ;  /* 0x000000ff0b00720c */ /* 0x000fe20003f06270 */
[----:B------:R-:W-:Y:S01]  /*3760*/  IMAD.HI.U32 R7, R5, R180, RZ ;  /* 0x000000b405077227 */ /* 0x000fe200078e00ff */
[----:B------:R-:W-:Y:S02]  /*3770*/  @!P1 IADD3 R172, PT, PT, -R172, RZ, RZ ;  /* 0x000000ffacac9210 */ /* 0x000fe40007ffe1ff */
[----:B------:R-:W-:Y:S01]  /*3780*/  ISETP.GE.AND P5, PT, R13, RZ, PT ;  /* 0x000000ff0d00720c */ /* 0x000fe20003fa6270 */
[--C-:B------:R-:W-:Y:S01]  /*3790*/  @!P4 IMAD.IADD R178, R178, 0x1, -R3.reuse ;  /* 0x00000001b2b2c824 */ /* 0x100fe200078e0a03 */
[----:B------:R-:W-:Y:S01]  /*37a0*/  ISETP.GT.U32.AND P4, PT, R3, R176, PT ;  /* 0x000000b00300720c */ /* 0x000fe20003f84070 */
[----:B------:R-:W-:Y:S01]  /*37b0*/  IMAD.MOV R6, RZ, RZ, -R6 ;  /* 0x000000ffff067224 */ /* 0x000fe200078e0a06 */
[----:B------:R-:W-:Y:S01]  /*37c0*/  IABS R190, R15 ;  /* 0x0000000f00be7213 */ /* 0x000fe20000000000 */
[----:B------:R-:W-:Y:S01]  /*37d0*/  @!P6 IMAD.IADD R174, R174, 0x1, -R3 ;  /* 0x00000001aeaee824 */ /* 0x000fe200078e0a03 */
[----:B------:R-:W-:Y:S01]  /*37e0*/  ISETP.GE.AND P6, PT, R9, RZ, PT ;  /* 0x000000ff0900720c */ /* 0x000fe20003fc6270 */
[----:B------:R-:W-:Y:S01]  /*37f0*/  IMAD.MOV R7, RZ, RZ, -R7 ;  /* 0x000000ffff077224 */ /* 0x000fe200078e0a07 */
[C---:B------:R-:W-:Y:S01]  /*3800*/  ISETP.GT.U32.AND P1, PT, R3.reuse, R178, PT ;  /* 0x000000b20300720c */ /* 0x040fe20003f24070 */
[----:B------:R-:W-:-:S02]  /*3810*/  IMAD R182, R3, R6, R182 ;  /* 0x0000000603b67224 */ /* 0x000fc400078e02b6 */
[----:B------:R-:W-:Y:S02]  /*3820*/  VIADD R9, R247, 0x46 ;  /* 0x00000046f7097836 */ /* 0x000fe40000000000 */
[C---:B------:R-:W-:Y:S02]  /*3830*/  IMAD R180, R3.reuse, R7, R180 ;  /* 0x0000000703b47224 */ /* 0x040fe400078e02b4 */
[----:B------:R-:W-:Y:S01]  /*3840*/  @!P2 IMAD.MOV R174, RZ, RZ, -R174 ;  /* 0x000000ffffaea224 */ /* 0x000fe200078e0aae */
[----:B------:R-:W-:Y:S01]  /*3850*/  ISETP.GT.U32.AND P2, PT, R3, R182, PT ;  /* 0x000000b60300720c */ /* 0x000fe20003f44070 */
[----:B------:R-:W-:Y:S01]  /*3860*/  @!P4 IMAD.IADD R176, R176, 0x1, -R3 ;  /* 0x00000001b0b0c824 */ /* 0x000fe200078e0a03 */
[----:B------:R-:W-:Y:S01]  /*3870*/  IABS R184, R9 ;  /* 0x0000000900b87213 */ /* 0x000fe20000000000 */
[----:B------:R-:W-:Y:S01]  /*3880*/  VIADD R11, R247, 0x47 ;  /* 0x00000047f70b7836 */ /* 0x000fe20000000000 */
[----:B------:R-:W-:Y:S01]  /*3890*/  ISETP.GT.U32.AND P4, PT, R3, R180, PT ;  /* 0x000000b40300720c */ /* 0x000fe20003f84070 */
[----:B------:R-:W-:-:S02]  /*38a0*/  VIADD R13, R247, 0x48 ;  /* 0x00000048f70d7836 */ /* 0x000fc40000000000 */
[----:B------:R-:W-:Y:S01]  /*38b0*/  IMAD.HI.U32 R6, R5, R184, RZ ;  /* 0x000000b805067227 */ /* 0x000fe200078e00ff */
[----:B------:R-:W-:Y:S02]  /*38c0*/  IABS R186, R11 ;  /* 0x0000000b00ba7213 */ /* 0x000fe40000000000 */
[----:B------:R-:W-:Y:S01]  /*38d0*/  IABS R188, R13 ;  /* 0x0000000d00bc7213 */ /* 0x000fe20000000000 */
[----:B------:R-:W-:Y:S01]  /*38e0*/  @!P3 IMAD.MOV R176, RZ, RZ, -R176 ;  /* 0x000000ffffb0b224 */ /* 0x000fe200078e0ab0 */
[----:B------:R-:W-:Y:S01]  /*38f0*/  IADD3 R6, PT, PT, -R6, RZ, RZ ;  /* 0x000000ff06067210 */ /* 0x000fe20007ffe1ff */
[--C-:B------:R-:W-:Y:S02]  /*3900*/  @!P2 IMAD.IADD R182, R182, 0x1, -R3.reuse ;  /* 0x00000001b6b6a824 */ /* 0x100fe400078e0a03 */
[----:B------:R-:W-:Y:S01]  /*3910*/  @!P1 IMAD.IADD R178, R178, 0x1, -R3 ;  /* 0x00000001b2b29824 */ /* 0x000fe200078e0a03 */
[----:B------:R-:W-:Y:S01]  /*3920*/  ISETP.GE.AND P1, PT, R9, RZ, PT ;  /* 0x000000ff0900720c */ /* 0x000fe20003f26270 */
[----:B------:R-:W-:Y:S01]  /*3930*/  IMAD R184, R3, R6, R184 ;  /* 0x0000000603b87224 */ /* 0x000fe200078e02b8 */
[----:B------:R-:W-:Y:S01]  /*3940*/  @!P4 IADD3 R180, PT, PT, R180, -R3, RZ ;  /* 0x80000003b4b4c210 */ /* 0x000fe20007ffe0ff */
[----:B------:R-:W-:Y:S01]  /*3950*/  IMAD.HI.U32 R6, R5, R186, RZ ;  /* 0x000000ba05067227 */ /* 0x000fe200078e00ff */
[----:B------:R-:W-:-:S02]  /*3960*/  ISETP.GT.U32.AND P4, PT, R3, R182, PT ;  /* 0x000000b60300720c */ /* 0x000fc40003f84070 */
[C---:B------:R-:W-:Y:S01]  /*3970*/  ISETP.GT.U32.AND P3, PT, R3.reuse, R180, PT ;  /* 0x000000b40300720c */ /* 0x040fe20003f64070 */
[----:B------:R-:W-:Y:S01]  /*3980*/  IMAD.MOV R6, RZ, RZ, -R6 ;  /* 0x000000ffff067224 */ /* 0x000fe200078e0a06 */
[----:B------:R-:W-:Y:S01]  /*3990*/  ISETP.GT.U32.AND P2, PT, R3, R184, PT ;  /* 0x000000b80300720c */ /* 0x000fe20003f44070 */
[----:B------:R-:W-:Y:S01]  /*39a0*/  IMAD.HI.U32 R9, R5, R190, RZ ;  /* 0x000000be05097227 */ /* 0x000fe200078e00ff */
[----:B------:R-:W-:Y:S02]  /*39b0*/  @!P0 IADD3 R178, PT, PT, -R178, RZ, RZ ;  /* 0x000000ffb2b28210 */ /* 0x000fe40007ffe1ff */
[----:B------:R-:W-:Y:S01]  /*39c0*/  ISETP.GE.AND P0, PT, R11, RZ, PT ;  /* 0x000000ff0b00720c */ /* 0x000fe20003f06270 */
[----:B------:R-:W-:Y:S01]  /*39d0*/  IMAD R186, R3, R6, R186 ;  /* 0x0000000603ba7224 */ /* 0x000fe200078e02ba */
[----:B------:R-:W-:Y:S01]  /*39e0*/  IADD3 R11, PT, PT, R247, 0x4c, RZ ;  /* 0x0000004cf70b7810 */ /* 0x000fe20007ffe0ff */
[----:B------:R-:W-:Y:S02]  /*39f0*/  IMAD.HI.U32 R7, R5, R188, RZ ;  /* 0x000000bc05077227 */ /* 0x000fe400078e00ff */
[----:B------:R-:W-:-:S02]  /*3a00*/  @!P4 IADD3 R182, PT, PT, R182, -R3, RZ ;  /* 0x80000003b6b6c210 */ /* 0x000fc40007ffe0ff */
[C---:B------:R-:W-:Y:S01]  /*3a10*/  ISETP.GT.U32.AND P4, PT, R3.reuse, R186, PT ;  /* 0x000000ba0300720c */ /* 0x040fe20003f84070 */
[----:B------:R-:W-:Y:S01]  /*3a20*/  IMAD.MOV R9, RZ, RZ, -R9 ;  /* 0x000000ffff097224 */ /* 0x000fe200078e0a09 */
[----:B------:R-:W-:Y:S01]  /*3a30*/  IABS R196, R11 ;  /* 0x0000000b00c47213 */ /* 0x000fe20000000000 */
[----:B------:R-:W-:Y:S02]  /*3a40*/  IMAD.MOV R7, RZ, RZ, -R7 ;  /* 0x000000ffff077224 */ /* 0x000fe400078e0a07 */
[C---:B------:R-:W-:Y:S02]  /*3a50*/  IMAD R190, R3.reuse, R9, R190 ;  /* 0x0000000903be7224 */ /* 0x040fe400078e02be */
[----:B------:R-:W-:Y:S02]  /*3a60*/  @!P3 IMAD.IADD R180, R180, 0x1, -R3 ;  /* 0x00000001b4b4b824 */ /* 0x000fe400078e0a03 */
[----:B------:R-:W-:Y:S02]  /*3a70*/  IMAD R188, R3, R7, R188 ;  /* 0x0000000703bc7224 */ /* 0x000fe400078e02bc */
[----:B------:R-:W-:-:S02]  /*3a80*/  VIADD R7, R247, 0x4a ;  /* 0x0000004af7077836 */ /* 0x000fc40000000000 */
[----:B------:R-:W-:Y:S01]  /*3a90*/  @!P5 IMAD.MOV R180, RZ, RZ, -R180 ;  /* 0x000000ffffb4d224 */ /* 0x000fe200078e0ab4 */
[C---:B------:R-:W-:Y:S01]  /*3aa0*/  ISETP.GT.U32.AND P5, PT, R3.reuse, R190, PT ;  /* 0x000000be0300720c */ /* 0x040fe20003fa4070 */
[--C-:B------:R-:W-:Y:S01]  /*3ab0*/  @!P2 IMAD.IADD R184, R184, 0x1, -R3.reuse ;  /* 0x00000001b8b8a824 */ /* 0x100fe200078e0a03 */
[----:B------:R-:W-:Y:S01]  /*3ac0*/  IABS R192, R7 ;  /* 0x0000000700c07213 */ /* 0x000fe20000000000 */
[----:B------:R-:W-:Y:S01]  /*3ad0*/  @!P4 IMAD.IADD R186, R186, 0x1, -R3 ;  /* 0x00000001babac824 */ /* 0x000fe200078e0a03 */
[----:B------:R-:W-:Y:S01]  /*3ae0*/  ISETP.GT.U32.AND P3, PT, R3, R188, PT ;  /* 0x000000bc0300720c */ /* 0x000fe20003f64070 */
[----:B------:R-:W-:Y:S01]  /*3af0*/  VIADD R9, R247, 0x4b ;  /* 0x0000004bf7097836 */ /* 0x000fe20000000000 */
[----:B------:R-:W-:Y:S01]  /*3b00*/  ISETP.GT.U32.AND P2, PT, R3, R184, PT ;  /* 0x000000b80300720c */ /* 0x000fe20003f44070 */
[----:B------:R-:W-:Y:S01]  /*3b10*/  IMAD.HI.U32 R6, R5, R192, RZ ;  /* 0x000000c005067227 */ /* 0x000fe200078e00ff */
[----:B------:R-:W-:Y:S02]  /*3b20*/  ISETP.GT.U32.AND P4, PT, R3, R186, PT ;  /* 0x000000ba0300720c */ /* 0x000fe40003f84070 */
[----:B------:R-:W-:Y:S01]  /*3b30*/  IABS R194, R9 ;  /* 0x0000000900c27213 */ /* 0x000fe20000000000 */
[----:B------:R-:W-:-:S02]  /*3b40*/  IMAD.MOV R6, RZ, RZ, -R6 ;  /* 0x000000ffff067224 */ /* 0x000fc400078e0a06 */
[--C-:B------:R-:W-:Y:S02]  /*3b50*/  @!P5 IMAD.IADD R190, R190, 0x1, -R3.reuse ;  /* 0x00000001bebed824 */ /* 0x100fe400078e0a03 */
[----:B------:R-:W-:Y:S02]  /*3b60*/  IMAD R192, R3, R6, R192 ;  /* 0x0000000603c07224 */ /* 0x000fe400078e02c0 */
[----:B------:R-:W-:Y:S01]  /*3b70*/  IMAD.HI.U32 R6, R5, R194, RZ ;  /* 0x000000c205067227 */ /* 0x000fe200078e00ff */
[----:B------:R-:W-:Y:S02]  /*3b80*/  ISETP.GT.U32.AND P5, PT, R3, R190, PT ;  /* 0x000000be0300720c */ /* 0x000fe40003fa4070 */
[-C--:B------:R-:W-:Y:S01]  /*3b90*/  @!P2 IADD3 R184, PT, PT, R184, -R3.reuse, RZ ;  /* 0x80000003b8b8a210 */ /* 0x080fe20007ffe0ff */
[----:B------:R-:W-:Y:S01]  /*3ba0*/  @!P3 IMAD.IADD R188, R188, 0x1, -R3 ;  /* 0x00000001bcbcb824 */ /* 0x000fe200078e0a03 */
[----:B------:R-:W-:Y:S01]  /*3bb0*/  @!P4 IADD3 R186, PT, PT, R186, -R3, RZ ;  /* 0x80000003babac210 */ /* 0x000fe20007ffe0ff */
[----:B------:R-:W-:Y:S01]  /*3bc0*/  @!P6 IMAD.MOV R182, RZ, RZ, -R182 ;  /* 0x000000ffffb6e224 */ /* 0x000fe200078e0ab6 */
[----:B------:R-:W-:Y:S01]  /*3bd0*/  ISETP.GE.AND P4, PT, R7, RZ, PT ;  /* 0x000000ff0700720c */ /* 0x000fe20003f86270 */
[----:B------:R-:W-:Y:S01]  /*3be0*/  IMAD.MOV R7, RZ, RZ, -R6 ;  /* 0x000000ffff077224 */ /* 0x000fe200078e0a06 */
[----:B------:R-:W-:Y:S01]  /*3bf0*/  ISETP.GE.AND P2, PT, R15, RZ, PT ;  /* 0x000000ff0f00720c */ /* 0x000fe20003f46270 */
[----:B------:R-:W-:Y:S01]  /*3c00*/  IMAD.HI.U32 R6, R5, R196, RZ ;  /* 0x000000c405067227 */ /* 0x000fe200078e00ff */
[----:B------:R-:W-:-:S02]  /*3c10*/  ISETP.GE.AND P6, PT, R13, RZ, PT ;  /* 0x000000ff0d00720c */ /* 0x000fc40003fc6270 */
[C---:B------:R-:W-:Y:S01]  /*3c20*/  ISETP.GT.U32.AND P3, PT, R3.reuse, R188, PT ;  /* 0x000000bc0300720c */ /* 0x040fe20003f64070 */
[----:B------:R-:W-:Y:S01]  /*3c30*/  @!P1 IMAD.MOV R184, RZ, RZ, -R184 ;  /* 0x000000ffffb89224 */ /* 0x000fe200078e0ab8 */
[----:B------:R-:W-:Y:S01]  /*3c40*/  ISETP.GT.U32.AND P1, PT, R3, R192, PT ;  /* 0x000000c00300720c */ /* 0x000fe20003f24070 */
[--C-:B------:R-:W-:Y:S01]  /*3c50*/  @!P5 IMAD.IADD R190, R190, 0x1, -R3.reuse ;  /* 0x00000001bebed824 */ /* 0x100fe200078e0a03 */
[----:B------:R-:W-:Y:S01]  /*3c60*/  IADD3 R6, PT, PT, -R6, RZ, RZ ;  /* 0x000000ff06067210 */ /* 0x000fe20007ffe1ff */
[C---:B------:R-:W-:Y:S01]  /*3c70*/  VIADD R13, R247.reuse, 0x4d ;  /* 0x0000004df70d7836 */ /* 0x040fe20000000000 */
[----:B------:R-:W-:Y:S01]  /*3c80*/  IADD3 R15, PT, PT, R247, 0x60, RZ ;  /* 0x00000060f70f7810 */ /* 0x000fe20007ffe0ff */
[C---:B------:R-:W-:Y:S02]  /*3c90*/  IMAD R194, R3.reuse, R7, R194 ;  /* 0x0000000703c27224 */ /* 0x040fe400078e02c2 */
[C---:B------:R-:W-:Y:S01]  /*3ca0*/  IMAD R196, R3.reuse, R6, R196 ;  /* 0x0000000603c47224 */ /* 0x040fe200078e02c4 */
[----:B------:R-:W-:Y:S01]  /*3cb0*/  IABS R198, R13 ;  /* 0x0000000d00c67213 */ /* 0x000fe20000000000 */
[----:B------:R-:W-:Y:S01]  /*3cc0*/  @!P2 IMAD.MOV R190, RZ, RZ, -R190 ;  /* 0x000000ffffbea224 */ /* 0x000fe200078e0abe */
[C---:B------:R-:W-:Y:S01]  /*3cd0*/  ISETP.GT.U32.AND P5, PT, R3.reuse, R194, PT ;  /* 0x000000c20300720c */ /* 0x040fe20003fa4070 */
[----:B------:R-:W-:Y:S01]  /*3ce0*/  @!P0 IMAD.MOV R186, RZ, RZ, -R186 ;  /* 0x000000ffffba8224 */ /* 0x000fe200078e0aba */
[----:B------:R-:W-:Y:S01]  /*3cf0*/  ISETP.GT.U32.AND P2, PT, R3, R196, PT ;  /* 0x000000c40300720c */ /* 0x000fe20003f44070 */
[----:B------:R-:W-:Y:S01]  /*3d00*/  @!P1 IMAD.IADD R192, R192, 0x1, -R3 ;  /* 0x00000001c0c09824 */ /* 0x000fe200078e0a03 */
[----:B------:R-:W-:Y:S01]  /*3d10*/  ISETP.GE.AND P1, PT, R11, RZ, PT ;  /* 0x000000ff0b00720c */ /* 0x000fe20003f26270 */
[----:B------:R-:W-:Y:S01]  /*3d20*/  VIADD R7, R247, 0x4e ;  /* 0x0000004ef7077836 */ /* 0x000fe20000000000 */
[----:B------:R-:W-:Y:S01]  /*3d30*/  IABS R238, R15 ;  /* 0x0000000f00ee7213 */ /* 0x000fe20000000000 */
[----:B------:R-:W-:Y:S01]  /*3d40*/  IMAD.HI.U32 R6, R5, R198, RZ ;  /* 0x000000c605067227 */ /* 0x000fe200078e00ff */
[----:B------:R-:W-:-:S02]  /*3d50*/  ISETP.GT.U32.AND P0, PT, R3, R192, PT ;  /* 0x000000c00300720c */ /* 0x000fc40003f04070 */
[----:B------:R-:W-:Y:S01]  /*3d60*/  IABS R200, R7 ;  /* 0x0000000700c87213 */ /* 0x000fe20000000000 */
[--C-:B------:R-:W-:Y:S01]  /*3d70*/  @!P3 IMAD.IADD R188, R188, 0x1, -R3.reuse ;  /* 0x00000001bcbcb824 */ /* 0x100fe200078e0a03 */
[----:B------:R-:W-:Y:S01]  /*3d80*/  ISETP.GE.AND P3, PT, R9, RZ, PT ;  /* 0x000000ff0900720c */ /* 0x000fe20003f66270 */
[----:B------:R-:W-:Y:S01]  /*3d90*/  IMAD.MOV R6, RZ, RZ, -R6 ;  /* 0x000000ffff067224 */ /* 0x000fe200078e0a06 */
[----:B------:R-:W-:Y:S01]  /*3da0*/  IADD3 R9, PT, PT, R247, 0x4f, RZ ;  /* 0x0000004ff7097810 */ /* 0x000fe20007ffe0ff */
[----:B------:R-:W-:Y:S01]  /*3db0*/  @!P5 IMAD.IADD R194, R194, 0x1, -R3 ;  /* 0x00000001c2c2d824 */ /* 0x000fe200078e0a03 */
[----:B------:R-:W-:Y:S01]  /*3dc0*/  @!P2 IADD3 R196, PT, PT, R196, -R3, RZ ;  /* 0x80000003c4c4a210 */ /* 0x000fe20007ffe0ff */
[----:B------:R-:W-:Y:S01]  /*3dd0*/  IMAD R198, R3, R6, R198 ;  /* 0x0000000603c67224 */ /* 0x000fe200078e02c6 */
[----:B------:R-:W-:Y:S01]  /*3de0*/  IABS R204, R9 ;  /* 0x0000000900cc7213 */ /* 0x000fe20000000000 */
[----:B------:R-:W-:Y:S01]  /*3df0*/  IMAD.HI.U32 R6, R5, R200, RZ ;  /* 0x000000c805067227 */ /* 0x000fe200078e00ff */
[----:B------:R-:W-:-:S02]  /*3e00*/  ISETP.GT.U32.AND P2, PT, R3, R196, PT ;  /* 0x000000c40300720c */ /* 0x000fc40003f44070 */
[----:B------:R-:W-:Y:S01]  /*3e10*/  ISETP.GT.U32.AND P5, PT, R3, R194, PT ;  /* 0x000000c20300720c */ /* 0x000fe20003fa4070 */
[----:B------:R-:W-:Y:S01]  /*3e20*/  @!P0 IMAD.IADD R192, R192, 0x1, -R3 ;  /* 0x00000001c0c08824 */ /* 0x000fe200078e0a03 */
[----:B------:R-:W-:Y:S01]  /*3e30*/  ISETP.GE.AND P0, PT, R7, RZ, PT ;  /* 0x000000ff0700720c */ /* 0x000fe20003f06270 */
[----:B------:R-:W-:Y:S01]  /*3e40*/  IMAD.MOV R7, RZ, RZ, -R6 ;  /* 0x000000ffff077224 */ /* 0x000fe200078e0a06 */
[----:B------:R-:W-:Y:S01]  /*3e50*/  @!P6 IADD3 R188, PT, PT, -R188, RZ, RZ ;  /* 0x000000ffbcbce210 */ /* 0x000fe20007ffe1ff */
[----:B------:R-:W-:Y:S01]  /*3e60*/  IMAD.HI.U32 R6, R5, R204, RZ ;  /* 0x000000cc05067227 */ /* 0x000fe200078e00ff */
[----:B------:R-:W-:Y:S02]  /*3e70*/  ISETP.GE.AND P6, PT, R13, RZ, PT ;  /* 0x000000ff0d00720c */ /* 0x000fe40003fc6270 */
[----:B------:R-:W-:Y:S01]  /*3e80*/  IADD3 R13, PT, PT, R247, 0x53, RZ ;  /* 0x00000053f70d7810 */ /* 0x000fe20007ffe0ff */
[----:B------:R-:W-:Y:S01]  /*3e90*/  @!P4 IMAD.MOV R192, RZ, RZ, -R192 ;  /* 0x000000ffffc0c224 */ /* 0x000fe200078e0ac0 */
[C---:B------:R-:W-:Y:S01]  /*3ea0*/  ISETP.GT.U32.AND P4, PT, R3.reuse, R198, PT ;  /* 0x000000c60300720c */ /* 0x040fe20003f84070 */
[----:B------:R-:W-:Y:S01]  /*3eb0*/  IMAD R200, R3, R7, R200 ;  /* 0x0000000703c87224 */ /* 0x000fe200078e02c8 */
[----:B------:R-:W-:Y:S01]  /*3ec0*/  IABS R212, R13 ;  /* 0x0000000d00d47213 */ /* 0x000fe20000000000 */
[----:B------:R-:W-:-:S02]  /*3ed0*/  IMAD.MOV R7, RZ, RZ, -R6 ;  /* 0x000000ffff077224 */ /* 0x000fc400078e0a06 */
[--C-:B------:R-:W-:Y:S01]  /*3ee0*/  @!P2 IMAD.IADD R196, R196, 0x1, -R3.reuse ;  /* 0x00000001c4c4a824 */ /* 0x100fe200078e0a03 */
[C---:B------:R-:W-:Y:S01]  /*3ef0*/  ISETP.GT.U32.AND P2, PT, R3.reuse, R200, PT ;  /* 0x000000c80300720c */ /* 0x040fe20003f44070 */
[----:B------:R-:W-:Y:S02]  /*3f00*/  IMAD R204, R3, R7, R204 ;  /* 0x0000000703cc7224 */ /* 0x000fe400078e02cc */
[----:B------:R-:W-:Y:S02]  /*3f10*/  VIADD R11, R247, 0x50 ;  /* 0x00000050f70b7836 */ /* 0x000fe40000000000 */
[----:B------:R-:W-:Y:S01]  /*3f20*/  @!P1 IMAD.MOV R196, RZ, RZ, -R196 ;  /* 0x000000ffffc49224 */ /* 0x000fe200078e0ac4 */
[----:B------:R-:W-:Y:S01]  /*3f30*/  ISETP.GT.U32.AND P1, PT, R3, R204, PT ;  /* 0x000000cc0300720c */ /* 0x000fe20003f24070 */
[--C-:B------:R-:W-:Y:S01]  /*3f40*/  @!P4 IMAD.IADD R198, R198, 0x1, -R3.reuse ;  /* 0x00000001c6c6c824 */ /* 0x100fe200078e0a03 */
[----:B------:R-:W-:Y:S01]  /*3f50*/  IABS R202, R11 ;  /* 0x0000000b00ca7213 */ /* 0x000fe20000000000 */
[----:B------:R-:W-:Y:S01]  /*3f60*/  @!P5 IMAD.IADD R194, R194, 0x1, -R3 ;  /* 0x00000001c2c2d824 */ /* 0x000fe200078e0a03 */
[----:B------:R-:W-:Y:S01]  /*3f70*/  ISETP.GE.AND P5, PT, R9, RZ, PT ;  /* 0x000000ff0900720c */ /* 0x000fe20003fa6270 */
[----:B------:R-:W-:Y:S01]  /*3f80*/  VIADD R9, R247, 0x51 ;  /* 0x00000051f7097836 */ /* 0x000fe20000000000 */
[----:B------:R-:W-:Y:S01]  /*3f90*/  ISETP.GT.U32.AND P4, PT, R3, R198, PT ;  /* 0x000000c60300720c */ /* 0x000fe20003f84070 */
[----:B------:R-:W-:Y:S01]  /*3fa0*/  IMAD.HI.U32 R6, R5, R202, RZ ;  /* 0x000000ca05067227 */ /* 0x000fe200078e00ff */
[----:B------:R-:W-:-:S02]  /*3fb0*/  @!P3 IADD3 R194, PT, PT, -R194, RZ, RZ ;  /* 0x000000ffc2c2b210 */ /* 0x000fc40007ffe1ff */
[----:B------:R-:W-:Y:S01]  /*3fc0*/  ISETP.GE.AND P3, PT, R11, RZ, PT ;  /* 0x000000ff0b00720c */ /* 0x000fe20003f66270 */
[----:B------:R-:W-:Y:S01]  /*3fd0*/  VIADD R11, R247, 0x52 ;  /* 0x00000052f70b7836 */ /* 0x000fe20000000000 */
[----:B------:R-:W-:Y:S01]  /*3fe0*/  IADD3 R6, PT, PT, -R6, RZ, RZ ;  /* 0x000000ff06067210 */ /* 0x000fe20007ffe1ff */
[--C-:B------:R-:W-:Y:S01]  /*3ff0*/  @!P1 IMAD.IADD R204, R204, 0x1, -R3.reuse ;  /* 0x00000001cccc9824 */ /* 0x100fe200078e0a03 */
[----:B------:R-:W-:Y:S01]  /*4000*/  IABS R206, R9 ;  /* 0x0000000900ce7213 */ /* 0x000fe20000000000 */
[--C-:B------:R-:W-:Y:S01]  /*4010*/  @!P2 IMAD.IADD R200, R200, 0x1, -R3.reuse ;  /* 0x00000001c8c8a824 */ /* 0x100fe200078e0a03 */
[----:B------:R-:W-:Y:S01]  /*4020*/  IABS R208, R11 ;  /* 0x0000000b00d07213 */ /* 0x000fe20000000000 */
[C---:B------:R-:W-:Y:S01]  /*4030*/  IMAD R202, R3.reuse, R6, R202 ;  /* 0x0000000603ca7224 */ /* 0x040fe200078e02ca */
[C---:B------:R-:W-:Y:S01]  /*4040*/  ISETP.GT.U32.AND P1, PT, R3.reuse, R204, PT ;  /* 0x000000cc0300720c */ /* 0x040fe20003f24070 */
[----:B------:R-:W-:Y:S01]  /*4050*/  @!P4 IMAD.IADD R198, R198, 0x1, -R3 ;  /* 0x00000001c6c6c824 */ /* 0x000fe200078e0a03 */
[----:B------:R-:W-:Y:S01]  /*4060*/  ISETP.GT.U32.AND P2, PT, R3, R200, PT ;  /* 0x000000c80300720c */ /* 0x000fe20003f44070 */
[----:B------:R-:W-:Y:S01]  /*4070*/  IMAD.HI.U32 R7, R5, R208, RZ ;  /* 0x000000d005077227 */ /* 0x000fe200078e00ff */
[----:B------:R-:W-:-:S02]  /*4080*/  ISETP.GT.U32.AND P4, PT, R3, R202, PT ;  /* 0x000000ca0300720c */ /* 0x000fc40003f84070 */
[----:B------:R-:W-:Y:S01]  /*4090*/  @!P6 IADD3 R198, PT, PT, -R198, RZ, RZ ;  /* 0x000000ffc6c6e210 */ /* 0x000fe20007ffe1ff */
[----:B------:R-:W-:Y:S01]  /*40a0*/  IMAD.MOV R7, RZ, RZ, -R7 ;  /* 0x000000ffff077224 */ /* 0x000fe200078e0a07 */
[----:B------:R-:W-:Y:S01]  /*40b0*/  ISETP.GE.AND P6, PT, R9, RZ, PT ;  /* 0x000000ff0900720c */ /* 0x000fe20003fc6270 */
[----:B------:R-:W-:-:S04]  /*40c0*/  IMAD.HI.U32 R6, R5, R206, RZ ;  /* 0x000000ce05067227 */ /* 0x000fc800078e00ff */
[C---:B------:R-:W-:Y:S02]  /*40d0*/  IMAD R208, R3.reuse, R7, R208 ;  /* 0x0000000703d07224 */ /* 0x040fe400078e02d0 */
[----:B------:R-:W-:Y:S02]  /*40e0*/  @!P1 IMAD.IADD R204, R204, 0x1, -R3 ;  /* 0x00000001cccc9824 */ /* 0x000fe400078e0a03 */
[----:B------:R-:W-:Y:S01]  /*40f0*/  IMAD.MOV R6, RZ, RZ, -R6 ;  /* 0x000000ffff067224 */ /* 0x000fe200078e0a06 */
[----:B------:R-:W-:Y:S01]  /*4100*/  @!P4 IADD3 R202, PT, PT, R202, -R3, RZ ;  /* 0x80000003cacac210 */ /* 0x000fe20007ffe0ff */
[----:B------:R-:W-:Y:S01]  /*4110*/  @!P5 IMAD.MOV R204, RZ, RZ, -R204 ;  /* 0x000000ffffccd224 */ /* 0x000fe200078e0acc */
[C---:B------:R-:W-:Y:S01]  /*4120*/  ISETP.GT.U32.AND P5, PT, R3.reuse, R208, PT ;  /* 0x000000d00300720c */ /* 0x040fe20003fa4070 */
[C---:B------:R-:W-:Y:S01]  /*4130*/  IMAD R206, R3.reuse, R6, R206 ;  /* 0x0000000603ce7224 */ /* 0x040fe200078e02ce */
[----:B------:R-:W-:Y:S01]  /*4140*/  ISETP.GT.U32.AND P4, PT, R3, R202, PT ;  /* 0x000000ca0300720c */ /* 0x000fe20003f84070 */
[----:B------:R-:W-:-:S03]  /*4150*/  IMAD.HI.U32 R6, R5, R212, RZ ;  /* 0x000000d405067227 */ /* 0x000fc600078e00ff */
[----:B------:R-:W-:Y:S01]  /*4160*/  ISETP.GT.U32.AND P1, PT, R3, R206, PT ;  /* 0x000000ce0300720c */ /* 0x000fe20003f24070 */
[----:B------:R-:W-:Y:S02]  /*4170*/  IMAD.MOV R6, RZ, RZ, -R6 ;  /* 0x000000ffff067224 */ /* 0x000fe400078e0a06 */
[----:B------:R-:W-:Y:S02]  /*4180*/  VIADD R9, R247, 0x55 ;  /* 0x00000055f7097836 */ /* 0x000fe40000000000 */
[----:B------:R-:W-:Y:S01]  /*4190*/  IMAD R212, R3, R6, R212 ;  /* 0x0000000603d47224 */ /* 0x000fe200078e02d4 */
[C---:B------:R-:W-:Y:S01]  /*41a0*/  IADD3 R6, PT, PT, R247.reuse, 0x54, RZ ;  /* 0x00000054f7067810 */ /* 0x040fe20007ffe0ff */
[--C-:B------:R-:W-:Y:S01]  /*41b0*/  @!P5 IMAD.IADD R208, R208, 0x1, -R3.reuse ;  /* 0x00000001d0d0d824 */ /* 0x100fe200078e0a03 */
[----:B------:R-:W-:Y:S01]  /*41c0*/  IABS R214, R9 ;  /* 0x0000000900d67213 */ /* 0x000fe20000000000 */
[----:B------:R-:W-:Y:S01]  /*41d0*/  @!P2 IMAD.IADD R200, R200, 0x1, -R3 ;  /* 0x00000001c8c8a824 */ /* 0x000fe200078e0a03 */
[----:B------:R-:W-:Y:S01]  /*41e0*/  IABS R210, R6 ;  /* 0x0000000600d27213 */ /* 0x000fe20000000000 */
[----:B------:R-:W-:Y:S01]  /*41f0*/  VIADD R19, R247, 0x63 ;  /* 0x00000063f7137836 */ /* 0x000fe20000000000 */
[----:B------:R-:W-:Y:S01]  /*4200*/  @!P4 IADD3 R202, PT, PT, R202, -R3, RZ ;  /* 0x80000003cacac210 */ /* 0x000fe20007ffe0ff */
[----:B------:R-:W-:Y:S01]  /*4210*/  @!P0 IMAD.MOV R200, RZ, RZ, -R200 ;  /* 0x000000ffffc88224 */ /* 0x000fe200078e0ac8 */
[----:B------:R-:W-:Y:S01]  /*4220*/  ISETP.GE.AND P4, PT, R6, RZ, PT ;  /* 0x000000ff0600720c */ /* 0x000fe20003f86270 */
[----:B------:R-:W-:Y:S01]  /*4230*/  IMAD.HI.U32 R6, R5, R210, RZ ;  /* 0x000000d205067227 */ /* 0x000fe200078e00ff */
[----:B------:R-:W-:-:S02]  /*4240*/  ISETP.GT.U32.AND P5, PT, R3, R208, PT ;  /* 0x000000d00300720c */ /* 0x000fc40003fa4070 */
[----:B------:R-:W-:Y:S01]  /*4250*/  @!P3 IADD3 R202, PT, PT, -R202, RZ, RZ ;  /* 0x000000ffcacab210 */ /* 0x000fe20007ffe1ff */
[----:B------:R-:W-:Y:S01]  /*4260*/  IMAD.MOV R6, RZ, RZ, -R6 ;  /* 0x000000ffff067224 */ /* 0x000fe200078e0a06 */
[----:B------:R-:W-:Y:S01]  /*4270*/  ISETP.GT.U32.AND P3, PT, R3, R212, PT ;  /* 0x000000d40300720c */ /* 0x000fe20003f64070 */
[----:B------:R-:W-:Y:S01]  /*4280*/  IMAD.HI.U32 R7, R5, R214, RZ ;  /* 0x000000d605077227 */ /* 0x000fe200078e00ff */
[----:B------:R-:W-:Y:S02]  /*4290*/  ISETP.GE.AND P2, PT, R11, RZ, PT ;  /* 0x000000ff0b00720c */ /* 0x000fe40003f46270 */
[----:B------:R-:W-:Y:S01]  /*42a0*/  ISETP.GE.AND P0, PT, R13, RZ, PT ;  /* 0x000000ff0d00720c */ /* 0x000fe20003f06270 */
[----:B------:R-:W-:Y:S01]  /*42b0*/  IMAD R210, R3, R6, R210 ;  /* 0x0000000603d27224 */ /* 0x000fe200078e02d2 */
[----:B------:R-:W-:Y:S01]  /*42c0*/  IABS R236, R19 ;  /* 0x0000001300ec7213 */ /* 0x000fe20000000000 */
[C---:B------:R-:W-:Y:S02]  /*42d0*/  VIADD R11, R247.reuse, 0x56 ;  /* 0x00000056f70b7836 */ /* 0x040fe40000000000 */
[----:B------:R-:W-:Y:S01]  /*42e0*/  @!P5 IADD3 R208, PT, PT, R208, -R3, RZ ;  /* 0x80000003d0d0d210 */ /* 0x000fe20007ffe0ff */
[----:B------:R-:W-:Y:S01]  /*42f0*/  VIADD R13, R247, 0x57 ;  /* 0x00000057f70d7836 */ /* 0x000fe20000000000 */
[----:B------:R-:W-:Y:S01]  /*4300*/  ISETP.GT.U32.AND P5, PT, R3, R210, PT ;  /* 0x000000d20300720c */ /* 0x000fe20003fa4070 */
[----:B------:R-:W-:Y:S01]  /*4310*/  IMAD.MOV R7, RZ, RZ, -R7 ;  /* 0x000000ffff077224 */ /* 0x000fe200078e0a07 */
[----:B------:R-:W-:Y:S01]  /*4320*/  IABS R216, R11 ;  /* 0x0000000b00d87213 */ /* 0x000fe20000000000 */
[--C-:B------:R-:W-:Y:S01]  /*4330*/  @!P3 IMAD.IADD R212, R212, 0x1, -R3.reuse ;  /* 0x00000001d4d4b824 */ /* 0x100fe200078e0a03 */
[----:B------:R-:W-:Y:S01]  /*4340*/  IABS R218, R13 ;  /* 0x0000000d00da7213 */ /* 0x000fe20000000000 */
[----:B------:R-:W-:-:S02]  /*4350*/  @!P1 IMAD.IADD R206, R206, 0x1, -R3 ;  /* 0x00000001cece9824 */ /* 0x000fc400078e0a03 */
[----:B------:R-:W-:Y:S01]  /*4360*/  IMAD.HI.U32 R6, R5, R216, RZ ;  /* 0x000000d805067227 */ /* 0x000fe200078e00ff */
[C---:B------:R-:W-:Y:S02]  /*4370*/  ISETP.GT.U32.AND P3, PT, R3.reuse, R212, PT ;  /* 0x000000d40300720c */ /* 0x040fe40003f64070 */
[C---:B------:R-:W-:Y:S01]  /*4380*/  ISETP.GT.U32.AND P1, PT, R3.reuse, R206, PT ;  /* 0x000000ce0300720c */ /* 0x040fe20003f24070 */
[----:B------:R-:W-:Y:S02]  /*4390*/  IMAD.MOV R6, RZ, RZ, -R6 ;  /* 0x000000ffff067224 */ /* 0x000fe400078e0a06 */
[----:B------:R-:W-:Y:S02]  /*43a0*/  @!P5 IMAD.IADD R210, R210, 0x1, -R3 ;  /* 0x00000001d2d2d824 */ /* 0x000fe400078e0a03 */
[----:B------:R-:W-:Y:S02]  /*43b0*/  IMAD R214, R3, R7, R214 ;  /* 0x0000000703d67224 */ /* 0x000fe400078e02d6 */
[----:B------:R-:W-:Y:S01]  /*43c0*/  IMAD.HI.U32 R7, R5, R218, RZ ;  /* 0x000000da05077227 */ /* 0x000fe200078e00ff */
[----:B------:R-:W-:-:S03]  /*43d0*/  ISETP.GT.U32.AND P5, PT, R3, R210, PT ;  /* 0x000000d20300720c */ /* 0x000fc60003fa4070 */
[C---:B------:R-:W-:Y:S02]  /*43e0*/  IMAD R216, R3.reuse, R6, R216 ;  /* 0x0000000603d87224 */ /* 0x040fe400078e02d8 */
[----:B------:R-:W-:Y:S02]  /*43f0*/  IMAD.MOV R7, RZ, RZ, -R7 ;  /* 0x000000ffff077224 */ /* 0x000fe400078e0a07 */
[--C-:B------:R-:W-:Y:S01]  /*4400*/  @!P3 IMAD.IADD R212, R212, 0x1, -R3.reuse ;  /* 0x00000001d4d4b824 */ /* 0x100fe200078e0a03 */
[C---:B------:R-:W-:Y:S01]  /*4410*/  ISETP.GT.U32.AND P3, PT, R3.reuse, R216, PT ;  /* 0x000000d80300720c */ /* 0x040fe20003f64070 */
[----:B------:R-:W-:Y:S02]  /*4420*/  IMAD R218, R3, R7, R218 ;  /* 0x0000000703da7224 */ /* 0x000fe400078e02da */
[----:B------:R-:W-:Y:S01]  /*4430*/  @!P1 IMAD.IADD R206, R206, 0x1, -R3 ;  /* 0x00000001cece9824 */ /* 0x000fe200078e0a03 */
[----:B------:R-:W-:Y:S01]  /*4440*/  ISETP.GE.AND P1, PT, R9, RZ, PT ;  /* 0x000000ff0900720c */ /* 0x000fe20003f26270 */
[----:B------:R-:W-:Y:S01]  /*4450*/  VIADD R9, R247, 0x58 ;  /* 0x00000058f7097836 */ /* 0x000fe20000000000 */
[----:B------:R-:W-:Y:S01]  /*4460*/  @!P5 IADD3 R210, PT, PT, R210, -R3, RZ ;  /* 0x80000003d2d2d210 */ /* 0x000fe20007ffe0ff */
[----:B------:R-:W-:Y:S01]  /*4470*/  @!P2 IMAD.MOV R208, RZ, RZ, -R208 ;  /* 0x000000ffffd0a224 */ /* 0x000fe200078e0ad0 */
[----:B------:R-:W-:Y:S01]  /*4480*/  ISETP.GT.U32.AND P5, PT, R3, R218, PT ;  /* 0x000000da0300720c */ /* 0x000fe20003fa4070 */
[----:B------:R-:W-:Y:S01]  /*4490*/  @!P0 IMAD.MOV R212, RZ, RZ, -R212 ;  /* 0x000000ffffd48224 */ /* 0x000fe200078e0ad4 */
[----:B------:R-:W-:-:S02]  /*44a0*/  @!P6 IADD3 R206, PT, PT, -R206, RZ, RZ ;  /* 0x000000ffcecee210 */ /* 0x000fc40007ffe1ff */
[----:B------:R-:W-:Y:S01]  /*44b0*/  ISETP.GT.U32.AND P6, PT, R3, R214, PT ;  /* 0x000000d60300720c */ /* 0x000fe20003fc4070 */
[--C-:B------:R-:W-:Y:S01]  /*44c0*/  @!P3 IMAD.IADD R216, R216, 0x1, -R3.reuse ;  /* 0x00000001d8d8b824 */ /* 0x100fe200078e0a03 */
[----:B------:R-:W-:Y:S02]  /*44d0*/  IABS R220, R9 ;  /* 0x0000000900dc7213 */ /* 0x000fe40000000000 */
[----:B------:R-:W-:Y:S02]  /*44e0*/  ISETP.GE.AND P2, PT, R11, RZ, PT ;  /* 0x000000ff0b00720c */ /* 0x000fe40003f46270 */
[----:B------:R-:W-:Y:S01]  /*44f0*/  ISETP.GT.U32.AND P3, PT, R3, R216, PT ;  /* 0x000000d80300720c */ /* 0x000fe20003f64070 */
[----:B------:R-:W-:Y:S01]  /*4500*/  IMAD.HI.U32 R6, R5, R220, RZ ;  /* 0x000000dc05067227 */ /* 0x000fe200078e00ff */
[----:B------:R-:W-:Y:S02]  /*4510*/  IADD3 R11, PT, PT, R247, 0x59, RZ ;  /* 0x00000059f70b7810 */ /* 0x000fe40007ffe0ff */
[----:B------:R-:W-:Y:S01]  /*4520*/  ISETP.GE.AND P0, PT, R13, RZ, PT ;  /* 0x000000ff0d00720c */ /* 0x000fe20003f06270 */
[--C-:B------:R-:W-:Y:S01]  /*4530*/  @!P5 IMAD.IADD R218, R218, 0x1, -R3.reuse ;  /* 0x00000001dadad824 */ /* 0x100fe200078e0a03 */
[----:B------:R-:W-:Y:S01]  /*4540*/  IABS R222, R11 ;  /* 0x0000000b00de7213 */ /* 0x000fe20000000000 */
[----:B------:R-:W-:Y:S01]  /*4550*/  IMAD.MOV R6, RZ, RZ, -R6 ;  /* 0x000000ffff067224 */ /* 0x000fe200078e0a06 */
[----:B------:R-:W-:Y:S01]  /*4560*/  @!P4 IADD3 R210, PT, PT, -R210, RZ, RZ ;  /* 0x000000ffd2d2c210 */ /* 0x000fe20007ffe1ff */
[----:B------:R-:W-:Y:S01]  /*4570*/  @!P6 IMAD.IADD R214, R214, 0x1, -R3 ;  /* 0x00000001d6d6e824 */ /* 0x000fe200078e0a03 */
[C---:B------:R-:W-:Y:S01]  /*4580*/  ISETP.GT.U32.AND P5, PT, R3.reuse, R218, PT ;  /* 0x000000da0300720c */ /* 0x040fe20003fa4070 */
[----:B------:R-:W-:Y:S01]  /*4590*/  IMAD R220, R3, R6, R220 ;  /* 0x0000000603dc7224 */ /* 0x000fe200078e02dc */
[----:B------:R-:W-:Y:S01]  /*45a0*/  ISETP.GE.AND P4, PT, R9, RZ, PT ;  /* 0x000000ff0900720c */ /* 0x000fe20003f86270 */
[----:B------:R-:W-:Y:S01]  /*45b0*/  IMAD.HI.U32 R7, R5, R222, RZ ;  /* 0x000000de05077227 */ /* 0x000fe200078e00ff */
[----:B------:R-:W-:-:S02]  /*45c0*/  ISETP.GT.U32.AND P6, PT, R3, R214, PT ;  /* 0x000000d60300720c */ /* 0x000fc40003fc4070 */
[----:B------:R-:W-:Y:S01]  /*45d0*/  IADD3 R13, PT, PT, R247, 0x5e, RZ ;  /* 0x0000005ef70d7810 */ /* 0x000fe20007ffe0ff */
[----:B------:R-:W-:Y:S01]  /*45e0*/  @!P3 IMAD.IADD R216, R216, 0x1, -R3 ;  /* 0x00000001d8d8b824 */ /* 0x000fe200078e0a03 */
[----:B------:R-:W-:Y:S01]  /*45f0*/  ISETP.GT.U32.AND P3, PT, R3, R220, PT ;  /* 0x000000dc0300720c */ /* 0x000fe20003f64070 */
[----:B------:R-:W-:Y:S01]  /*4600*/  IMAD.MOV R7, RZ, RZ, -R7 ;  /* 0x000000ffff077224 */ /* 0x000fe200078e0a07 */
[----:B------:R-:W-:Y:S01]  /*4610*/  IABS R228, R13 ;  /* 0x0000000d00e47213 */ /* 0x000fe20000000000 */
[----:B------:R-:W-:Y:S02]  /*4620*/  VIADD R6, R247, 0x5a ;  /* 0x0000005af7067836 */ /* 0x000fe40000000000 */
[----:B------:R-:W-:Y:S01]  /*4630*/  IMAD R222, R3, R7, R222 ;  /* 0x0000000703de7224 */ /* 0x000fe200078e02de */
[----:B------:R-:W-:Y:S01]  /*4640*/  IADD3 R7, PT, PT, R247, 0x5b, RZ ;  /* 0x0000005bf7077810 */ /* 0x000fe20007ffe0ff */
[--C-:B------:R-:W-:Y:S01]  /*4650*/  @!P5 IMAD.IADD R218, R218, 0x1, -R3.reuse ;  /* 0x00000001dadad824 */ /* 0x100fe200078e0a03 */
[----:B------:R-:W-:Y:S01]  /*4660*/  IABS R224, R6 ;  /* 0x0000000600e07213 */ /* 0x000fe20000000000 */
[----:B------:R-:W-:Y:S01]  /*4670*/  @!P6 IMAD.IADD R214, R214, 0x1, -R3 ;  /* 0x00000001d6d6e824 */ /* 0x000fe200078e0a03 */
[----:B------:R-:W-:Y:S01]  /*4680*/  IABS R232, R7 ;  /* 0x0000000700e87213 */ /* 0x000fe20000000000 */
[----:B------:R-:W-:Y:S01]  /*4690*/  @!P0 IMAD.MOV R218, RZ, RZ, -R218 ;  /* 0x000000ffffda8224 */ /* 0x000fe200078e0ada */
[----:B------:R-:W-:Y:S01]  /*46a0*/  ISETP.GT.U32.AND P0, PT, R3, R222, PT ;  /* 0x000000de0300720c */ /* 0x000fe20003f04070 */
[----:B------:R-:W-:Y:S01]  /*46b0*/  VIADD R9, R247, 0x5c ;  /* 0x0000005cf7097836 */ /* 0x000fe20000000000 */
[----:B------:R-:W-:Y:S01]  /*46c0*/  @!P3 IADD3 R220, PT, PT, R220, -R3, RZ ;  /* 0x80000003dcdcb210 */ /* 0x000fe20007ffe0ff */
[----:B------:R-:W-:Y:S01]  /*46d0*/  @!P1 IMAD.MOV R214, RZ, RZ, -R214 ;  /* 0x000000ffffd69224 */ /* 0x000fe200078e0ad6 */
[----:B------:R-:W-:Y:S01]  /*46e0*/  ISETP.GE.AND P1, PT, R6, RZ, PT ;  /* 0x000000ff0600720c */ /* 0x000fe20003f26270 */
[----:B------:R-:W-:Y:S01]  /*46f0*/  IMAD.HI.U32 R6, R5, R224, RZ ;  /* 0x000000e005067227 */ /* 0x000fe200078e00ff */
[----:B------:R-:W-:-:S02]  /*4700*/  ISETP.GT.U32.AND P3, PT, R3, R220, PT ;  /* 0x000000dc0300720c */ /* 0x000fc40003f64070 */
[----:B------:R-:W-:Y:S01]  /*4710*/  ISETP.GE.AND P5, PT, R9, RZ, PT ;  /* 0x000000ff0900720c */ /* 0x000fe20003fa6270 */
[----:B------:R-:W-:Y:S01]  /*4720*/  @!P2 IMAD.MOV R216, RZ, RZ, -R216 ;  /* 0x000000ffffd8a224 */ /* 0x000fe200078e0ad8 */
[----:B------:R-:W-:Y:S01]  /*4730*/  IABS R230, R9 ;  /* 0x0000000900e67213 */ /* 0x000fe20000000000 */
[----:B------:R-:W-:Y:S01]  /*4740*/  IMAD.MOV R9, RZ, RZ, -R6 ;  /* 0x000000ffff097224 */ /* 0x000fe200078e0a06 */
[----:B------:R-:W-:Y:S01]  /*4750*/  ISETP.GE.AND P2, PT, R7, RZ, PT ;  /* 0x000000ff0700720c */ /* 0x000fe20003f46270 */
[----:B------:R-:W-:Y:S01]  /*4760*/  @!P0 IMAD.IADD R222, R222, 0x1, -R3 ;  /* 0x00000001dede8824 */ /* 0x000fe200078e0a03 */
[----:B------:R-:W-:Y:S01]  /*4770*/  ISETP.GE.AND P6, PT, R11, RZ, PT ;  /* 0x000000ff0b00720c */ /* 0x000fe20003fc6270 */
[----:B------:R-:W-:Y:S02]  /*4780*/  IMAD R224, R3, R9, R224 ;  /* 0x0000000903e07224 */ /* 0x000fe400078e02e0 */
[----:B------:R-:W-:Y:S01]  /*4790*/  IMAD.HI.U32 R7, R5, R232, RZ ;  /* 0x000000e805077227 */ /* 0x000fe200078e00ff */
[----:B------:R-:W-:-:S03]  /*47a0*/  ISETP.GT.U32.AND P0, PT, R3, R222, PT ;  /* 0x000000de0300720c */ /* 0x000fc60003f04070 */
[----:B------:R-:W-:Y:S01]  /*47b0*/  @!P3 IMAD.IADD R220, R220, 0x1, -R3 ;  /* 0x00000001dcdcb824 */ /* 0x000fe200078e0a03 */
[----:B------:R-:W-:Y:S01]  /*47c0*/  ISETP.GT.U32.AND P3, PT, R3, R224, PT ;  /* 0x000000e00300720c */ /* 0x000fe20003f64070 */
[----:B------:R-:W-:Y:S02]  /*47d0*/  IMAD.MOV R7, RZ, RZ, -R7 ;  /* 0x000000ffff077224 */ /* 0x000fe400078e0a07 */
[----:B------:R-:W-:-:S04]  /*47e0*/  IMAD.HI.U32 R6, R5, R230, RZ ;  /* 0x000000e605067227 */ /* 0x000fc800078e00ff */
[----:B------:R-:W-:Y:S01]  /*47f0*/  IMAD R232, R3, R7, R232 ;  /* 0x0000000703e87224 */ /* 0x000fe200078e02e8 */
[----:B------:R-:W-:Y:S01]  /*4800*/  IADD3 R6, PT, PT, -R6, RZ, RZ ;  /* 0x000000ff06067210 */ /* 0x000fe20007ffe1ff */
[----:B------:R-:W-:Y:S01]  /*4810*/  IMAD.HI.U32 R7, R5, R228, RZ ;  /* 0x000000e405077227 */ /* 0x000fe200078e00ff */
[----:B------:R-:W-:Y:S02]  /*4820*/  @!P0 IADD3 R222, PT, PT, R222, -R3, RZ ;  /* 0x80000003dede8210 */ /* 0x000fe40007ffe0ff */
[----:B------:R-:W-:Y:S01]  /*4830*/  ISETP.GT.U32.AND P0, PT, R3, R232, PT ;  /* 0x000000e80300720c */ /* 0x000fe20003f04070 */
[----:B------:R-:W-:Y:S01]  /*4840*/  @!P3 IMAD.IADD R224, R224, 0x1, -R3 ;  /* 0x00000001e0e0b824 */ /* 0x000fe200078e0a03 */
[----:B------:R-:W-:Y:S01]  /*4850*/  @!P6 IADD3 R222, PT, PT, -R222, RZ, RZ ;  /* 0x000000ffdedee210 */ /* 0x000fe20007ffe1ff */
[----:B------:R-:W-:Y:S02]  /*4860*/  VIADD R11, R247, 0x5d ;  /* 0x0000005df70b7836 */ /* 0x000fe40000000000 */
[----:B------:R-:W-:Y:S01]  /*4870*/  IMAD.MOV R7, RZ, RZ, -R7 ;  /* 0x000000ffff077224 */ /* 0x000fe200078e0a07 */
[C---:B------:R-:W-:Y:S01]  /*4880*/  ISETP.GT.U32.AND P3, PT, R3.reuse, R224, PT ;  /* 0x000000e00300720c */ /* 0x040fe20003f64070 */
[C---:B------:R-:W-:Y:S01]  /*4890*/  IMAD R230, R3.reuse, R6, R230 ;  /* 0x0000000603e67224 */ /* 0x040fe200078e02e6 */
[----:B------:R-:W-:Y:S01]  /*48a0*/  IABS R226, R11 ;  /* 0x0000000b00e27213 */ /* 0x000fe20000000000 */
[----:B------:R-:W-:-:S02]  /*48b0*/  IMAD R228, R3, R7, R228 ;  /* 0x0000000703e47224 */ /* 0x000fc400078e02e4 */
[----:B------:R-:W-:Y:S02]  /*48c0*/  VIADD R9, R247, 0x5f ;  /* 0x0000005ff7097836 */ /* 0x000fe40000000000 */
[----:B------:R-:W-:Y:S01]  /*48d0*/  @!P4 IMAD.MOV R220, RZ, RZ, -R220 ;  /* 0x000000ffffdcc224 */ /* 0x000fe200078e0adc */
[C---:B------:R-:W-:Y:S01]  /*48e0*/  ISETP.GT.U32.AND P4, PT, R3.reuse, R230, PT ;  /* 0x000000e60300720c */ /* 0x040fe20003f84070 */
[----:B------:R-:W-:Y:S01]  /*48f0*/  @!P0 IMAD.IADD R232, R232, 0x1, -R3 ;  /* 0x00000001e8e88824 */ /* 0x000fe200078e0a03 */
[----:B------:R-:W-:Y:S01]  /*4900*/  ISETP.GT.U32.AND P0, PT, R3, R228, PT ;  /* 0x000000e40300720c */ /* 0x000fe20003f04070 */
[----:B------:R-:W-:Y:S01]  /*4910*/  IMAD.HI.U32 R6, R5, R226, RZ ;  /* 0x000000e205067227 */ /* 0x000fe200078e00ff */
[----:B------:R-:W-:-:S03]  /*4920*/  IABS R234, R9 ;  /* 0x0000000900ea7213 */ /* 0x000fc60000000000 */
[----:B------:R-:W-:Y:S02]  /*4930*/  IMAD.MOV R6, RZ, RZ, -R6 ;  /* 0x000000ffff067224 */ /* 0x000fe400078e0a06 */
[----:B------:R-:W-:Y:S01]  /*4940*/  @!P3 IMAD.IADD R224, R224, 0x1, -R3 ;  /* 0x00000001e0e0b824 */ /* 0x000fe200078e0a03 */
[----:B------:R-:W-:Y:S01]  /*4950*/  ISETP.GE.AND P3, PT, R11, RZ, PT ;  /* 0x000000ff0b00720c */ /* 0x000fe20003f66270 */
[----:B------:R-:W-:Y:S02]  /*4960*/  IMAD R226, R3, R6, R226 ;  /* 0x0000000603e27224 */ /* 0x000fe400078e02e2 */
[----:B------:R-:W-:Y:S02]  /*4970*/  VIADD R11, R247, 0x61 ;  /* 0x00000061f70b7836 */ /* 0x000fe40000000000 */
[C---:B------:R-:W-:Y:S01]  /*4980*/  IMAD.HI.U32 R6, R5.reuse, R234, RZ ;  /* 0x000000ea05067227 */ /* 0x040fe200078e00ff */
[----:B------:R-:W-:Y:S02]  /*4990*/  @!P0 IADD3 R228, PT, PT, R228, -R3, RZ ;  /* 0x80000003e4e48210 */ /* 0x000fe40007ffe0ff */
[----:B------:R-:W-:Y:S01]  /*49a0*/  IABS R240, R11 ;  /* 0x0000000b00f07213 */ /* 0x000fe20000000000 */
[----:B------:R-:W-:Y:S01]  /*49b0*/  IMAD.HI.U32 R7, R5, R238, RZ ;  /* 0x000000ee05077227 */ /* 0x000fe200078e00ff */
[----:B------:R-:W-:-:S03]  /*49c0*/  ISETP.GT.U32.AND P6, PT, R3, R226, PT ;  /* 0x000000e20300720c */ /* 0x000fc60003fc4070 */
[----:B------:R-:W-:Y:S02]  /*49d0*/  IMAD.MOV R6, RZ, RZ, -R6 ;  /* 0x000000ffff067224 */ /* 0x000fe400078e0a06 */
[----:B------:R-:W-:Y:S01]  /*49e0*/  @!P4 IMAD.IADD R230, R230, 0x1, -R3 ;  /* 0x00000001e6e6c824 */ /* 0x000fe200078e0a03 */
[C---:B------:R-:W-:Y:S01]  /*49f0*/  ISETP.GT.U32.AND P4, PT, R3.reuse, R232, PT ;  /* 0x000000e80300720c */ /* 0x040fe20003f84070 */
[----:B------:R-:W-:Y:S01]  /*4a00*/  @!P1 IMAD.MOV R224, RZ, RZ, -R224 ;  /* 0x000000ffffe09224 */ /* 0x000fe200078e0ae0 */
[C---:B------:R-:W-:Y:S01]  /*4a10*/  ISETP.GT.U32.AND P1, PT, R3.reuse, R228, PT ;  /* 0x000000e40300720c */ /* 0x040fe20003f24070 */
[----:B------:R-:W-:Y:S02]  /*4a20*/  IMAD.MOV R7, RZ, RZ, -R7 ;  /* 0x000000ffff077224 */ /* 0x000fe400078e0a07 */
[----:B------:R-:W-:Y:S02]  /*4a30*/  IMAD R234, R3, R6, R234 ;  /* 0x0000000603ea7224 */ /* 0x000fe400078e02ea */
[----:B------:R-:W-:-:S04]  /*4a40*/  IMAD.HI.U32 R6, R5, R240, RZ ;  /* 0x000000f005067227 */ /* 0x000fc800078e00ff */
[C---:B------:R-:W-:Y:S02]  /*4a50*/  IMAD R238, R3.reuse, R7, R238 ;  /* 0x0000000703ee7224 */ /* 0x040fe400078e02ee */
[----:B------:R-:W-:Y:S02]  /*4a60*/  IMAD.MOV R7, RZ, RZ, -R6 ;  /* 0x000000ffff077224 */ /* 0x000fe400078e0a06 */
[--C-:B------:R-:W-:Y:S01]  /*4a70*/  @!P6 IMAD.IADD R226, R226, 0x1, -R3.reuse ;  /* 0x00000001e2e2e824 */ /* 0x100fe200078e0a03 */
[C---:B------:R-:W-:Y:S01]  /*4a80*/  ISETP.GT.U32.AND P6, PT, R3.reuse, R230, PT ;  /* 0x000000e60300720c */ /* 0x040fe20003fc4070 */
[C---:B------:R-:W-:Y:S02]  /*4a90*/  IMAD R240, R3.reuse, R7, R240 ;  /* 0x0000000703f07224 */ /* 0x040fe400078e02f0 */
[--C-:B------:R-:W-:Y:S01]  /*4aa0*/  @!P4 IMAD.IADD R232, R232, 0x1, -R3.reuse ;  /* 0x00000001e8e8c824 */ /* 0x100fe200078e0a03 */
[C---:B------:R-:W-:Y:S01]  /*4ab0*/  ISETP.GT.U32.AND P4, PT, R3.reuse, R234, PT ;  /* 0x000000ea0300720c */ /* 0x040fe20003f84070 */
[----:B------:R-:W-:Y:S01]  /*4ac0*/  @!P1 IMAD.IADD R228, R228, 0x1, -R3 ;  /* 0x00000001e4e49824 */ /* 0x000fe200078e0a03 */
[----:B------:R-:W-:Y:S01]  /*4ad0*/  ISETP.GT.U32.AND P1, PT, R3, R240, PT ;  /* 0x000000f00300720c */ /* 0x000fe20003f24070 */
[----:B------:R-:W-:Y:S01]  /*4ae0*/  IMAD.HI.U32 R6, R5, R242, RZ ;  /* 0x000000f205067227 */ /* 0x000fe200078e00ff */
[----:B------:R-:W-:-:S03]  /*4af0*/  ISETP.GT.U32.AND P0, PT, R3, R226, PT ;  /* 0x000000e20300720c */ /* 0x000fc60003f04070 */
[----:B------:R-:W-:Y:S02]  /*4b00*/  IMAD.HI.U32 R7, R5, R236, RZ ;  /* 0x000000ec05077227 */ /* 0x000fe400078e00ff */
[-C--:B------:R-:W-:Y:S02]  /*4b10*/  @!P6 IADD3 R230, PT, PT, R230, -R3.reuse, RZ ;  /* 0x80000003e6e6e210 */ /* 0x080fe40007ffe0ff */
[----:B------:R-:W-:Y:S01]  /*4b20*/  ISETP.GT.U32.AND P6, PT, R3, R238, PT ;  /* 0x000000ee0300720c */ /* 0x000fe20003fc4070 */
[----:B------:R-:W-:Y:S01]  /*4b30*/  IMAD.MOV R6, RZ, RZ, -R6 ;  /* 0x000000ffff067224 */ /* 0x000fe200078e0a06 */
[----:B------:R-:W-:Y:S01]  /*4b40*/  @!P4 IADD3 R234, PT, PT, R234, -R3, RZ ;  /* 0x80000003eaeac210 */ /* 0x000fe20007ffe0ff */
[----:B------:R-:W-:Y:S01]  /*4b50*/  IMAD.MOV R7, RZ, RZ, -R7 ;  /* 0x000000ffff077224 */ /* 0x000fe200078e0a07 */
[----:B------:R-:W-:Y:S01]  /*4b60*/  ISETP.GE.AND P4, PT, R9, RZ, PT ;  /* 0x000000ff0900720c */ /* 0x000fe20003f86270 */
[--C-:B------:R-:W-:Y:S01]  /*4b70*/  @!P1 IMAD.IADD R240, R240, 0x1, -R3.reuse ;  /* 0x00000001f0f09824 */ /* 0x100fe200078e0a03 */
[----:B------:R-:W-:Y:S01]  /*4b80*/  ISETP.GT.U32.AND P1, PT, R3, R234, PT ;  /* 0x000000ea0300720c */ /* 0x000fe20003f24070 */
[--C-:B------:R-:W-:Y:S01]  /*4b90*/  @!P0 IMAD.IADD R226, R226, 0x1, -R3.reuse ;  /* 0x00000001e2e28824 */ /* 0x100fe200078e0a03 */
[----:B------:R-:W-:Y:S01]  /*4ba0*/  ISETP.GE.AND P0, PT, R13, RZ, PT ;  /* 0x000000ff0d00720c */ /* 0x000fe20003f06270 */
[----:B------:R-:W-:Y:S01]  /*4bb0*/  IMAD R242, R3, R6, R242 ;  /* 0x0000000603f27224 */ /* 0x000fe200078e02f2 */
[C---:B------:R-:W-:Y:S01]  /*4bc0*/  IADD3 R13, PT, PT, R247.reuse, 0x65, RZ ;  /* 0x00000065f70d7810 */ /* 0x040fe20007ffe0ff */
[----:B------:R-:W-:Y:S01]  /*4bd0*/  VIADD R9, R247, 0x64 ;  /* 0x00000064f7097836 */ /* 0x000fe20000000000 */
[----:B------:R-:W-:Y:S01]  /*4be0*/  @!P3 IADD3 R226, PT, PT, -R226, RZ, RZ ;  /* 0x000000ffe2e2b210 */ /* 0x000fe20007ffe1ff */
[C---:B------:R-:W-:Y:S01]  /*4bf0*/  IMAD R236, R3.reuse, R7, R236 ;  /* 0x0000000703ec7224 */ /* 0x040fe200078e02ec */
[C---:B------:R-:W-:Y:S01]  /*4c00*/  ISETP.GT.U32.AND P3, PT, R3.reuse, R242, PT ;  /* 0x000000f20300720c */ /* 0x040fe20003f64070 */
[----:B------:R-:W-:Y:S01]  /*4c10*/  @!P5 IMAD.MOV R230, RZ, RZ, -R230 ;  /* 0x000000ffffe6d224 */ /* 0x000fe200078e0ae6 */
[C---:B------:R-:W-:Y:S01]  /*4c20*/  ISETP.GT.U32.AND P5, PT, R3.reuse, R240, PT ;  /* 0x000000f00300720c */ /* 0x040fe20003fa4070 */
[--C-:B------:R-:W-:Y:S01]  /*4c30*/  @!P6 IMAD.IADD R238, R238, 0x1, -R3.reuse ;  /* 0x00000001eeeee824 */ /* 0x100fe200078e0a03 */
[----:B------:R-:W-:Y:S01]  /*4c40*/  IABS R244, R9 ;  /* 0x0000000900f47213 */ /* 0x000fe20000000000 */
[----:B------:R-:W-:Y:S01]  /*4c50*/  @!P1 IMAD.IADD R234, R234, 0x1, -R3 ;  /* 0x00000001eaea9824 */ /* 0x000fe200078e0a03 */
[----:B------:R-:W-:Y:S01]  /*4c60*/  ISETP.GT.U32.AND P1, PT, R3, R236, PT ;  /* 0x000000ec0300720c */ /* 0x000fe20003f24070 */
[----:B------:R-:W-:Y:S01]  /*4c70*/  @!P0 IMAD.MOV R228, RZ, RZ, -R228 ;  /* 0x000000ffffe48224 */ /* 0x000fe200078e0ae4 */
[----:B------:R-:W-:Y:S01]  /*4c80*/  ISETP.GE.AND P0, PT, R11, RZ, PT ;  /* 0x000000ff0b00720c */ /* 0x000fe20003f06270 */
[----:B------:R-:W-:Y:S01]  /*4c90*/  IMAD.HI.U32 R6, R5, R244, RZ ;  /* 0x000000f405067227 */ /* 0x000fe200078e00ff */
[----:B------:R-:W-:-:S02]  /*4ca0*/  ISETP.GE.AND P6, PT, R15, RZ, PT ;  /* 0x000000ff0f00720c */ /* 0x000fc40003fc6270 */
[----:B------:R-:W-:Y:S01]  /*4cb0*/  IABS R246, R13 ;  /* 0x0000000d00f67213 */ /* 0x000fe20000000000 */
[----:B------:R-:W-:Y:S01]  /*4cc0*/  @!P2 IMAD.MOV R232, RZ, RZ, -R232 ;  /* 0x000000ffffe8a224 */ /* 0x000fe200078e0ae8 */
[----:B------:R-:W-:Y:S01]  /*4cd0*/  ISETP.GT.U32.AND P2, PT, R3, R238, PT ;  /* 0x000000ee0300720c */ /* 0x000fe20003f44070 */
[----:B------:R-:W-:Y:S01]  /*4ce0*/  IMAD.MOV R6, RZ, RZ, -R6 ;  /* 0x000000ffff067224 */ /* 0x000fe200078e0a06 */
[-C--:B------:R-:W-:Y:S01]  /*4cf0*/  @!P5 IADD3 R240, PT, PT, R240, -R3.reuse, RZ ;  /* 0x80000003f0f0d210 */ /* 0x080fe20007ffe0ff */
[----:B------:R-:W-:Y:S01]  /*4d00*/  @!P3 IMAD.IADD R242, R242, 0x1, -R3 ;  /* 0x00000001f2f2b824 */ /* 0x000fe200078e0a03 */
[----:B------:R-:W-:Y:S01]  /*4d10*/  ISETP.GE.AND P5, PT, R19, RZ, PT ;  /* 0x000000ff1300720c */ /* 0x000fe20003fa6270 */
[C---:B------:R-:W-:Y:S01]  /*4d20*/  IMAD R244, R3.reuse, R6, R244 ;  /* 0x0000000603f47224 */ /* 0x040fe200078e02f4 */
[----:B------:R-:W-:Y:S01]  /*4d30*/  @!P1 IADD3 R236, PT, PT, R236, -R3, RZ ;  /* 0x80000003ecec9210 */ /* 0x000fe20007ffe0ff */
[----:B------:R-:W-:Y:S01]  /*4d40*/  @!P0 IMAD.MOV R240, RZ, RZ, -R240 ;  /* 0x000000fffff08224 */ /* 0x000fe200078e0af0 */
[----:B------:R-:W-:Y:S01]  /*4d50*/  ISETP.GT.U32.AND P1, PT, R3, R242, PT ;  /* 0x000000f20300720c */ /* 0x000fe20003f24070 */
[----:B------:R-:W-:Y:S01]  /*4d60*/  IMAD.HI.U32 R7, R5, R246, RZ ;  /* 0x000000f605077227 */ /* 0x000fe200078e00ff */
[----:B------:R-:W-:-:S02]  /*4d70*/  ISETP.GT.U32.AND P0, PT, R3, R244, PT ;  /* 0x000000f40300720c */ /* 0x000fc40003f04070 */
[----:B------:R-:W-:Y:S01]  /*4d80*/  ISETP.GE.AND P3, PT, R9, RZ, PT ;  /* 0x000000ff0900720c */ /* 0x000fe20003f66270 */
[----:B------:R-:W-:Y:S01]  /*4d90*/  @!P2 IMAD.IADD R238, R238, 0x1, -R3 ;  /* 0x00000001eeeea824 */ /* 0x000fe200078e0a03 */
[----:B------:R-:W-:Y:S01]  /*4da0*/  ISETP.GE.AND P2, PT, R17, RZ, PT ;  /* 0x000000ff1100720c */ /* 0x000fe20003f46270 */
[----:B------:R-:W-:Y:S02]  /*4db0*/  VIADD R6, R247, 0x66 ;  /* 0x00000066f7067836 */ /* 0x000fe40000000000 */
[----:B------:R-:W-:Y:S01]  /*4dc0*/  @!P6 IMAD.MOV R238, RZ, RZ, -R238 ;  /* 0x000000ffffeee224 */ /* 0x000fe200078e0aee */
[----:B------:R-:W-:Y:S01]  /*4dd0*/  ISETP.GT.U32.AND P6, PT, R3, R236, PT ;  /* 0x000000ec0300720c */ /* 0x000fe20003fc4070 */
[----:B------:R-:W-:Y:S01]  /*4de0*/  IMAD.MOV R7, RZ, RZ, -R7 ;  /* 0x000000ffff077224 */ /* 0x000fe200078e0a07 */
[----:B------:R-:W-:Y:S01]  /*4df0*/  IABS R248, R6 ;  /* 0x0000000600f87213 */ /* 0x000fe20000000000 */
[----:B------:R-:W-:Y:S01]  /*4e00*/  VIADD R9, R247, 0x68 ;  /* 0x00000068f7097836 */ /* 0x000fe20000000000 */
[----:B------:R-:W-:Y:S01]  /*4e10*/  @!P1 IADD3 R242, PT, PT, R242, -R3, RZ ;  /* 0x80000003f2f29210 */ /* 0x000fe20007ffe0ff */
[----:B------:R-:W-:Y:S01]  /*4e20*/  @!P0 IMAD.IADD R244, R244, 0x1, -R3 ;  /* 0x00000001f4f48824 */ /* 0x000fe200078e0a03 */
[----:B------:R-:W-:Y:S01]  /*4e30*/  ISETP.GE.AND P1, PT, R6, RZ, PT ;  /* 0x000000ff0600720c */ /* 0x000fe20003f26270 */
[----:B------:R-:W-:Y:S01]  /*4e40*/  IMAD R246, R3, R7, R246 ;  /* 0x0000000703f67224 */ /* 0x000fe200078e02f6 */
[----:B------:R-:W-:Y:S01]  /*4e50*/  IADD3 R7, PT, PT, R247, 0x67, RZ ;  /* 0x00000067f7077810 */ /* 0x000fe20007ffe0ff */
[----:B------:R-:W-:Y:S01]  /*4e60*/  @!P2 IMAD.MOV R242, RZ, RZ, -R242 ;  /* 0x000000fffff2a224 */ /* 0x000fe200078e0af2 */
[----:B------:R-:W-:Y:S01]  /*4e70*/  ISETP.GT.U32.AND P2, PT, R3, R244, PT ;  /* 0x000000f40300720c */ /* 0x000fe20003f44070 */
[----:B------:R-:W-:Y:S01]  /*4e80*/  IMAD.HI.U32 R6, R5, R248, RZ ;  /* 0x000000f805067227 */ /* 0x000fe200078e00ff */
[----:B------:R-:W-:-:S02]  /*4e90*/  IABS R250, R7 ;  /* 0x0000000700fa7213 */ /* 0x000fc40000000000 */
[----:B------:R-:W-:Y:S01]  /*4ea0*/  IABS R32, R9 ;  /* 0x0000000900207213 */ /* 0x000fe20000000000 */
[----:B------:R-:W-:Y:S01]  /*4eb0*/  @!P6 IMAD.IADD R236, R236, 0x1, -R3 ;  /* 0x00000001ecece824 */ /* 0x000fe200078e0a03 */
[----:B------:R-:W-:Y:S01]  /*4ec0*/  ISETP.GE.AND P6, PT, R7, RZ, PT ;  /* 0x000000ff0700720c */ /* 0x000fe20003fc6270 */
[----:B------:R-:W-:Y:S01]  /*4ed0*/  VIADD R11, R247, 0x69 ;  /* 0x00000069f70b7836 */ /* 0x000fe20000000000 */
[----:B------:R-:W-:Y:S01]  /*4ee0*/  IADD3 R7, PT, PT, -R6, RZ, RZ ;  /* 0x000000ff06077210 */ /* 0x000fe20007ffe1ff */
[----:B------:R-:W-:Y:S01]  /*4ef0*/  IMAD.HI.U32 R6, R5, R250, RZ ;  /* 0x000000fa05067227 */ /* 0x000fe200078e00ff */
[----:B------:R-:W-:Y:S02]  /*4f00*/  ISETP.GT.U32.AND P0, PT, R3, R246, PT ;  /* 0x000000f60300720c */ /* 0x000fe40003f04070 */
[----:B------:R-:W-:Y:S01]  /*4f10*/  IABS R46, R11 ;  /* 0x0000000b002e7213 */ /* 0x000fe20000000000 */
[----:B------:R-:W-:Y:S01]  /*4f20*/  @!P5 IMAD.MOV R236, RZ, RZ, -R236 ;  /* 0x000000ffffecd224 */ /* 0x000fe200078e0aec */
[----:B------:R-:W-:Y:S01]  /*4f30*/  ISETP.GE.AND P5, PT, R9, RZ, PT ;  /* 0x000000ff0900720c */ /* 0x000fe20003fa6270 */
[----:B------:R-:W-:-:S02]  /*4f40*/  IMAD.MOV R9, RZ, RZ, -R6 ;  /* 0x000000ffff097224 */ /* 0x000fc400078e0a06 */
[----:B------:R-:W-:Y:S02]  /*4f50*/  @!P2 IMAD.IADD R244, R244, 0x1, -R3 ;  /* 0x00000001f4f4a824 */ /* 0x000fe400078e0a03 */
[----:B------:R-:W-:Y:S02]  /*4f60*/  IMAD R250, R3, R9, R250 ;  /* 0x0000000903fa7224 */ /* 0x000fe400078e02fa */
[----:B------:R-:W-:Y:S01]  /*4f70*/  IMAD.HI.U32 R6, R5, R32, RZ ;  /* 0x0000002005067227 */ /* 0x000fe200078e00ff */
[----:B------:R-:W-:Y:S02]  /*4f80*/  @!P3 IADD3 R244, PT, PT, -R244, RZ, RZ ;  /* 0x000000fff4f4b210 */ /* 0x000fe40007ffe1ff */
[----:B------:R-:W-:Y:S01]  /*4f90*/  ISETP.GT.U32.AND P3, PT, R3, R250, PT ;  /* 0x000000fa0300720c */ /* 0x000fe20003f64070 */
[----:B------:R-:W-:Y:S01]  /*4fa0*/  IMAD.MOV R6, RZ, RZ, -R6 ;  /* 0x000000ffff067224 */ /* 0x000fe200078e0a06 */
[----:B------:R-:W-:Y:S01]  /*4fb0*/  @!P0 IADD3 R246, PT, PT, R246, -R3, RZ ;  /* 0x80000003f6f68210 */ /* 0x000fe20007ffe0ff */
[----:B------:R-:W-:-:S02]  /*4fc0*/  VIADD R9, R247, 0x6a ;  /* 0x0000006af7097836 */ /* 0x000fc40000000000 */
[C---:B------:R-:W-:Y:S01]  /*4fd0*/  IMAD R248, R3.reuse, R7, R248 ;  /* 0x0000000703f87224 */ /* 0x040fe200078e02f8 */
[C---:B------:R-:W-:Y:S01]  /*4fe0*/  ISETP.GT.U32.AND P0, PT, R3.reuse, R246, PT ;  /* 0x000000f60300720c */ /* 0x040fe20003f04070 */
[C---:B------:R-:W-:Y:S01]  /*4ff0*/  IMAD R29, R3.reuse, R6, R32 ;  /* 0x00000006031d7224 */ /* 0x040fe200078e0220 */
[----:B------:R-:W-:Y:S01]  /*5000*/  IABS R32, R9 ;  /* 0x0000000900207213 */ /* 0x000fe20000000000 */
[----:B------:R-:W-:Y:S01]  /*5010*/  @!P4 IMAD.MOV R234, RZ, RZ, -R234 ;  /* 0x000000ffffeac224 */ /* 0x000fe200078e0aea */
[----:B------:R-:W-:Y:S01]  /*5020*/  ISETP.GT.U32.AND P2, PT, R3, R248, PT ;  /* 0x000000f80300720c */ /* 0x000fe20003f44070 */
[----:B------:R-:W-:Y:S01]  /*5030*/  IMAD.HI.U32 R7, R5, R46, RZ ;  /* 0x0000002e05077227 */ /* 0x000fe200078e00ff */
[----:B------:R-:W-:-:S03]  /*5040*/  ISETP.GE.AND P4, PT, R13, RZ, PT ;  /* 0x000000ff0d00720c */ /* 0x000fc60003f86270 */
[--C-:B------:R-:W-:Y:S02]  /*5050*/  @!P3 IMAD.IADD R250, R250, 0x1, -R3.reuse ;  /* 0x00000001fafab824 */ /* 0x100fe400078e0a03 */
[----:B------:R-:W-:Y:S02]  /*5060*/  IMAD.HI.U32 R6, R5, R32, RZ ;  /* 0x0000002005067227 */ /* 0x000fe400078e00ff */
[----:B------:R-:W-:Y:S02]  /*5070*/  @!P0 IADD3 R246, PT, PT, R246, -R3, RZ ;  /* 0x80000003f6f68210 */ /* 0x000fe40007ffe0ff */
[C---:B------:R-:W-:Y:S01]  /*5080*/  ISETP.GT.U32.AND P3, PT, R3.reuse, R250, PT ;  /* 0x000000fa0300720c */ /* 0x040fe20003f64070 */
[----:B------:R-:W-:Y:S01]  /*5090*/  IMAD.MOV R6, RZ, RZ, -R6 ;  /* 0x000000ffff067224 */ /* 0x000fe200078e0a06 */
[C---:B------:R-:W-:Y:S01]  /*50a0*/  ISETP.GT.U32.AND P0, PT, R3.reuse, R29, PT ;  /* 0x0000001d0300720c */ /* 0x040fe20003f04070 */
[----:B------:R-:W-:Y:S02]  /*50b0*/  @!P2 IMAD.IADD R248, R248, 0x1, -R3 ;  /* 0x00000001f8f8a824 */ /* 0x000fe400078e0a03 */
[----:B------:R-:W-:-:S02]  /*50c0*/  IMAD R31, R3, R6, R32 ;  /* 0x00000006031f7224 */ /* 0x000fc400078e0220 */
[----:B------:R-:W-:Y:S01]  /*50d0*/  IMAD.MOV R7, RZ, RZ, -R7 ;  /* 0x000000ffff077224 */ /* 0x000fe200078e0a07 */
[----:B------:R-:W-:Y:S01]  /*50e0*/  ISETP.GT.U32.AND P2, PT, R3, R248, PT ;  /* 0x000000f80300720c */ /* 0x000fe20003f44070 */
[----:B------:R-:W-:Y:S02]  /*50f0*/  VIADD R15, R247, 0x6c ;  /* 0x0000006cf70f7836 */ /* 0x000fe40000000000 */
[C---:B------:R-:W-:Y:S02]  /*5100*/  IMAD R59, R3.reuse, R7, R46 ;  /* 0x00000007033b7224 */ /* 0x040fe400078e022e */
[--C-:B------:R-:W-:Y:S01]  /*5110*/  @!P3 IMAD.IADD R250, R250, 0x1, -R3.reuse ;  /* 0x00000001fafab824 */ /* 0x100fe200078e0a03 */
[C---:B------:R-:W-:Y:S01]  /*5120*/  ISETP.GT.U32.AND P3, PT, R3.reuse, R31, PT ;  /* 0x0000001f0300720c */ /* 0x040fe20003f64070 */
[----:B------:R-:W-:Y:S01]  /*5130*/  @!P4 IMAD.MOV R246, RZ, RZ, -R246 ;  /* 0x000000fffff6c224 */ /* 0x000fe200078e0af6 */
[----:B------:R-:W-:Y:S01]  /*5140*/  ISETP.GT.U32.AND P4, PT, R3, R59, PT ;  /* 0x0000003b0300720c */ /* 0x000fe20003f84070 */
[----:B------:R-:W-:Y:S01]  /*5150*/  VIADD R13, R247, 0x6b ;  /* 0x0000006bf70d7836 */ /* 0x000fe20000000000 */
[----:B------:R-:W-:Y:S01]  /*5160*/  IABS R82, R15 ;  /* 0x0000000f00527213 */ /* 0x000fe20000000000 */
[----:B------:R-:W-:-:S02]  /*5170*/  @!P0 IMAD.IADD R29, R29, 0x1, -R3 ;  /* 0x000000011d1d8824 */ /* 0x000fc400078e0a03 */
[----:B------:R-:W-:Y:S01]  /*5180*/  @!P2 IADD3 R248, PT, PT, R248, -R3, RZ ;  /* 0x80000003f8f8a210 */ /* 0x000fe20007ffe0ff */
[----:B------:R-:W-:Y:S01]  /*5190*/  @!P6 IMAD.MOV R250, RZ, RZ, -R250 ;  /* 0x000000fffffae224 */ /* 0x000fe200078e0afa */
[----:B------:R-:W-:Y:S01]  /*51a0*/  IABS R46, R13 ;  /* 0x0000000d002e7213 */ /* 0x000fe20000000000 */
[----:B------:R-:W-:Y:S01]  /*51b0*/  IMAD.HI.U32 R7, R5, R82, RZ ;  /* 0x0000005205077227 */ /* 0x000fe200078e00ff */
[----:B------:R-:W-:Y:S02]  /*51c0*/  ISETP.GT.U32.AND P0, PT, R3, R29, PT ;  /* 0x0000001d0300720c */ /* 0x000fe40003f04070 */
[----:B------:R-:W-:Y:S01]  /*51d0*/  ISETP.GE.AND P2, PT, R11, RZ, PT ;  /* 0x000000ff0b00720c */ /* 0x000fe20003f46270 */
[----:B------:R-:W-:Y:S01]  /*51e0*/  @!P3 IMAD.IADD R31, R31, 0x1, -R3 ;  /* 0x000000011f1fb824 */ /* 0x000fe200078e0a03 */
[----:B------:R-:W-:Y:S01]  /*51f0*/  @!P4 IADD3 R59, PT, PT, R59, -R3, RZ ;  /* 0x800000033b3bc210 */ /* 0x000fe20007ffe0ff */
[----:B------:R-:W-:Y:S01]  /*5200*/  @!P1 IMAD.MOV R248, RZ, RZ, -R248 ;  /* 0x000000fffff89224 */ /* 0x000fe200078e0af8 */
[----:B------:R-:W-:Y:S01]  /*5210*/  ISETP.GE.AND P1, PT, R9, RZ, PT ;  /* 0x000000ff0900720c */ /* 0x000fe20003f26270 */
[----:B------:R-:W-:Y:S01]  /*5220*/  IMAD.MOV R7, RZ, RZ, -R7 ;  /* 0x000000ffff077224 */ /* 0x000fe200078e0a07 */
[----:B------:R-:W-:Y:S01]  /*5230*/  ISETP.GT.U32.AND P3, PT, R3, R31, PT ;  /* 0x0000001f0300720c */ /* 0x000fe20003f64070 */
[----:B------:R-:W-:Y:S01]  /*5240*/  IMAD.HI.U32 R6, R5, R46, RZ ;  /* 0x0000002e05067227 */ /* 0x000fe200078e00ff */
[----:B------:R-:W-:-:S02]  /*5250*/  ISETP.GT.U32.AND P4, PT, R3, R59, PT ;  /* 0x0000003b0300720c */ /* 0x000fc40003f84070 */
[----:B------:R-:W-:Y:S01]  /*5260*/  IADD3 R9, PT, PT, R247, 0x6f, RZ ;  /* 0x0000006ff7097810 */ /* 0x000fe20007ffe0ff */
[----:B------:R-:W-:Y:S01]  /*5270*/  IMAD R82, R3, R7, R82 ;  /* 0x0000000703527224 */ /* 0x000fe200078e0252 */
[----:B------:R-:W-:Y:S01]  /*5280*/  @!P0 IADD3 R29, PT, PT, R29, -R3, RZ ;  /* 0x800000031d1d8210 */ /* 0x000fe20007ffe0ff */
[----:B------:R-:W-:Y:S01]  /*5290*/  IMAD.MOV R6, RZ, RZ, -R6 ;  /* 0x000000ffff067224 */ /* 0x000fe200078e0a06 */
[----:B------:R-:W-:Y:S01]  /*52a0*/  IABS R78, R9 ;  /* 0x00000009004e7213 */ /* 0x000fe20000000000 */
[----:B------:R-:W-:Y:S01]  /*52b0*/  VIADD R7, R247, 0x6e ;  /* 0x0000006ef7077836 */ /* 0x000fe20000000000 */
[----:B------:R-:W-:Y:S01]  /*52c0*/  @!P5 IADD3 R29, PT, PT, -R29, RZ, RZ ;  /* 0x000000ff1d1dd210 */ /* 0x000fe20007ffe1ff */
[----:B------:R-:W-:Y:S01]  /*52d0*/  IMAD R103, R3, R6, R46 ;  /* 0x0000000603677224 */ /* 0x000fe200078e022e */
[----:B------:R-:W-:Y:S01]  /*52e0*/  ISETP.GE.AND P6, PT, R13, RZ, PT ;  /* 0x000000ff0d00720c */ /* 0x000fe20003fc6270 */
[--C-:B------:R-:W-:Y:S01]  /*52f0*/  @!P3 IMAD.IADD R31, R31, 0x1, -R3.reuse ;  /* 0x000000011f1fb824 */ /* 0x100fe200078e0a03 */
[----:B------:R-:W-:Y:S01]  /*5300*/  IABS R80, R7 ;  /* 0x0000000700507213 */ /* 0x000fe20000000000 */
[----:B------:R-:W-:Y:S01]  /*5310*/  @!P4 IMAD.IADD R59, R59, 0x1, -R3 ;  /* 0x000000013b3bc824 */ /* 0x000fe200078e0a03 */
[C---:B------:R-:W-:Y:S01]  /*5320*/  ISETP.GT.U32.AND P5, PT, R3.reuse, R103, PT ;  /* 0x000000670300720c */ /* 0x040fe20003fa4070 */
[----:B------:R-:W-:Y:S01]  /*5330*/  @!P1 IMAD.MOV R31, RZ, RZ, -R31 ;  /* 0x000000ffff1f9224 */ /* 0x000fe200078e0a1f */
[----:B------:R-:W-:Y:S01]  /*5340*/  ISETP.GT.U32.AND P1, PT, R3, R82, PT ;  /* 0x000000520300720c */ /* 0x000fe20003f24070 */
[----:B------:R-:W-:Y:S01]  /*5350*/  VIADD R6, R247, 0x6d ;  /* 0x0000006df7067836 */ /* 0x000fe20000000000 */
[----:B------:R-:W-:Y:S01]  /*5360*/  ISETP.GE.AND P0, PT, R15, RZ, PT ;  /* 0x000000ff0f00720c */ /* 0x000fe20003f06270 */
[----:B------:R-:W-:Y:S01]  /*5370*/  @!P2 IMAD.MOV R59, RZ, RZ, -R59 ;  /* 0x000000ffff3ba224 */ /* 0x000fe200078e0a3b */
[----:B------:R-:W-:Y:S01]  /*5380*/  ISETP.GE.AND P2, PT, R7, RZ, PT ;  /* 0x000000ff0700720c */ /* 0x000fe20003f46270 */
[----:B------:R-:W-:Y:S01]  /*5390*/  IMAD.HI.U32 R7, R5, R78, RZ ;  /* 0x0000004e05077227 */ /* 0x000fe200078e00ff */
[----:B------:R-:W-:-:S02]  /*53a0*/  IABS R32, R6 ;  /* 0x0000000600207213 */ /* 0x000fc40000000000 */
[----:B------:R-:W-:Y:S01]  /*53b0*/  ISETP.GE.AND P4, PT, R6, RZ, PT ;  /* 0x000000ff0600720c */ /* 0x000fe20003f86270 */
[----:B------:R-:W-:Y:S01]  /*53c0*/  VIADD R13, R247, 0x70 ;  /* 0x00000070f70d7836 */ /* 0x000fe20000000000 */
[----:B------:R-:W-:Y:S01]  /*53d0*/  IADD3 R7, PT, PT, -R7, RZ, RZ ;  /* 0x000000ff07077210 */ /* 0x000fe20007ffe1ff */
[----:B------:R-:W-:Y:S01]  /*53e0*/  IMAD.HI.U32 R6, R5, R32, RZ ;  /* 0x0000002005067227 */ /* 0x000fe200078e00ff */
[----:B------:R-:W-:Y:S02]  /*53f0*/  @!P5 IADD3 R103, PT, PT, R103, -R3, RZ ;  /* 0x800000036767d210 */ /* 0x000fe40007ffe0ff */
[----:B------:R-:W-:Y:S01]  /*5400*/  IABS R76, R13 ;  /* 0x0000000d004c7213 */ /* 0x000fe20000000000 */
[----:B------:R-:W-:Y:S01]  /*5410*/  @!P1 IMAD.IADD R82, R82, 0x1, -R3 ;  /* 0x0000000152529824 */ /* 0x000fe200078e0a03 */
[C---:B------:R-:W-:Y:S01]  /*5420*/  ISETP.GT.U32.AND P5, PT, R3.reuse, R103, PT ;  /* 0x000000670300720c */ /* 0x040fe20003fa4070 */
[----:B------:R-:W-:Y:S01]  /*5430*/  IMAD R78, R3, R7, R78 ;  /* 0x00000007034e7224 */ /* 0x000fe200078e024e */
[----:B------:R-:W-:Y:S01]  /*5440*/  ISETP.GE.AND P3, PT, R9, RZ, PT ;  /* 0x000000ff0900720c */ /* 0x000fe20003f66270 */
[----:B------:R-:W-:Y:S01]  /*5450*/  IMAD.MOV R6, RZ, RZ, -R6 ;  /* 0x000000ffff067224 */ /* 0x000fe200078e0a06 */
[----:B------:R-:W-:Y:S01]  /*5460*/  ISETP.GT.U32.AND P1, PT, R3, R82, PT ;  /* 0x000000520300720c */ /* 0x000fe20003f24070 */
[----:B------:R-:W-:Y:S01]  /*5470*/  VIADD R17, R247, 0x72 ;  /* 0x00000072f7117836 */ /* 0x000fe20000000000 */
[----:B------:R-:W-:Y:S01]  /*5480*/  IABS R46, R39 ;  /* 0x00000027002e7213 */ /* 0x000fe20000000000 */
[----:B------:R-:W-:Y:S01]  /*5490*/  IMAD R175, R3, R6, R32 ;  /* 0x0000000603af7224 */ /* 0x000fe200078e0220 */
[----:B------:R-:W-:Y:S01]  /*54a0*/  IABS R32, R247 ;  /* 0x000000f700207213 */ /* 0x000fe20000000000 */
[----:B------:R-:W-:Y:S01]  /*54b0*/  IMAD.HI.U32 R6, R5, R80, RZ ;  /* 0x0000005005067227 */ /* 0x000fe200078e00ff */
[----:B------:R-:W-:-:S03]  /*54c0*/  IABS R72, R17 ;  /* 0x0000001100487213 */ /* 0x000fc60000000000 */
[----:B------:R-:W-:Y:S01]  /*54d0*/  @!P5 IMAD.IADD R103, R103, 0x1, -R3 ;  /* 0x000000016767d824 */ /* 0x000fe200078e0a03 */
[----:B------:R-:W-:Y:S01]  /*54e0*/  ISETP.GT.U32.AND P5, PT, R3, R175, PT ;  /* 0x000000af0300720c */ /* 0x000fe20003fa4070 */
[----:B------:R-:W-:-:S03]  /*54f0*/  IMAD.HI.U32 R9, R5, R76, RZ ;  /* 0x0000004c05097227 */ /* 0x000fc600078e00ff */
[----:B------:R-:W-:Y:S01]  /*5500*/  @!P6 IADD3 R103, PT, PT, -R103, RZ, RZ ;  /* 0x000000ff6767e210 */ /* 0x000fe20007ffe1ff */
[----:B------:R-:W-:Y:S01]  /*5510*/  @!P1 IMAD.IADD R82, R82, 0x1, -R3 ;  /* 0x0000000152529824 */ /* 0x000fe200078e0a03 */
[----:B------:R-:W-:Y:S01]  /*5520*/  ISETP.GT.U32.AND P1, PT, R3, R78, PT ;  /* 0x0000004e0300720c */ /* 0x000fe20003f24070 */
[----:B------:R-:W-:Y:S02]  /*5530*/  IMAD.MOV R6, RZ, RZ, -R6 ;  /* 0x000000ffff067224 */ /* 0x000fe400078e0a06 */
[----:B------:R-:W-:Y:S02]  /*5540*/  IMAD.MOV R9, RZ, RZ, -R9 ;  /* 0x000000ffff097224 */ /* 0x000fe400078e0a09 */
[----:B------:R-:W-:Y:S02]  /*5550*/  VIADD R15, R247, 0x71 ;  /* 0x00000071f70f7836 */ /* 0x000fe40000000000 */
[C---:B------:R-:W-:Y:S02]  /*5560*/  IMAD R80, R3.reuse, R6, R80 ;  /* 0x0000000603507224 */ /* 0x040fe400078e0250 */
[----:B------:R-:W-:Y:S01]  /*5570*/  IMAD R76, R3, R9, R76 ;  /* 0x00000009034c7224 */ /* 0x000fe200078e024c */
[----:B------:R-:W-:Y:S01]  /*5580*/  IABS R74, R15 ;  /* 0x0000000f004a7213 */ /* 0x000fe20000000000 */
[----:B------:R-:W-:Y:S01]  /*5590*/  IMAD.HI.U32 R6, R5, R72, RZ ;  /* 0x0000004805067227 */ /* 0x000fe200078e00ff */
[----:B------:R-:W-:-:S03]  /*55a0*/  ISETP.GT.U32.AND P6, PT, R3, R80, PT ;  /* 0x000000500300720c */ /* 0x000fc60003fc4070 */
[--C-:B------:R-:W-:Y:S01]  /*55b0*/  @!P1 IMAD.IADD R78, R78, 0x1, -R3.reuse ;  /* 0x000000014e4e9824 */ /* 0x100fe200078e0a03 */
[----:B------:R-:W-:Y:S01]  /*55c0*/  IADD3 R6, PT, PT, -R6, RZ, RZ ;  /* 0x000000ff06067210 */ /* 0x000fe20007ffe1ff */
[----:B------:R-:W-:Y:S02]  /*55d0*/  @!P5 IMAD.IADD R175, R175, 0x1, -R3 ;  /* 0x00000001afafd824 */ /* 0x000fe400078e0a03 */
[----:B------:R-:W-:Y:S01]  /*55e0*/  @!P0 IMAD.MOV R82, RZ, RZ, -R82 ;  /* 0x000000ffff528224 */ /* 0x000fe200078e0a52 */
[----:B------:R-:W-:Y:S01]  /*55f0*/  ISETP.GT.U32.AND P1, PT, R3, R78, PT ;  /* 0x0000004e0300720c */ /* 0x000fe20003f24070 */
[----:B------:R-:W-:Y:S01]  /*5600*/  IMAD.HI.U32 R11, R5, R74, RZ ;  /* 0x0000004a050b7227 */ /* 0x000fe200078e00ff */
[C---:B------:R-:W-:Y:S02]  /*5610*/  ISETP.GT.U32.AND P0, PT, R3.reuse, R76, PT ;  /* 0x0000004c0300720c */ /* 0x040fe40003f04070 */
[C---:B------:R-:W-:Y:S01]  /*5620*/  ISETP.GT.U32.AND P5, PT, R3.reuse, R175, PT ;  /* 0x000000af0300720c */ /* 0x040fe20003fa4070 */
[----:B------:R-:W-:Y:S01]  /*5630*/  IMAD R72, R3, R6, R72 ;  /* 0x0000000603487224 */ /* 0x000fe200078e0248 */
[----:B------:R-:W-:Y:S01]  /*5640*/  @!P6 IADD3 R80, PT, PT, R80, -R3, RZ ;  /* 0x800000035050e210 */ /* 0x000fe20007ffe0ff */
[----:B------:R-:W-:-:S02]  /*5650*/  IMAD.MOV R11, RZ, RZ, -R11 ;  /* 0x000000ffff0b7224 */ /* 0x000fc400078e0a0b */
[----:B------:R-:W-:Y:S01]  /*5660*/  VIADD R19, R247, 0x73 ;  /* 0x00000073f7137836 */ /* 0x000fe20000000000 */
[C---:B------:R-:W-:Y:S01]  /*5670*/  ISETP.GT.U32.AND P6, PT, R3.reuse, R80, PT ;  /* 0x000000500300720c */ /* 0x040fe20003fc4070 */
[C---:B------:R-:W-:Y:S02]  /*5680*/  IMAD R74, R3.reuse, R11, R74 ;  /* 0x0000000b034a7224 */ /* 0x040fe400078e024a */
[--C-:B------:R-:W-:Y:S01]  /*5690*/  @!P1 IMAD.IADD R78, R78, 0x1, -R3.reuse ;  /* 0x000000014e4e9824 */ /* 0x100fe200078e0a03 */
[----:B------:R-:W-:Y:S01]  /*56a0*/  ISETP.GT.U32.AND P1, PT, R3, R72, PT ;  /* 0x000000480300720c */ /* 0x000fe20003f24070 */
[--C-:B------:R-:W-:Y:S01]  /*56b0*/  @!P0 IMAD.IADD R76, R76, 0x1, -R3.reuse ;  /* 0x000000014c4c8824 */ /* 0x100fe200078e0a03 */
[----:B------:R-:W-:Y:S01]  /*56c0*/  IABS R70, R19 ;  /* 0x0000001300467213 */ /* 0x000fe20000000000 */
[----:B------:R-:W-:Y:S01]  /*56d0*/  @!P5 IMAD.IADD R175, R175, 0x1, -R3 ;  /* 0x00000001afafd824 */ /* 0x000fe200078e0a03 */
[----:B------:R-:W-:Y:S01]  /*56e0*/  ISETP.GT.U32.AND P5, PT, R3, R74, PT ;  /* 0x0000004a0300720c */ /* 0x000fe20003fa4070 */
[----:B------:R-:W-:Y:S01]  /*56f0*/  IMAD.HI.U32 R7, R5, R68, RZ ;  /* 0x0000004405077227 */ /* 0x000fe200078e00ff */
[----:B------:R-:W-:-:S02]  /*5700*/  ISETP.GT.U32.AND P0, PT, R3, R76, PT ;  /* 0x0000004c0300720c */ /* 0x000fc40003f04070 */
[----:B------:R-:W-:Y:S01]  /*5710*/  @!P4 IADD3 R175, PT, PT, -R175, RZ, RZ ;  /* 0x000000ffafafc210 */ /* 0x000fe20007ffe1ff */
[----:B------:R-:W-:-:S04]  /*5720*/  IMAD.HI.U32 R6, R5, R70, RZ ;  /* 0x0000004605067227 */ /* 0x000fc800078e00ff */
[----:B------:R-:W-:Y:S01]  /*5730*/  @!P1 IMAD.IADD R72, R72, 0x1, -R3 ;  /* 0x0000000148489824 */ /* 0x000fe200078e0a03 */
[----:B------:R-:W-:Y:S01]  /*5740*/  IADD3 R6, PT, PT, -R6, RZ, RZ ;  /* 0x000000ff06067210 */ /* 0x000fe20007ffe1ff */
[----:B------:R-:W-:Y:S02]  /*5750*/  IMAD.MOV R7, RZ, RZ, -R7 ;  /* 0x000000ffff077224 */ /* 0x000fe400078e0a07 */
[--C-:B------:R-:W-:Y:S01]  /*5760*/  @!P5 IMAD.IADD R74, R74, 0x1, -R3.reuse ;  /* 0x000000014a4ad824 */ /* 0x100fe200078e0a03 */
[----:B------:R-:W-:Y:S01]  /*5770*/  ISETP.GT.U32.AND P1, PT, R3, R72, PT ;  /* 0x000000480300720c */ /* 0x000fe20003f24070 */
[--C-:B------:R-:W-:Y:S01]  /*5780*/  @!P0 IMAD.IADD R76, R76, 0x1, -R3.reuse ;  /* 0x000000014c4c8824 */ /* 0x100fe200078e0a03 */
[----:B------:R-:W-:Y:S01]  /*5790*/  ISETP.GE.AND P0, PT, R15, RZ, PT ;  /* 0x000000ff0f00720c */ /* 0x000fe20003f06270 */
[----:B------:R-:W-:Y:S01]  /*57a0*/  IMAD R68, R3, R7, R68 ;  /* 0x0000000703447224 */ /* 0x000fe200078e0244 */
[----:B------:R-:W-:Y:S01]  /*57b0*/  IADD3 R15, PT, PT, R247, 0x76, RZ ;  /* 0x00000076f70f7810 */ /* 0x000fe20007ffe0ff */
[C---:B------:R-:W-:Y:S01]  /*57c0*/  IMAD R70, R3.reuse, R6, R70 ;  /* 0x0000000603467224 */ /* 0x040fe200078e0246 */
[----:B------:R-:W-:Y:S01]  /*57d0*/  ISETP.GT.U32.AND P5, PT, R3, R74, PT ;  /* 0x0000004a0300720c */ /* 0x000fe20003fa4070 */
[----:B------:R-:W-:Y:S01]  /*57e0*/  @!P6 IMAD.IADD R80, R80, 0x1, -R3 ;  /* 0x000000015050e824 */ /* 0x000fe200078e0a03 */
[----:B------:R-:W-:Y:S01]  /*57f0*/  IABS R60, R15 ;  /* 0x0000000f003c7213 */ /* 0x000fe20000000000 */
[----:B------:R-:W-:Y:S01]  /*5800*/  IMAD.HI.U32 R9, R5, R62, RZ ;  /* 0x0000003e05097227 */ /* 0x000fe200078e00ff */
[----:B------:R-:W-:-:S03]  /*5810*/  ISETP.GE.AND P6, PT, R13, RZ, PT ;  /* 0x000000ff0d00720c */ /* 0x000fc60003fc6270 */
[----:B------:R-:W-:-:S04]  /*5820*/  IMAD.HI.U32 R6, R5, R60, RZ ;  /* 0x0000003c05067227 */ /* 0x000fc800078e00ff */
[--C-:B------:R-:W-:Y:S01]  /*5830*/  @!P1 IMAD.IADD R72, R72, 0x1, -R3.reuse ;  /* 0x0000000148489824 */ /* 0x100fe200078e0a03 */
[C---:B------:R-:W-:Y:S01]  /*5840*/  ISETP.GT.U32.AND P1, PT, R3.reuse, R68, PT ;  /* 0x000000440300720c */ /* 0x040fe20003f24070 */
[----:B------:R-:W-:Y:S01]  /*5850*/  @!P5 IMAD.IADD R74, R74, 0x1, -R3 ;  /* 0x000000014a4ad824 */ /* 0x000fe200078e0a03 */
[----:B------:R-:W-:Y:S01]  /*5860*/  IADD3 R13, PT, PT, -R6, RZ, RZ ;  /* 0x000000ff060d7210 */ /* 0x000fe20007ffe1ff */
[----:B------:R-:W-:Y:S01]  /*5870*/  IMAD.MOV R9, RZ, RZ, -R9 ;  /* 0x000000ffff097224 */ /* 0x000fe200078e0a09 */
[----:B------:R-:W-:Y:S01]  /*5880*/  ISETP.GT.U32.AND P5, PT, R3, R70, PT ;  /* 0x000000460300720c */ /* 0x000fe20003fa4070 */
[----:B------:R-:W-:Y:S01]  /*5890*/  IMAD.HI.U32 R7, R5, R58, RZ ;  /* 0x0000003a05077227 */ /* 0x000fe200078e00ff */
[----:B------:R-:W-:-:S03]  /*58a0*/  @!P0 IADD3 R74, PT, PT, -R74, RZ, RZ ;  /* 0x000000ff4a4a8210 */ /* 0x000fc60007ffe1ff */
[C---:B------:R-:W-:Y:S02]  /*58b0*/  IMAD R60, R3.reuse, R13, R60 ;  /* 0x0000000d033c7224 */ /* 0x040fe400078e023c */
[C---:B------:R-:W-:Y:S02]  /*58c0*/  IMAD R62, R3.reuse, R9, R62 ;  /* 0x00000009033e7224 */ /* 0x040fe400078e023e */
[----:B------:R-:W-:Y:S01]  /*58d0*/  @!P1 IMAD.IADD R68, R68, 0x1, -R3 ;  /* 0x0000000144449824 */ /* 0x000fe200078e0a03 */
[C---:B------:R-:W-:Y:S01]  /*58e0*/  ISETP.GT.U32.AND P1, PT, R3.reuse, R60, PT ;  /* 0x0000003c0300720c */ /* 0x040fe20003f24070 */
[----:B------:R-:W-:Y:S02]  /*58f0*/  IMAD.MOV R7, RZ, RZ, -R7 ;  /* 0x000000ffff077224 */ /* 0x000fe400078e0a07 */
[----:B------:R-:W-:Y:S01]  /*5900*/  @!P5 IMAD.IADD R70, R70, 0x1, -R3 ;  /* 0x000000014646d824 */ /* 0x000fe200078e0a03 */
[C---:B------:R-:W-:Y:S01]  /*5910*/  ISETP.GT.U32.AND P5, PT, R3.reuse, R62, PT ;  /* 0x0000003e0300720c */ /* 0x040fe20003fa4070 */
[----:B------:R-:W-:-:S02]  /*5920*/  IMAD R58, R3, R7, R58 ;  /* 0x00000007033a7224 */ /* 0x000fc400078e023a */
[----:B------:R-:W-:-:S04]  /*5930*/  IMAD.HI.U32 R9, R5, R56, RZ ;  /* 0x0000003805097227 */ /* 0x000fc800078e00ff */
[----:B------:R-:W-:Y:S02]  /*5940*/  IMAD.MOV R9, RZ, RZ, -R9 ;  /* 0x000000ffff097224 */ /* 0x000fe400078e0a09 */
[----:B------:R-:W-:Y:S01]  /*5950*/  @!P1 IADD3 R60, PT, PT, R60, -R3, RZ ;  /* 0x800000033c3c9210 */ /* 0x000fe20007ffe0ff */
[----:B------:R-:W-:Y:S01]  /*5960*/  IMAD.HI.U32 R11, R5, R54, RZ ;  /* 0x00000036050b7227 */ /* 0x000fe200078e00ff */
[C---:B------:R-:W-:Y:S02]  /*5970*/  ISETP.GT.U32.AND P1, PT, R3.reuse, R58, PT ;  /* 0x0000003a0300720c */ /* 0x040fe40003f24070 */
[----:B------:R-:W-:Y:S01]  /*5980*/  ISETP.GT.U32.AND P4, PT, R3, R60, PT ;  /* 0x0000003c0300720c */ /* 0x000fe20003f84070 */
[----:B------:R-:W-:Y:S01]  /*5990*/  @!P5 IMAD.IADD R62, R62, 0x1, -R3 ;  /* 0x000000013e3ed824 */ /* 0x000fe200078e0a03 */
[----:B------:R-:W-:Y:S01]  /*59a0*/  ISETP.GE.AND P5, PT, R17, RZ, PT ;  /* 0x000000ff1100720c */ /* 0x000fe20003fa6270 */
[----:B------:R-:W-:Y:S01]  /*59b0*/  IMAD R56, R3, R9, R56 ;  /* 0x0000000903387224 */ /* 0x000fe200078e0238 */
[----:B------:R-:W-:Y:S01]  /*59c0*/  IADD3 R17, PT, PT, R247, 0x7b, RZ ;  /* 0x0000007bf7117810 */ /* 0x000fe20007ffe0ff */
[----:B------:R-:W-:Y:S01]  /*59d0*/  @!P2 IMAD.MOV R80, RZ, RZ, -R80 ;  /* 0x000000ffff50a224 */ /* 0x000fe200078e0a50 */
[----:B------:R-:W-:Y:S01]  /*59e0*/  ISETP.GT.U32.AND P2, PT, R3, R68, PT ;  /* 0x000000440300720c */ /* 0x000fe20003f44070 */
[----:B------:R-:W-:Y:S01]  /*59f0*/  VIADD R13, R247, 0x7a ;  /* 0x0000007af70d7836 */ /* 0x000fe20000000000 */
[----:B------:R-:W-:Y:S01]  /*5a00*/  IABS R52, R17 ;  /* 0x0000001100347213 */ /* 0x000fe20000000000 */
[----:B------:R-:W-:Y:S01]  /*5a10*/  IMAD.HI.U32 R6, R5, R32, RZ ;  /* 0x0000002005067227 */ /* 0x000fe200078e00ff */
[----:B------:R-:W-:-:S02]  /*5a20*/  IADD3 R11, PT, PT, -R11, RZ, RZ ;  /* 0x000000ff0b0b7210 */ /* 0x000fc40007ffe1ff */
[----:B------:R-:W-:Y:S01]  /*5a30*/  IABS R98, R13 ;  /* 0x0000000d00627213 */ /* 0x000fe20000000000 */
[----:B------:R-:W-:Y:S01]  /*5a40*/  @!P1 IMAD.IADD R58, R58, 0x1, -R3 ;  /* 0x000000013a3a9824 */ /* 0x000fe200078e0a03 */
[----:B------:R-:W-:Y:S01]  /*5a50*/  ISETP.GT.U32.AND P1, PT, R3, R56, PT ;  /* 0x000000380300720c */ /* 0x000fe20003f24070 */
[----:B------:R-:W-:-:S03]  /*5a60*/  IMAD.HI.U32 R7, R5, R52, RZ ;  /* 0x0000003405077227 */ /* 0x000fc600078e00ff */
[C---:B------:R-:W-:Y:S01]  /*5a70*/  ISETP.GT.U32.AND P0, PT, R3.reuse, R58, PT ;  /* 0x0000003a0300720c */ /* 0x040fe20003f04070 */
[----:B------:R-:W-:Y:S02]  /*5a80*/  IMAD.MOV R7, RZ, RZ, -R7 ;  /* 0x000000ffff077224 */ /* 0x000fe400078e0a07 */
[----:B------:R-:W-:Y:S02]  /*5a90*/  IMAD.MOV R6, RZ, RZ, -R6 ;  /* 0x000000ffff067224 */ /* 0x000fe400078e0a06 */
[C---:B------:R-:W-:Y:S02]  /*5aa0*/  IMAD R54, R3.reuse, R11, R54 ;  /* 0x0000000b03367224 */ /* 0x040fe400078e0236 */
[C---:B------:R-:W-:Y:S02]  /*5ab0*/  IMAD R52, R3.reuse, R7, R52 ;  /* 0x0000000703347224 */ /* 0x040fe400078e0234 */
[----:B------:R-:W-:Y:S01]  /*5ac0*/  @!P1 IMAD.IADD R56, R56, 0x1, -R3 ;  /* 0x0000000138389824 */ /* 0x000fe200078e0a03 */
[C---:B------:R-:W-:Y:S01]  /*5ad0*/  ISETP.GT.U32.AND P1, PT, R3.reuse, R70, PT ;  /* 0x000000460300720c */ /* 0x040fe20003f24070 */
[----:B------:R-:W-:-:S02]  /*5ae0*/  IMAD R32, R3, R6, R32 ;  /* 0x0000000603207224 */ /* 0x000fc400078e0220 */
[----:B------:R-:W-:Y:S01]  /*5af0*/  @!P5 IMAD.MOV R72, RZ, RZ, -R72 ;  /* 0x000000ffff48d224 */ /* 0x000fe200078e0a48 */
[C---:B------:R-:W-:Y:S01]  /*5b00*/  ISETP.GT.U32.AND P5, PT, R3.reuse, R54, PT ;  /* 0x000000360300720c */ /* 0x040fe20003fa4070 */
[----:B------:R-:W-:Y:S01]  /*5b10*/  @!P2 IMAD.IADD R68, R68, 0x1, -R3 ;  /* 0x000000014444a824 */ /* 0x000fe200078e0a03 */
[----:B------:R-:W-:Y:S01]  /*5b20*/  ISETP.GT.U32.AND P2, PT, R3, R52, PT ;  /* 0x000000340300720c */ /* 0x000fe20003f44070 */
[----:B------:R-:W-:-:S04]  /*5b30*/  IMAD.HI.U32 R6, R5, R98, RZ ;  /* 0x0000006205067227 */ /* 0x000fc800078e00ff */
[----:B------:R-:W-:-:S04]  /*5b40*/  IMAD.HI.U32 R9, R5, R50, RZ ;  /* 0x0000003205097227 */ /* 0x000fc800078e00ff */
[----:B------:R-:W-:Y:S01]  /*5b50*/  IMAD.HI.U32 R11, R5, R48, RZ ;  /* 0x00000030050b7227 */ /* 0x000fe200078e00ff */
[----:B------:R-:W-:Y:S02]  /*5b60*/  IADD3 R9, PT, PT, -R9, RZ, RZ ;  /* 0x000000ff09097210 */ /* 0x000fe40007ffe1ff */
[----:B------:R-:W-:Y:S01]  /*5b70*/  @!P5 IADD3 R54, PT, PT, R54, -R3, RZ ;  /* 0x800000033636d210 */ /* 0x000fe20007ffe0ff */
[----:B------:R-:W-:Y:S01]  /*5b80*/  IMAD.HI.U32 R5, R5, R46, RZ ;  /* 0x0000002e05057227 */ /* 0x000fe200078e00ff */
[----:B------:R-:W-:-:S03]  /*5b90*/  ISETP.GE.AND P5, PT, R19, RZ, PT ;  /* 0x000000ff1300720c */ /* 0x000fc60003fa6270 */
[----:B------:R-:W-:Y:S02]  /*5ba0*/  IMAD.MOV R6, RZ, RZ, -R6 ;  /* 0x000000ffff067224 */ /* 0x000fe400078e0a06 */
[----:B------:R-:W-:Y:S02]  /*5bb0*/  IMAD.MOV R5, RZ, RZ, -R5 ;  /* 0x000000ffff057224 */ /* 0x000fe400078e0a05 */
[----:B------:R-:W-:Y:S01]  /*5bc0*/  @!P3 IMAD.MOV R78, RZ, RZ, -R78 ;  /* 0x000000ffff4eb224 */ /* 0x000fe200078e0a4e */
[C---:B------:R-:W-:Y:S01]  /*5bd0*/  ISETP.GT.U32.AND P3, PT, R3.reuse, R62, PT ;  /* 0x0000003e0300720c */ /* 0x040fe20003f64070 */
[C---:B------:R-:W-:Y:S02]  /*5be0*/  IMAD R98, R3.reuse, R6, R98 ;  /* 0x0000000603627224 */ /* 0x040fe400078e0262 */
[----:B------:R-:W-:Y:S01]  /*5bf0*/  @!P6 IMAD.MOV R76, RZ, RZ, -R76 ;  /* 0x000000ffff4ce224 */ /* 0x000fe200078e0a4c */
[C---:B------:R-:W-:Y:S01]  /*5c00*/  ISETP.GT.U32.AND P6, PT, R3.reuse, R56, PT ;  /* 0x000000380300720c */ /* 0x040fe20003fc4070 */
[----:B------:R-:W-:Y:S01]  /*5c10*/  IMAD R5, R3, R5, R46 ;  /* 0x0000000503057224 */ /* 0x000fe200078e022e */
[----:B------:R-:W1:Y:S01]  /*5c20*/  LDC.64 R6, c[0x0][0x3a0] ;  /* 0x0000e800ff067b82 */ /* 0x000e620000000a00 */
[----:B------:R-:W-:-:S02]  /*5c30*/  IMAD.MOV R11, RZ, RZ, -R11 ;  /* 0x000000ffff0b7224 */ /* 0x000fc400078e0a0b */
[--C-:B------:R-:W-:Y:S01]  /*5c40*/  @!P1 IMAD.IADD R70, R70, 0x1, -R3.reuse ;  /* 0x0000000146469824 */ /* 0x100fe200078e0a03 */
[C---:B------:R-:W-:Y:S01]  /*5c50*/  ISETP.GT.U32.AND P1, PT, R3.reuse, R98, PT ;  /* 0x000000620300720c */ /* 0x040fe20003f24070 */
[--C-:B------:R-:W-:Y:S01]  /*5c60*/  @!P0 IMAD.IADD R58, R58, 0x1, -R3.reuse ;  /* 0x000000013a3a8824 */ /* 0x100fe200078e0a03 */
[----:B------:R-:W-:Y:S01]  /*5c70*/  ISETP.GT.U32.AND P0, PT, R3, R5, PT ;  /* 0x000000050300720c */ /* 0x000fe20003f04070 */
[--C-:B------:R-:W-:Y:S01]  /*5c80*/  @!P2 IMAD.IADD R52, R52, 0x1, -R3.reuse ;  /* 0x000000013434a824 */ /* 0x100fe200078e0a03 */
[----:B------:R-:W-:Y:S01]  /*5c90*/  ISETP.GE.AND P2, PT, R23, RZ, PT ;  /* 0x000000ff1700720c */ /* 0x000fe20003f46270 */
[C---:B------:R-:W-:Y:S01]  /*5ca0*/  IMAD R50, R3.reuse, R9, R50 ;  /* 0x0000000903327224 */ /* 0x040fe200078e0232 */
[----:B------:R-:W-:Y:S01]  /*5cb0*/  @!P3 IADD3 R62, PT, PT, R62, -R3, RZ ;  /* 0x800000033e3eb210 */ /* 0x000fe20007ffe0ff */
[C---:B------:R-:W-:Y:S02]  /*5cc0*/  IMAD R48, R3.reuse, R11, R48 ;  /* 0x0000000b03307224 */ /* 0x040fe400078e0230 */
[--C-:B------:R-:W-:Y:S01]  /*5cd0*/  @!P4 IMAD.IADD R60, R60, 0x1, -R3.reuse ;  /* 0x000000013c3cc824 */ /* 0x100fe200078e0a03 */
[C---:B------:R-:W-:Y:S01]  /*5ce0*/  ISETP.GT.U32.AND P3, PT, R3.reuse, R50, PT ;  /* 0x000000320300720c */ /* 0x040fe20003f64070 */
[--C-:B------:R-:W-:Y:S01]  /*5cf0*/  @!P6 IMAD.IADD R56, R56, 0x1, -R3.reuse ;  /* 0x000000013838e824 */ /* 0x100fe200078e0a03 */
[C---:B------:R-:W-:Y:S01]  /*5d00*/  ISETP.GT.U32.AND P4, PT, R3.reuse, R48, PT ;  /* 0x000000300300720c */ /* 0x040fe20003f84070 */
[--C-:B------:R-:W-:Y:S01]  /*5d10*/  @!P1 IMAD.IADD R98, R98, 0x1, -R3.reuse ;  /* 0x0000000162629824 */ /* 0x100fe200078e0a03 */
[----:B------:R-:W-:Y:S01]  /*5d20*/  ISETP.GT.U32.AND P6, PT, R3, R32, PT ;  /* 0x000000200300720c */ /* 0x000fe20003fc4070 */
[----:B------:R-:W-:Y:S01]  /*5d30*/  @!P0 IMAD.IADD R5, R5, 0x1, -R3 ;  /* 0x0000000105058824 */ /* 0x000fe200078e0a03 */
[----:B------:R-:W-:Y:S01]  /*5d40*/  ISETP.GE.AND P1, PT, R21, RZ, PT ;  /* 0x000000ff1500720c */ /* 0x000fe20003f26270 */
[----:B------:R-:W-:Y:S01]  /*5d50*/  @!P5 IMAD.MOV R70, RZ, RZ, -R70 ;  /* 0x000000ffff46d224 */ /* 0x000fe200078e0a46 */
[----:B------:R-:W-:Y:S01]  /*5d60*/  ISETP.GE.AND P0, PT, R27, RZ, PT ;  /* 0x000000ff1b00720c */ /* 0x000fe20003f06270 */
[----:B------:R-:W-:Y:S01]  /*5d70*/  @!P2 IMAD.MOV R62, RZ, RZ, -R62 ;  /* 0x000000ffff3ea224 */ /* 0x000fe200078e0a3e */
[----:B------:R-:W-:-:S02]  /*5d80*/  ISETP.GT.U32.AND P5, PT, R3, R54, PT ;  /* 0x000000360300720c */ /* 0x000fc40003fa4070 */
[----:B------:R-:W-:Y:S01]  /*5d90*/  ISETP.GT.U32.AND P2, PT, R3, R52, PT ;  /* 0x000000340300720c */ /* 0x000fe20003f44070 */
[--C-:B------:R-:W-:Y:S01]  /*5da0*/  @!P3 IMAD.IADD R50, R50, 0x1, -R3.reuse ;  /* 0x000000013232b824 */ /* 0x100fe200078e0a03 */
[----:B------:R-:W-:Y:S02]  /*5db0*/  ISETP.GE.AND P3, PT, R15, RZ, PT ;  /* 0x000000ff0f00720c */ /* 0x000fe40003f66270 */
[----:B------:R-:W-:Y:S01]  /*5dc0*/  @!P4 IADD3 R48, PT, PT, R48, -R3, RZ ;  /* 0x800000033030c210 */ /* 0x000fe20007ffe0ff */
[--C-:B------:R-:W-:Y:S01]  /*5dd0*/  @!P6 IMAD.IADD R32, R32, 0x1, -R3.reuse ;  /* 0x000000012020e824 */ /* 0x100fe200078e0a03 */
[----:B------:R-:W-:Y:S02]  /*5de0*/  ISETP.GE.AND P4, PT, R25, RZ, PT ;  /* 0x000000ff1900720c */ /* 0x000fe40003f86270 */
[----:B------:R-:W-:Y:S02]  /*5df0*/  @!P1 IADD3 R68, PT, PT, -R68, RZ, RZ ;  /* 0x000000ff44449210 */ /* 0x000fe40007ffe1ff */
[C---:B------:R-:W-:Y:S01]  /*5e00*/  ISETP.GT.U32.AND P1, PT, R3.reuse, R98, PT ;  /* 0x000000620300720c */ /* 0x040fe20003f24070 */
[--C-:B------:R-:W-:Y:S01]  /*5e10*/  @!P5 IMAD.IADD R54, R54, 0x1, -R3.reuse ;  /* 0x000000013636d824 */ /* 0x100fe200078e0a03 */
[----:B------:R-:W-:Y:S01]  /*5e20*/  @!P0 IADD3 R56, PT, PT, -R56, RZ, RZ ;  /* 0x000000ff38388210 */ /* 0x000fe20007ffe1ff */
[----:B------:R-:W-:Y:S01]  /*5e30*/  @!P2 IMAD.IADD R52, R52, 0x1, -R3 ;  /* 0x000000013434a824 */ /* 0x000fe200078e0a03 */
[----:B------:R-:W-:Y:S01]  /*5e40*/  ISETP.GT.U32.AND P0, PT, R3, R32, PT ;  /* 0x000000200300720c */ /* 0x000fe20003f04070 */
[----:B------:R-:W-:Y:S01]  /*5e50*/  @!P3 IMAD.MOV R60, RZ, RZ, -R60 ;  /* 0x000000ffff3cb224 */ /* 0x000fe200078e0a3c */
[----:B------:R-:W-:-:S02]  /*5e60*/  ISETP.GE.AND P5, PT, R33, RZ, PT ;  /* 0x000000ff2100720c */ /* 0x000fc40003fa6270 */
[----:B------:R-:W-:Y:S01]  /*5e70*/  ISETP.GE.AND P2, PT, R17, RZ, PT ;  /* 0x000000ff1100720c */ /* 0x000fe20003f46270 */
[----:B------:R-:W-:Y:S01]  /*5e80*/  @!P4 IMAD.MOV R58, RZ, RZ, -R58 ;  /* 0x000000ffff3ac224 */ /* 0x000fe200078e0a3a */
[C---:B------:R-:W-:Y:S02]  /*5e90*/  ISETP.GT.U32.AND P3, PT, R3.reuse, R50, PT ;  /* 0x000000320300720c */ /* 0x040fe40003f64070 */
[C---:B------:R-:W-:Y:S01]  /*5ea0*/  ISETP.GT.U32.AND P4, PT, R3.reuse, R48, PT ;  /* 0x000000300300720c */ /* 0x040fe20003f84070 */
[--C-:B------:R-:W-:Y:S01]  /*5eb0*/  @!P1 IMAD.IADD R98, R98, 0x1, -R3.reuse ;  /* 0x0000000162629824 */ /* 0x100fe200078e0a03 */
[----:B------:R-:W-:Y:S02]  /*5ec0*/  ISETP.GT.U32.AND P6, PT, R3, R5, PT ;  /* 0x000000050300720c */ /* 0x000fe40003fc4070 */
[----:B------:R-:W-:Y:S01]  /*5ed0*/  ISETP.GE.AND P1, PT, R13, RZ, PT ;  /* 0x000000ff0d00720c */ /* 0x000fe20003f26270 */
[--C-:B------:R-:W-:Y:S01]  /*5ee0*/  @!P0 IMAD.IADD R32, R32, 0x1, -R3.reuse ;  /* 0x0000000120208824 */ /* 0x100fe200078e0a03 */
[----:B------:R-:W-:Y:S01]  /*5ef0*/  ISETP.GE.AND P0, PT, R247, RZ, PT ;  /* 0x000000fff700720c */ /* 0x000fe20003f06270 */
[----:B-1----:R-:W-:Y:S01]  /*5f00*/  VIADD R247, R6, 0x1f ;  /* 0x0000001f06f77836 */ /* 0x002fe20000000000 */
[----:B------:R-:W-:Y:S01]  /*5f10*/  @!P5 IADD3 R54, PT, PT, -R54, RZ, RZ ;  /* 0x000000ff3636d210 */ /* 0x000fe20007ffe1ff */
[----:B------:R-:W-:Y:S01]  /*5f20*/  @!P2 IMAD.MOV R52, RZ, RZ, -R52 ;  /* 0x000000ffff34a224 */ /* 0x000fe200078e0a34 */
[----:B------:R-:W-:Y:S01]  /*5f30*/  ISETP.GE.AND P5, PT, R252, RZ, PT ;  /* 0x000000fffc00720c */ /* 0x000fe20003fa6270 */
[----:B------:R-:W-:Y:S01]  /*5f40*/  IMAD.MOV.U32 R46, RZ, RZ, R32 ;  /* 0x000000ffff2e7224 */ /* 0x000fe200078e0020 */
[----:B------:R-:W-:Y:S01]  /*5f50*/  ISETP.GE.AND P2, PT, R41, RZ, PT ;  /* 0x000000ff2900720c */ /* 0x000fe20003f46270 */
[--C-:B------:R-:W-:Y:S01]  /*5f60*/  @!P4 IMAD.IADD R48, R48, 0x1, -R3.reuse ;  /* 0x000000013030c824 */ /* 0x100fe200078e0a03 */
[----:B------:R-:W-:Y:S01]  /*5f70*/  @!P3 IADD3 R50, PT, PT, R50, -R3, RZ ;  /* 0x800000033232b210 */ /* 0x000fe20007ffe0ff */
[----:B------:R-:W-:Y:S01]  /*5f80*/  @!P6 IMAD.IADD R5, R5, 0x1, -R3 ;  /* 0x000000010505e824 */ /* 0x000fe200078e0a03 */
[----:B------:R-:W-:Y:S01]  /*5f90*/  ISETP.GE.AND P3, PT, R35, RZ, PT ;  /* 0x000000ff2300720c */ /* 0x000fe20003f66270 */
[----:B------:R-:W-:Y:S01]  /*5fa0*/  @!P1 IMAD.MOV R98, RZ, RZ, -R98 ;  /* 0x000000ffff629224 */ /* 0x000fe200078e0a62 */
[----:B------:R-:W-:Y:S01]  /*5fb0*/  ISETP.GE.AND P4, PT, R37, RZ, PT ;  /* 0x000000ff2500720c */ /* 0x000fe20003f86270 */
[----:B------:R-:W-:Y:S01]  /*5fc0*/  @!P0 IMAD.MOV R46, RZ, RZ, -R46 ;  /* 0x000000ffff2e8224 */ /* 0x000fe200078e0a2e */
[----:B------:R-:W-:-:S02]  /*5fd0*/  ISETP.GE.AND P6, PT, R39, RZ, PT ;  /* 0x000000ff2700720c */ /* 0x000fc40003fc6270 */
[----:B------:R-:W-:Y:S01]  /*5fe0*/  ISETP.NE.AND P1, PT, R43, RZ, PT ;  /* 0x000000ff2b00720c */ /* 0x000fe20003f25270 */
[----:B------:R-:W-:Y:S01]  /*5ff0*/  @!P5 IMAD.MOV R2, RZ, RZ, -R2 ;  /* 0x000000ffff02d224 */ /* 0x000fe200078e0a02 */
[----:B------:R-:W-:Y:S01]  /*6000*/  ISETP.NE.AND P0, PT, R105, RZ, PT ;  /* 0x000000ff6900720c */ /* 0x000fe20003f05270 */
[----:B------:R-:W-:Y:S01]  /*6010*/  @!P2 IMAD.MOV R0, RZ, RZ, -R0 ;  /* 0x000000ffff00a224 */ /* 0x000fe200078e0a00 */
[----:B------:R-:W-:Y:S02]  /*6020*/  LOP3.LUT R3, RZ, R105, RZ, 0x33, !PT ;  /* 0x00000069ff037212 */ /* 0x000fe400078e33ff */
[----:B------:R-:W-:Y:S01]  /*6030*/  MOV R32, R5 ;  /* 0x0000000500207202 */ /* 0x000fe20000000f00 */
[----:B------:R-:W-:Y:S01]  /*6040*/  @!P3 IMAD.MOV R50, RZ, RZ, -R50 ;  /* 0x000000ffff32b224 */ /* 0x000fe200078e0a32 */
[C---:B------:R-:W-:Y:S01]  /*6050*/  SEL R207, R209.reuse, R60, !P1 ;  /* 0x0000003cd1cf7207 */ /* 0x040fe20004800000 */
[----:B------:R-:W-:Y:S01]  /*6060*/  @!P4 IMAD.MOV R48, RZ, RZ, -R48 ;  /* 0x000000ffff30c224 */ /* 0x000fe200078e0a30 */
[----:B------:R-:W-:-:S02]  /*6070*/  SEL R245, R209, R58, !P1 ;  /* 0x0000003ad1f57207 */ /* 0x000fc40004800000 */
[C---:B------:R-:W-:Y:S01]  /*6080*/  SEL R58, R3.reuse, R2, !P0 ;  /* 0x00000002033a7207 */ /* 0x040fe20004000000 */
[C---:B------:R-:W-:Y:S01]  /*6090*/  VIADD R2, R6.reuse, 0xffffffed ;  /* 0xffffffed06027836 */ /* 0x040fe20000000000 */
[----:B------:R-:W-:Y:S01]  /*60a0*/  SEL R60, R3, R0, !P0 ;  /* 0x00000000033c7207 */ /* 0x000fe20004000000 */
[----:B------:R-:W-:Y:S01]  /*60b0*/  VIADD R3, R6, 0xffffffec ;  /* 0xffffffec06037836 */ /* 0x000fe20000000000 */
[----:B------:R-:W-:Y:S01]  /*60c0*/  @!P6 IADD3 R32, PT, PT, -R32, RZ, RZ ;  /* 0x000000ff2020e210 */ /* 0x000fe20007ffe1ff */
[----:B------:R-:W-:Y:S01]  /*60d0*/  VIADD R0, R6, 0xfffffff7 ;  /* 0xfffffff706007836 */ /* 0x000fe20000000000 */
[C---:B------:R-:W-:Y:S02]  /*60e0*/  SEL R121, R209.reuse, R8, !P1 ;  /* 0x00000008d1797207 */ /* 0x040fe40004800000 */
[C---:B------:R-:W-:Y:S02]  /*60f0*/  SEL R125, R209.reuse, R24, !P1 ;  /* 0x00000018d17d7207 */ /* 0x040fe40004800000 */
[----:B------:R-:W-:Y:S01]  /*6100*/  SEL R67, R209, R90, !P1 ;  /* 0x0000005ad1437207 */ /* 0x000fe20004800000 */
[----:B---3--:R-:W-:Y:S01]  /*6110*/  IMAD R121, R121, UR5, RZ ;  /* 0x0000000579797c24 */ /* 0x008fe2000f8e02ff */
[----:B------:R-:W-:Y:S01]  /*6120*/  SEL R5, R209, R4, !P1 ;  /* 0x00000004d1057207 */ /* 0x000fe20004800000 */
[----:B------:R-:W-:Y:S01]  /*6130*/  IMAD R125, R125, UR5, RZ ;  /* 0x000000057d7d7c24 */ /* 0x000fe2000f8e02ff */
[----:B------:R-:W-:Y:S01]  /*6140*/  SEL R151, R209, R10, !P1 ;  /* 0x0000000ad1977207 */ /* 0x000fe20004800000 */
[----:B------:R-:W-:Y:S01]  /*6150*/  IMAD R67, R67, UR5, RZ ;  /* 0x0000000543437c24 */ /* 0x000fe2000f8e02ff */
[----:B------:R-:W-:Y:S01]  /*6160*/  SEL R8, R209, R12, !P1 ;  /* 0x0000000cd1087207 */ /* 0x000fe20004800000 */
[----:B------:R-:W-:Y:S01]  /*6170*/  IMAD R5, R5, UR5, RZ ;  /* 0x0000000505057c24 */ /* 0x000fe2000f8e02ff */
[----:B------:R-:W-:Y:S01]  /*6180*/  SEL R123, R209, R14, !P1 ;  /* 0x0000000ed17b7207 */ /* 0x000fe20004800000 */
[----:B------:R-:W-:Y:S01]  /*6190*/  IMAD R151, R151, UR5, RZ ;  /* 0x0000000597977c24 */ /* 0x000fe2000f8e02ff */
[----:B------:R-:W-:-:S02]  /*61a0*/  SEL R153, R209, R16, !P1 ;  /* 0x00000010d1997207 */ /* 0x000fc40004800000 */
        /* <DEDUP_REMOVED lines=20> */
[C---:B------:R-:W-:Y:S01]  /*62f0*/  SEL R161, R209.reuse, R136, !P1 ;  /* 0x00000088d1a17207 */ /* 0x040fe20004800000 */
[----:B------:R-:W-:Y:S01]  /*6300*/  IMAD R11, R24, UR5, RZ ;  /* 0x00000005180b7c24 */ /* 0x000fe2000f8e02ff */
[----:B------:R-:W-:Y:S01]  /*6310*/  SEL R90, R209, R31, !P1 ;  /* 0x0000001fd15a7207 */ /* 0x000fe20004800000 */
[----:B------:R-:W-:Y:S01]  /*6320*/  IMAD R159, R159, UR5, RZ ;  /* 0x000000059f9f7c24 */ /* 0x000fe2000f8e02ff */
[----:B------:R-:W-:Y:S01]  /*6330*/  SEL R46, R209, R46, !P1 ;  /* 0x0000002ed12e7207 */ /* 0x000fe20004800000 */
[----:B------:R-:W-:Y:S01]  /*6340*/  IMAD R161, R161, UR5, RZ ;  /* 0x00000005a1a17c24 */ /* 0x000fe2000f8e02ff */
[C---:B------:R-:W-:Y:S01]  /*6350*/  SEL R36, R209.reuse, R36, !P1 ;  /* 0x00000024d1247207 */ /* 0x040fe20004800000 */
[----:B------:R-:W-:Y:S01]  /*6360*/  IMAD R90, R90, UR5, RZ ;  /* 0x000000055a5a7c24 */ /* 0x000fe2000f8e02ff */
[----:B------:R-:W-:-:S02]  /*6370*/  SEL R64, R209, R64, !P1 ;  /* 0x00000040d1407207 */ /* 0x000fc40004800000 */
[C---:B------:R-:W-:Y:S01]  /*6380*/  SEL R92, R209.reuse, R92, !P1 ;  /* 0x0000005cd15c7207 */ /* 0x040fe20004800000 */
[----:B------:R-:W-:Y:S01]  /*6390*/  IMAD R36, R36, UR5, RZ ;  /* 0x0000000524247c24 */ /* 0x000fe2000f8e02ff */
[C---:B------:R-:W-:Y:S01]  /*63a0*/  SEL R42, R209.reuse, R42, !P1 ;  /* 0x0000002ad12a7207 */ /* 0x040fe20004800000 */
[----:B------:R-:W-:Y:S01]  /*63b0*/  IMAD R64, R64, UR5, RZ ;  /* 0x0000000540407c24 */ /* 0x000fe2000f8e02ff */
[C---:B------:R-:W-:Y:S01]  /*63c0*/  SEL R44, R209.reuse, R44, !P1 ;  /* 0x0000002cd12c7207 */ /* 0x040fe20004800000 */
[----:B------:R-:W-:Y:S01]  /*63d0*/  IMAD R92, R92, UR5, RZ ;  /* 0x000000055c5c7c24 */ /* 0x000fe2000f8e02ff */
[C---:B------:R-:W-:Y:S02]  /*63e0*/  SEL R38, R209.reuse, R38, !P1 ;  /* 0x00000026d1267207 */ /* 0x040fe40004800000 */
[C---:B------:R-:W-:Y:S02]  /*63f0*/  SEL R66, R209.reuse, R66, !P1 ;  /* 0x00000042d1427207 */ /* 0x040fe40004800000 */
[C---:B------:R-:W-:Y:S01]  /*6400*/  SEL R96, R209.reuse, R96, !P1 ;  /* 0x00000060d1607207 */ /* 0x040fe20004800000 */
[----:B------:R-:W-:Y:S01]  /*6410*/  IMAD R38, R38, UR5, RZ ;  /* 0x0000000526267c24 */ /* 0x000fe2000f8e02ff */
[C---:B------:R-:W-:Y:S01]  /*6420*/  SEL R30, R209.reuse, R30, !P1 ;  /* 0x0000001ed11e7207 */ /* 0x040fe20004800000 */
[----:B------:R-:W-:Y:S01]  /*6430*/  IMAD R66, R66, UR5, RZ ;  /* 0x0000000542427c24 */ /* 0x000fe2000f8e02ff */
[C---:B------:R-:W-:Y:S01]  /*6440*/  SEL R34, R209.reuse, R34, !P1 ;  /* 0x00000022d1227207 */ /* 0x040fe20004800000 */
[----:B------:R-:W-:Y:S01]  /*6450*/  IMAD R96, R96, UR5, RZ ;  /* 0x0000000560607c24 */ /* 0x000fe2000f8e02ff */
[----:B------:R-:W-:-:S02]  /*6460*/  SEL R40, R209, R40, !P1 ;  /* 0x00000028d1287207 */ /* 0x000fc40004800000 */
[C---:B------:R-:W-:Y:S01]  /*6470*/  SEL R26, R209.reuse, R84, !P1 ;  /* 0x00000054d11a7207 */ /* 0x040fe20004800000 */
[----:B------:R-:W-:Y:S01]  /*6480*/  IMAD R211, R34, UR5, RZ ;  /* 0x0000000522d37c24 */ /* 0x000fe2000f8e02ff */
[C---:B------:R-:W-:Y:S02]  /*6490*/  SEL R28, R209.reuse, R86, !P1 ;  /* 0x00000056d11c7207 */ /* 0x040fe40004800000 */
[C---:B------:R-:W-:Y:S01]  /*64a0*/  SEL R39, R209.reuse, R88, !P1 ;  /* 0x00000058d1277207 */ /* 0x040fe20004800000 */
        /* <DEDUP_REMOVED lines=61> */
[----:B------:R-:W-:-:S02]  /*6880*/  SEL R4, R209, R170, !P1 ;  /* 0x000000aad1047207 */ /* 0x000fc40004800000 */
[C---:B------:R-:W-:Y:S02]  /*6890*/  SEL R19, R209.reuse, R172, !P1 ;  /* 0x000000acd1137207 */ /* 0x040fe40004800000 */
        /* <DEDUP_REMOVED lines=12> */
[----:B------:R-:W-:-:S02]  /*6960*/  SEL R225, R209, R186, !P1 ;  /* 0x000000bad1e17207 */ /* 0x000fc40004800000 */
[C---:B------:R-:W-:Y:S02]  /*6970*/  SEL R21, R209.reuse, R188, !P1 ;  /* 0x000000bcd1157207 */ /* 0x040fe40004800000 */
[C---:B------:R-:W-:Y:S02]  /*6980*/  SEL R51, R209.reuse, R190, !P1 ;  /* 0x000000bed1337207 */ /* 0x040fe40004800000 */
        /* <DEDUP_REMOVED lines=9> */
[C---:B------:R-:W-:Y:S02]  /*6a20*/  SEL R227, R209.reuse, R204, !P1 ;  /* 0x000000ccd1e37207 */ /* 0x040fe40004800000 */
[C---:B------:R-:W-:Y:S02]  /*6a30*/  SEL R23, R209.reuse, R202, !P1 ;  /* 0x000000cad1177207 */ /* 0x040fe40004800000 */
[C---:B------:R-:W-:Y:S02]  /*6a40*/  SEL R53, R209.reuse, R206, !P1 ;  /* 0x000000ced1357207 */ /* 0x040fe40004800000 */
        /* <DEDUP_REMOVED lines=19> */
[C---:B------:R-:W-:Y:S02]  /*6b80*/  SEL R201, R209.reuse, R228, !P1 ;  /* 0x000000e4d1c97207 */ /* 0x040fe40004800000 */
[C---:B------:R-:W-:Y:S02]  /*6b90*/  SEL R231, R209.reuse, R234, !P1 ;  /* 0x000000ead1e77207 */ /* 0x040fe40004800000 */
[C---:B------:R-:W-:Y:S02]  /*6ba0*/  SEL R27, R209.reuse, R238, !P1 ;  /* 0x000000eed11b7207 */ /* 0x040fe40004800000 */
[C---:B------:R-:W-:Y:S02]  /*6bb0*/  SEL R57, R209.reuse, R240, !P1 ;  /* 0x000000f0d1397207 */ /* 0x040fe40004800000 */
[C---:B------:R-:W-:Y:S01]  /*6bc0*/  SEL R85, R209.reuse, R242, !P1 ;  /* 0x000000f2d1557207 */ /* 0x040fe20004800000 */
[----:B------:R-:W1:Y:S01]  /*6bd0*/  LDC.64 R240, c[0x0][0x3a8] ;  /* 0x0000ea00fff07b82 */ /* 0x000e620000000a00 */
[----:B------:R-:W-:Y:S01]  /*6be0*/  SEL R99, R209, R236, !P1 ;  /* 0x000000ecd1637207 */ /* 0x000fe20004800000 */
[----:B------:R-:W-:Y:S01]  /*6bf0*/  IMAD R27, R27, UR5, RZ ;  /* 0x000000051b1b7c24 */ /* 0x000fe2000f8e02ff */
[----:B------:R-:W-:Y:S01]  /*6c00*/  SEL R143, R209, R244, !P1 ;  /* 0x000000f4d18f7207 */ /* 0x000fe20004800000 */
[----:B------:R-:W-:Y:S01]  /*6c10*/  IMAD R57, R57, UR5, RZ ;  /* 0x0000000539397c24 */ /* 0x000fe2000f8e02ff */
[----:B------:R-:W-:Y:S01]  /*6c20*/  SEL R173, R209, R246, !P1 ;  /* 0x000000f6d1ad7207 */ /* 0x000fe20004800000 */
[----:B------:R-:W-:Y:S01]  /*6c30*/  IMAD.SHL.U32 R246, R135, 0x4, RZ ;  /* 0x0000000487f67824 */ /* 0x000fe200078e00ff */
        /* <DEDUP_REMOVED lines=9> */
[C---:B------:R-:W-:Y:S02]  /*6cd0*/  SEL R175, R209.reuse, R175, !P1 ;  /* 0x000000afd1af7207 */ /* 0x040fe40004800000 */
[----:B------:R-:W-:-:S02]  /*6ce0*/  SEL R205, R209, R80, !P1 ;  /* 0x00000050d1cd7207 */ /* 0x000fc40004800000 */
[C---:B------:R-:W-:Y:S02]  /*6cf0*/  SEL R235, R209.reuse, R78, !P1 ;  /* 0x0000004ed1eb7207 */ /* 0x040fe40004800000 */
[C---:B------:R-:W-:Y:S02]  /*6d00*/  SEL R31, R209.reuse, R76, !P1 ;  /* 0x0000004cd11f7207 */ /* 0x040fe40004800000 */
[C---:B------:R-:W-:Y:S01]  /*6d10*/  SEL R61, R209.reuse, R74, !P1 ;  /* 0x0000004ad13d7207 */ /* 0x040fe20004800000 */
[----:B------:R-:W-:Y:S01]  /*6d20*/  VIADD R74, R6, 0xffffffd2 ;  /* 0xffffffd2064a7836 */ /* 0x000fe20000000000 */
[----:B------:R-:W-:Y:S01]  /*6d30*/  SEL R89, R209, R72, !P1 ;  /* 0x00000048d1597207 */ /* 0x000fe20004800000 */
[----:B------:R-:W-:Y:S01]  /*6d40*/  IMAD R31, R31, UR5, RZ ;  /* 0x000000051f1f7c24 */ /* 0x000fe2000f8e02ff */
[----:B------:R-:W-:Y:S01]  /*6d50*/  SEL R107, R209, R70, !P1 ;  /* 0x00000046d16b7207 */ /* 0x000fe20004800000 */
[----:B------:R-:W-:Y:S01]  /*6d60*/  IMAD R61, R61, UR5, RZ ;  /* 0x000000053d3d7c24 */ /* 0x000fe2000f8e02ff */
[----:B------:R-:W-:Y:S01]  /*6d70*/  SEL R147, R209, R68, !P1 ;  /* 0x00000044d1937207 */ /* 0x000fe20004800000 */
[----:B------:R-:W-:Y:S01]  /*6d80*/  IMAD R89, R89, UR5, RZ ;  /* 0x0000000559597c24 */ /* 0x000fe2000f8e02ff */
[----:B------:R-:W-:-:S02]  /*6d90*/  SEL R177, R209, R62, !P1 ;  /* 0x0000003ed1b17207 */ /* 0x000fc40004800000 */
[C---:B------:R-:W-:Y:S01]  /*6da0*/  SEL R35, R209.reuse, R56, !P1 ;  /* 0x00000038d1237207 */ /* 0x040fe20004800000 */
[C---:B------:R-:W-:Y:S01]  /*6db0*/  VIADD R56, R6.reuse, 0xffffffe2 ;  /* 0xffffffe206387836 */ /* 0x040fe20000000000 */
[C---:B------:R-:W-:Y:S02]  /*6dc0*/  SEL R63, R209.reuse, R54, !P1 ;  /* 0x00000036d13f7207 */ /* 0x040fe40004800000 */
[----:B------:R-:W-:Y:S01]  /*6dd0*/  SEL R98, R209, R98, !P1 ;  /* 0x00000062d1627207 */ /* 0x000fe20004800000 */
[----:B------:R-:W-:Y:S01]  /*6de0*/  IMAD R35, R35, UR5, RZ ;  /* 0x0000000523237c24 */ /* 0x000fe2000f8e02ff */
[C---:B------:R-:W-:Y:S01]  /*6df0*/  SEL R119, R209.reuse, R52, !P1 ;  /* 0x00000034d1777207 */ /* 0x040fe20004800000 */
[C---:B------:R-:W-:Y:S01]  /*6e00*/  VIADD R52, R6.reuse, 0xffffffe7 ;  /* 0xffffffe706347836 */ /* 0x040fe20000000000 */
[C---:B------:R-:W-:Y:S01]  /*6e10*/  SEL R149, R209.reuse, R50, !P1 ;  /* 0x00000032d1957207 */ /* 0x040fe20004800000 */
[C---:B------:R-:W-:Y:S01]  /*6e20*/  VIADD R50, R6.reuse, 0xffffffeb ;  /* 0xffffffeb06327836 */ /* 0x040fe20000000000 */
[----:B------:R-:W-:Y:S01]  /*6e30*/  SEL R179, R209, R48, !P1 ;  /* 0x00000030d1b37207 */ /* 0x000fe20004800000 */
[----:B------:R-:W-:Y:S01]  /*6e40*/  IMAD R63, R63, UR5, RZ ;  /* 0x000000053f3f7c24 */ /* 0x000fe2000f8e02ff */
[----:B------:R-:W-:Y:S01]  /*6e50*/  ISETP.GE.U32.AND P2, PT, R3, 0x7fffffcd, PT ;  /* 0x7fffffcd0300780c */ /* 0x000fe20003f46070 */
[C---:B------:R-:W-:Y:S01]  /*6e60*/  VIADD R3, R6.reuse, 0xffffffef ;  /* 0xffffffef06037836 */ /* 0x040fe20000000000 */
[----:B------:R-:W-:Y:S01]  /*6e70*/  SEL R209, R209, R32, !P1 ;  /* 0x00000020d1d17207 */ /* 0x000fe20004800000 */
[----:B------:R-:W-:Y:S01]  /*6e80*/  VIADD R32, R6, 0xffffffff ;  /* 0xffffffff06207836 */ /* 0x000fe20000000000 */
[----:B------:R-:W-:Y:S01]  /*6e90*/  ISETP.GE.U32.AND P1, PT, R0, 0x7fffffd8, PT ;  /* 0x7fffffd80000780c */ /* 0x000fe20003f26070 */
[----:B------:R-:W-:Y:S01]  /*6ea0*/  IMAD R98, R98, UR5, RZ ;  /* 0x0000000562627c24 */ /* 0x000fe2000f8e02ff */
[C---:B------:R-:W-:Y:S01]  /*6eb0*/  IADD3 R0, PT, PT, R6.reuse, -0x12, RZ ;  /* 0xffffffee06007810 */ /* 0x040fe20007ffe0ff */
[----:B------:R-:W-:Y:S01]  /*6ec0*/  IMAD R119, R119, UR5, RZ ;  /* 0x0000000577777c24 */ /* 0x000fe2000f8e02ff */
[C---:B------:R-:W-:Y:S01]  /*6ed0*/  IADD3 R33, PT, PT, R6.reuse, -0x5, RZ ;  /* 0xfffffffb06217810 */ /* 0x040fe20007ffe0ff */
[----:B------:R-:W-:Y:S01]  /*6ee0*/  IMAD R207, R207, UR5, RZ ;  /* 0x00000005cfcf7c24 */ /* 0x000fe2000f8e02ff */
[----:B------:R-:W-:Y:S01]  /*6ef0*/  ISETP.GE.U32.AND P5, PT, R3, 0x7fffffd0, PT ;  /* 0x7fffffd00300780c */ /* 0x000fe20003fa6070 */
[----:B------:R-:W-:Y:S01]  /*6f00*/  VIADD R3, R6, 0xffffffe9 ;  /* 0xffffffe906037836 */ /* 0x000fe20000000000 */
[----:B------:R-:W-:Y:S01]  /*6f10*/  ISETP.GE.U32.AND P6, PT, R2, 0x7fffffce, PT ;  /* 0x7fffffce0200780c */ /* 0x000fe20003fc6070 */
[----:B------:R-:W-:Y:S01]  /*6f20*/  IMAD R166, R166, UR5, RZ ;  /* 0x00000005a6a67c24 */ /* 0x000fe2000f8e02ff */
[----:B------:R-:W-:Y:S01]  /*6f30*/  ISETP.GE.U32.AND P4, PT, R0, 0x7fffffcf, PT ;  /* 0x7fffffcf0000780c */ /* 0x000fe20003f86070 */
[----:B------:R-:W-:Y:S01]  /*6f40*/  VIADD R0, R6, 0xffffffe8 ;  /* 0xffffffe806007836 */ /* 0x000fe20000000000 */
[----:B------:R-:W-:Y:S01]  /*6f50*/  ISETP.GE.U32.AND P3, PT, R32, 0x7fffffe0, PT ;  /* 0x7fffffe02000780c */ /* 0x000fe20003f66070 */
[----:B------:R-:W-:Y:S01]  /*6f60*/  IMAD R193, R193, UR5, RZ ;  /* 0x00000005c1c17c24 */ /* 0x000fe2000f8e02ff */
[----:B------:R-:W-:-:S02]  /*6f70*/  ISETP.GE.U32.AND P0, PT, R33, 0x7fffffdc, PT ;  /* 0x7fffffdc2100780c */ /* 0x000fc40003f06070 */
[----:B------:R-:W-:Y:S02]  /*6f80*/  SEL R33, RZ, 0x1fffe, P6 ;  /* 0x0001fffeff217807 */ /* 0x000fe40003000000 */
[----:B------:R-:W-:Y:S02]  /*6f90*/  IADD3 R32, PT, PT, R6, -0x16, RZ ;  /* 0xffffffea06207810 */ /* 0x000fe40007ffe0ff */
[----:B------:R-:W-:Y:S02]  /*6fa0*/  SEL R2, RZ, 0x1, P2 ;  /* 0x00000001ff027807 */ /* 0x000fe40001000000 */
[----:B------:R-:W-:Y:S02]  /*6fb0*/  ISETP.GE.U32.AND P6, PT, R3, 0x7fffffca, PT ;  /* 0x7fffffca0300780c */ /* 0x000fe40003fc6070 */
[----:B------:R-:W-:Y:S02]  /*6fc0*/  ISETP.GE.U32.AND P2, PT, R0, 0x7fffffc9, PT ;  /* 0x7fffffc90000780c */ /* 0x000fe40003f46070 */
[----:B------:R-:W-:-:S02]  /*6fd0*/  SEL R3, RZ, 0x7fff8, P5 ;  /* 0x0007fff8ff037807 */ /* 0x000fc40002800000 */
[----:B------:R-:W-:Y:S02]  /*6fe0*/  SEL R0, RZ, 0x4, P4 ;  /* 0x00000004ff007807 */ /* 0x000fe40002000000 */
[----:B------:R-:W-:Y:S01]  /*6ff0*/  ISETP.GE.U32.AND P5, PT, R50, 0x7fffffcc, PT ;  /* 0x7fffffcc3200780c */ /* 0x000fe20003fa6070 */
[----:B------:R-:W-:Y:S01]  /*7000*/  VIADD R50, R6, 0xffffffe5 ;  /* 0xffffffe506327836 */ /* 0x000fe20000000000 */
[----:B------:R-:W-:Y:S01]  /*7010*/  ISETP.GE.U32.AND P4, PT, R32, 0x7fffffcb, PT ;  /* 0x7fffffcb2000780c */ /* 0x000fe20003f86070 */
[C---:B------:R-:W-:Y:S01]  /*7020*/  VIADD R32, R6.reuse, 0xffffffe4 ;  /* 0xffffffe406207836 */ /* 0x040fe20000000000 */
[----:B------:R-:W-:Y:S02]  /*7030*/  SEL R109, RZ, 0x1fffe, P6 ;  /* 0x0001fffeff6d7807 */ /* 0x000fe40003000000 */
[----:B------:R-:W-:Y:S02]  /*7040*/  SEL R48, RZ, 0x1, P2 ;  /* 0x00000001ff307807 */ /* 0x000fe40001000000 */
[----:B------:R-:W-:-:S02]  /*7050*/  IADD3 R54, PT, PT, R6, -0x1a, RZ ;  /* 0xffffffe606367810 */ /* 0x000fc40007ffe0ff */
[----:B------:R-:W-:Y:S01]  /*7060*/  ISETP.GE.U32.AND P6, PT, R50, 0x7fffffc6, PT ;  /* 0x7fffffc63200780c */ /* 0x000fe20003fc6070 */
[----:B------:R-:W-:Y:S01]  /*7070*/  VIADD R50, R6, 0xffffffe1 ;  /* 0xffffffe106327836 */ /* 0x000fe20000000000 */
[----:B------:R-:W-:Y:S01]  /*7080*/  ISETP.GE.U32.AND P2, PT, R32, 0x7fffffc5, PT ;  /* 0x7fffffc52000780c */ /* 0x000fe20003f46070 */
[----:B------:R-:W-:Y:S01]  /*7090*/  IMAD.IADD R48, R48, 0x1, R109 ;  /* 0x0000000130307824 */ /* 0x000fe200078e026d */
[----:B------:R-:W-:Y:S02]  /*70a0*/  SEL R32, RZ, 0x4, P4 ;  /* 0x00000004ff207807 */ /* 0x000fe40002000000 */
[----:B------:R-:W-:Y:S02]  /*70b0*/  ISETP.GE.U32.AND P4, PT, R54, 0x7fffffc7, PT ;  /* 0x7fffffc73600780c */ /* 0x000fe40003f86070 */
[----:B------:R-:W-:Y:S02]  /*70c0*/  SEL R54, RZ, 0x1, P2 ;  /* 0x00000001ff367807 */ /* 0x000fe40001000000 */
[----:B------:R-:W-:-:S02]  /*70d0*/  SEL R105, RZ, 0x7fff8, P5 ;  /* 0x0007fff8ff697807 */ /* 0x000fc40002800000 */
[----:B------:R-:W-:Y:S01]  /*70e0*/  ISETP.GE.U32.AND P2, PT, R50, 0x7fffffc2, PT ;  /* 0x7fffffc23200780c */ /* 0x000fe20003f46070 */
[----:B------:R-:W-:Y:S01]  /*70f0*/  VIADD R50, R6, 0xffffffe0 ;  /* 0xffffffe006327836 */ /* 0x000fe20000000000 */
[----:B------:R-:W-:Y:S02]  /*7100*/  ISETP.GE.U32.AND P5, PT, R52, 0x7fffffc8, PT ;  /* 0x7fffffc83400780c */ /* 0x000fe40003fa6070 */
[----:B------:R-:W-:Y:S02]  /*7110*/  SEL R52, RZ, 0x4, P4 ;  /* 0x00000004ff347807 */ /* 0x000fe40002000000 */
[----:B------:R-:W-:Y:S01]  /*7120*/  ISETP.GE.U32.AND P4, PT, R56, 0x7fffffc3, PT ;  /* 0x7fffffc33800780c */ /* 0x000fe20003f86070 */
[----:B------:R-:W-:Y:S01]  /*7130*/  VIADD R56, R6, 0xffffffe3 ;  /* 0xffffffe306387836 */ /* 0x000fe20000000000 */
[----:B------:R-:W-:Y:S02]  /*7140*/  IADD3 R2, PT, PT, R2, R33, RZ ;  /* 0x0000002102027210 */ /* 0x000fe40007ffe0ff */
[----:B------:R-:W-:-:S02]  /*7150*/  SEL R33, RZ, 0x7fff8, P5 ;  /* 0x0007fff8ff217807 */ /* 0x000fc40002800000 */
[----:B------:R-:W-:Y:S02]  /*7160*/  ISETP.GE.U32.AND P5, PT, R50, 0x7fffffc1, PT ;  /* 0x7fffffc13200780c */ /* 0x000fe40003fa6070 */
[----:B------:R-:W-:Y:S02]  /*7170*/  SEL R113, RZ, 0x1fffe, P2 ;  /* 0x0001fffeff717807 */ /* 0x000fe40001000000 */
[----:B------:R-:W-:Y:S02]  /*7180*/  ISETP.GE.U32.AND P2, PT, R56, 0x7fffffc4, PT ;  /* 0x7fffffc43800780c */ /* 0x000fe40003f46070 */
[----:B------:R-:W-:Y:S02]  /*7190*/  SEL R56, RZ, 0x1, P5 ;  /* 0x00000001ff387807 */ /* 0x000fe40002800000 */
[----:B------:R-:W-:Y:S02]  /*71a0*/  LOP3.LUT R2, R2, 0x3, RZ, 0xc0, !PT ;  /* 0x0000000302027812 */ /* 0x000fe400078ec0ff */
[----:B------:R-:W-:Y:S01]  /*71b0*/  SEL R111, RZ, 0x1fffe, P6 ;  /* 0x0001fffeff6f7807 */ /* 0x000fe20003000000 */
[----:B------:R-:W-:Y:S01]  /*71c0*/  IMAD.IADD R56, R56, 0x1, R113 ;  /* 0x0000000138387824 */ /* 0x000fe200078e0271 */
[----:B------:R-:W-:-:S02]  /*71d0*/  LOP3.LUT R48, R48, 0x3, RZ, 0xc0, !PT ;  /* 0x0000000330307812 */ /* 0x000fc400078ec0ff */
[----:B------:R-:W-:Y:S01]  /*71e0*/  IADD3 R3, PT, PT, R2, R3, R0 ;  /* 0x0000000302037210 */ /* 0x000fe20007ffe000 */
[----:B-1----:R-:W-:Y:S01]  /*71f0*/  IMAD R2, R135, R241, RZ ;  /* 0x000000f187027224 */ /* 0x002fe200078e02ff */
[----:B------:R-:W-:Y:S02]  /*7200*/  IADD3 R54, PT, PT, R54, R111, RZ ;  /* 0x0000006f36367210 */ /* 0x000fe40007ffe0ff */
[----:B------:R-:W-:Y:S02]  /*7210*/  SEL R0, RZ, 0x4, P4 ;  /* 0x00000004ff007807 */ /* 0x000fe40002000000 */
[----:B------:R-:W-:Y:S02]  /*7220*/  SEL R109, RZ, 0x7fff8, P2 ;  /* 0x0007fff8ff6d7807 */ /* 0x000fe40001000000 */
[----:B------:R-:W-:Y:S02]  /*7230*/  LOP3.LUT R56, R56, 0x3, RZ, 0xc0, !PT ;  /* 0x0000000338387812 */ /* 0x000fe400078ec0ff */
[----:B------:R-:W-:Y:S01]  /*7240*/  IADD3 R32, PT, PT, R48, R105, R32 ;  /* 0x0000006930207210 */ /* 0x000fe20007ffe020 */
[----:B------:R-:W-:Y:S01]  /*7250*/  IMAD.SHL.U32 R105, R240, 0x8, RZ ;  /* 0x00000008f0697824 */ /* 0x000fe200078e00ff */
[----:B------:R-:W-:-:S02]  /*7260*/  LOP3.LUT R54, R54, 0x3, RZ, 0xc0, !PT ;  /* 0x0000000336367812 */ /* 0x000fc400078ec0ff */
[----:B------:R-:W-:Y:S01]  /*7270*/  IADD3 R56, PT, PT, R56, R109, R0 ;  /* 0x0000006d38387210 */ /* 0x000fe20007ffe000 */
[----:B------:R-:W-:Y:S01]  /*7280*/  IMAD.SHL.U32 R32, R32, 0x100, RZ ;  /* 0x0000010020207824 */ /* 0x000fe200078e00ff */
[----:B------:R-:W-:Y:S01]  /*7290*/  IADD3 R33, PT, PT, R54, R33, R52 ;  /* 0x0000002136217210 */ /* 0x000fe20007ffe034 */
[-C--:B------:R-:W-:Y:S01]  /*72a0*/  IMAD R0, R58, R7.reuse, RZ ;  /* 0x000000073a007224 */ /* 0x080fe200078e02ff */
[----:B------:R-:W-:Y:S01]  /*72b0*/  LOP3.LUT R56, R56, 0xf, RZ, 0xc0, !PT ;  /* 0x0000000f38387812 */ /* 0x000fe200078ec0ff */
[----:B------:R-:W-:Y:S01]  /*72c0*/  IMAD R7, R60, R7, RZ ;  /* 0x000000073c077224 */ /* 0x000fe200078e02ff */
[----:B------:R-:W-:Y:S01]  /*72d0*/  LOP3.LUT R48, R32, 0xf00, RZ, 0xe2, !PT ;  /* 0x00000f0020307812 */ /* 0x000fe200078ee2ff */
[C---:B------:R-:W-:Y:S01]  /*72e0*/  VIADD R52, R6.reuse, 0xfffffff3 ;  /* 0xfffffff306347836 */ /* 0x040fe20000000000 */
[----:B------:R-:W-:Y:S01]  /*72f0*/  LEA R56, R33, R56, 0x4 ;  /* 0x0000003821387211 */ /* 0x000fe200078e20ff */
[----:B------:R-:W-:Y:S01]  /*7300*/  VIADD R54, R6, 0xffffffce ;  /* 0xffffffce06367836 */ /* 0x000fe20000000000 */
[----:B------:R-:W-:Y:S01]  /*7310*/  LEA R238, P2, R0, UR8, 0x2 ;  /* 0x0000000800ee7c11 */ /* 0x000fe2000f8410ff */
[----:B------:R-:W-:Y:S01]  /*7320*/  IMAD R3, R3, 0x1000, R48 ;  /* 0x0000100003037824 */ /* 0x000fe200078e0230 */
[----:B------:R-:W-:Y:S01]  /*7330*/  LOP3.LUT R56, R56, 0xff, RZ, 0xc0, !PT ;  /* 0x000000ff38387812 */ /* 0x000fe200078ec0ff */
[----:B------:R-:W-:Y:S01]  /*7340*/  VIADD R58, R6, 0xffffffd5 ;  /* 0xffffffd5063a7836 */ /* 0x000fe20000000000 */
[----:B------:R-:W-:-:S02]  /*7350*/  LEA R32, P6, R7, UR8, 0x2 ;  /* 0x0000000807207c11 */ /* 0x000fc4000f8c10ff */
[----:B------:R-:W-:Y:S01]  /*7360*/  LEA.HI.X.SX32 R239, R0, UR9, 0x2, P2 ;  /* 0x0000000900ef7c11 */ /* 0x000fe200090f16ff */
[----:B------:R-:W-:Y:S01]  /*7370*/  IMAD.IADD R3, R3, 0x1, R56 ;  /* 0x0000000103037824 */ /* 0x000fe200078e0238 */
[----:B------:R-:W-:Y:S01]  /*7380*/  LEA R236, P2, R2, UR10, 0x2 ;  /* 0x0000000a02ec7c11 */ /* 0x000fe2000f8410ff */
[----:B------:R-:W-:Y:S01]  /*7390*/  VIADD R0, R6, 0xfffffffe ;  /* 0xfffffffe06007836 */ /* 0x000fe20000000000 */
[----:B------:R-:W-:Y:S01]  /*73a0*/  LEA.HI.X.SX32 R33, R7, UR9, 0x2, P6 ;  /* 0x0000000907217c11 */ /* 0x000fe2000b0f16ff */
[----:B------:R-:W-:Y:S01]  /*73b0*/  IMAD.WIDE R110, R105, 0x4, R238 ;  /* 0x00000004696e7825 */ /* 0x000fe200078e02ee */
[----:B------:R-:W-:Y:S02]  /*73c0*/  LOP3.LUT R7, R3, 0xffff, RZ, 0xc0, !PT ;  /* 0x0000ffff03077812 */ /* 0x000fe400078ec0ff */
[----:B------:R-:W-:Y:S01]  /*73d0*/  LEA.HI.X.SX32 R2, R2, UR11, 0x2, P2 ;  /* 0x0000000b02027c11 */ /* 0x000fe200090f16ff */
[----:B------:R-:W-:Y:S01]  /*73e0*/  IMAD.SHL.U32 R3, R240, 0x4, RZ ;  /* 0x00000004f0037824 */ /* 0x000fe200078e00ff */
[----:B------:R-:W-:Y:S01]  /*73f0*/  ISETP.GE.U32.AND P2, PT, R0, 0x7fffffdf, PT ;  /* 0x7fffffdf0000780c */ /* 0x000fe20003f46070 */
[----:B------:R-:W-:Y:S01]  /*7400*/  IMAD.WIDE R108, R105, 0x4, R32 ;  /* 0x00000004696c7825 */ /* 0x000fe200078e0220 */
[----:B------:R-:W-:-:S02]  /*7410*/  IADD3 R0, PT, PT, R246, UR4, RZ ;  /* 0x00000004f6007c10 */ /* 0x000fc4000fffe0ff */
[----:B------:R-:W-:Y:S01]  /*7420*/  ISETP.GE.U32.AND P4, PT, R52, 0x7fffffd4, PT ;  /* 0x7fffffd43400780c */ /* 0x000fe20003f86070 */
[C---:B------:R-:W-:Y:S01]  /*7430*/  IMAD.WIDE R116, R3.reuse, 0x4, R238 ;  /* 0x0000000403747825 */ /* 0x040fe200078e02ee */
[----:B------:R-:W-:Y:S01]  /*7440*/  SHF.R.U32.HI R52, RZ, 0xf, R7 ;  /* 0x0000000fff347819 */ /* 0x000fe20000011607 */
[----:B------:R-:W-:Y:S01]  /*7450*/  @!PT LDS RZ, [RZ] ;  /* 0x00000000fffff984 */ /* 0x000fe20000000800 */
[----:B------:R-:W-:Y:S01]  /*7460*/  @!PT LDS RZ, [RZ] ;  /* 0x00000000fffff984 */ /* 0x000fe20000000800 */
[----:B------:R-:W-:Y:S01]  /*7470*/  @!PT LDS RZ, [RZ] ;  /* 0x00000000fffff984 */ /* 0x000fe20000000800 */
[----:B------:R-:W-:Y:S01]  /*7480*/  LDGSTS.E [R0+0x8000], desc[UR28][R238.64], !P3 ;  /* 0x08000000ee007fae */ /* 0x000fe2000d9a101c */
[C---:B------:R-:W-:Y:S01]  /*7490*/  IADD3 R48, PT, PT, R6.reuse, -0x6, RZ ;  /* 0xfffffffa06307810 */ /* 0x040fe20007ffe0ff */
[----:B------:R-:W-:Y:S01]  /*74a0*/  IMAD.WIDE R114, R3, 0x4, R32 ;  /* 0x0000000403727825 */ /* 0x000fe200078e0220 */
[----:B------:R-:W-:Y:S01]  /*74b0*/  IADD3 R122, PT, PT, R6, -0x40, RZ ;  /* 0xffffffc0067a7810 */ /* 0x000fe20007ffe0ff */
[----:B------:R-:W-:Y:S01]  /*74c0*/  LDGSTS.E [R0+0x8080], desc[UR28][R32.64], !P3 ;  /* 0x0808000020007fae */ /* 0x000fe2000d9a101c */
[----:B------:R-:W-:Y:S01]  /*74d0*/  ISETP.GE.U32.AND P3, PT, R48, 0x7fffffdb, PT ;  /* 0x7fffffdb3000780c */ /* 0x000fe20003f66070 */
[C---:B------:R-:W-:Y:S01]  /*74e0*/  IMAD R3, R240.reuse, 0xc, RZ ;  /* 0x0000000cf0037824 */ /* 0x040fe200078e02ff */
[----:B------:R-:W-:Y:S01]  /*74f0*/  SHF.R.U32.HI R48, RZ, 0xb, R7 ;  /* 0x0000000bff307819 */ /* 0x000fe20000011607 */
[----:B------:R-:W-:Y:S01]  /*7500*/  STL.64 [R1+0x1b0], R116 ;  /* 0x0001b07401007387 */ /* 0x000fe20000100a00 */
[----:B------:R-:W-:-:S02]  /*7510*/  IMAD.SHL.U32 R105, R240, 0x10, RZ ;  /* 0x00000010f0697824 */ /* 0x000fc400078e00ff */
[----:B------:R-:W-:Y:S01]  /*7520*/  IMAD.WIDE R112, R3, 0x4, R32 ;  /* 0x0000000403707825 */ /* 0x000fe200078e0220 */
[----:B------:R-:W-:Y:S04]  /*7530*/  LDGSTS.E [R0+0x8400], desc[UR28][R116.64], !P0 ;  /* 0x0840000074007fae */ /* 0x000fe8000c1a101c */
[----:B------:R1:W-:Y:S04]  /*7540*/  STL.64 [R1+0x1a8], R114 ;  /* 0x0001a87201007387 */ /* 0x0003e80000100a00 */
[----:B------:R1:W-:Y:S01]  /*7550*/  LDGSTS.E [R0+0x8480], desc[UR28][R114.64], !P0 ;  /* 0x0848000072007fae */ /* 0x0003e2000c1a101c */
[----:B------:R-:W-:-:S02]  /*7560*/  LOP3.LUT P0, RZ, R52, 0x1, RZ, 0xc0, !PT ;  /* 0x0000000134ff7812 */ /* 0x000fc4000780c0ff */
[----:B------:R-:W-:Y:S01]  /*7570*/  LOP3.LUT R52, R246, 0x20, RZ, 0x3c, !PT ;  /* 0x00000020f6347812 */ /* 0x000fe200078e3cff */
[----:B------:R2:W-:Y:S04]  /*7580*/  LDGSTS.E [R0+0x8800], desc[UR28][R110.64], !P1 ;  /* 0x088000006e007fae */ /* 0x0005e8000c9a101c */
[----:B------:R3:W-:Y:S01]  /*7590*/  LDGSTS.E [R0+0x8880], desc[UR28][R108.64], !P1 ;  /* 0x088800006c007fae */ /* 0x0007e2000c9a101c */
[----:B------:R-:W-:Y:S01]  /*75a0*/  LOP3.LUT P1, RZ, R48, 0x1, RZ, 0xc0, !PT ;  /* 0x0000000130ff7812 */ /* 0x000fe2000782c0ff */
[----:B------:R-:W-:Y:S02]  /*75b0*/  VIADD R48, R6, 0xfffffff6 ;  /* 0xfffffff606307836 */ /* 0x000fe40000000000 */
[----:B-1----:R-:W-:Y:S01]  /*75c0*/  IMAD.WIDE R114, R3, 0x4, R238 ;  /* 0x0000000403727825 */ /* 0x002fe200078e02ee */
[----:B------:R-:W-:Y:S01]  /*75d0*/  SHF.R.U32.HI R3, RZ, 0x7, R7 ;  /* 0x00000007ff037819 */ /* 0x000fe20000011607 */
[----:B------:R2:W-:Y:S04]  /*75e0*/  STL.64 [R1+0x170], R110 ;  /* 0x0001706e01007387 */ /* 0x0005e80000100a00 */
[----:B------:R1:W-:Y:S04]  /*75f0*/  LDGSTS.E [R0+0x8c00], desc[UR28][R114.64], !P4 ;  /* 0x08c0000072007fae */ /* 0x0003e8000e1a101c */
[----:B------:R4:W-:Y:S01]  /*7600*/  LDGSTS.E [R0+0x8c80], desc[UR28][R112.64], !P4 ;  /* 0x08c8000070007fae */ /* 0x0009e2000e1a101c */
[----:B------:R-:W-:Y:S01]  /*7610*/  LOP3.LUT P4, RZ, R3, 0x1, RZ, 0xc0, !PT ;  /* 0x0000000103ff7812 */ /* 0x000fe2000788c0ff */
[----:B------:R-:W-:-:S02]  /*7620*/  IMAD R3, R240, 0x14, RZ ;  /* 0x00000014f0037824 */ /* 0x000fc400078e02ff */
[----:B------:R3:W-:Y:S01]  /*7630*/  STL.64 [R1+0x168], R108 ;  /* 0x0001686c01007387 */ /* 0x0007e20000100a00 */
[----:B--2---:R-:W-:-:S03]  /*7640*/  IMAD.WIDE R110, R105, 0x4, R238 ;  /* 0x00000004696e7825 */ /* 0x004fc600078e02ee */
[----:B------:R1:W-:Y:S04]  /*7650*/  STL.64 [R1+0x140], R114 ;  /* 0x0001407201007387 */ /* 0x0003e80000100a00 */
[----:B------:R4:W-:Y:S01]  /*7660*/  STL.64 [R1+0x138], R112 ;  /* 0x0001387001007387 */ /* 0x0009e20000100a00 */
[----:B---3--:R-:W-:-:S03]  /*7670*/  IMAD.WIDE R108, R105, 0x4, R32 ;  /* 0x00000004696c7825 */ /* 0x008fc600078e0220 */
[----:B------:R2:W-:Y:S01]  /*7680*/  LDGSTS.E [R0+0x9000], desc[UR28][R110.64], P0 ;  /* 0x090000006e007fae */ /* 0x0005e200081a101c */
[----:B-1----:R-:W-:-:S03]  /*7690*/  IMAD.WIDE R114, R3, 0x4, R238 ;  /* 0x0000000403727825 */ /* 0x002fc600078e02ee */
[----:B------:R1:W-:Y:S01]  /*76a0*/  LDGSTS.E [R0+0x9080], desc[UR28][R108.64], P0 ;  /* 0x090800006c007fae */ /* 0x0003e200081a101c */
[----:B------:R-:W-:Y:S01]  /*76b0*/  ISETP.GE.U32.AND P0, PT, R48, 0x7fffffd7, PT ;  /* 0x7fffffd73000780c */ /* 0x000fe20003f06070 */
[----:B----4-:R-:W-:Y:S01]  /*76c0*/  IMAD.WIDE R112, R3, 0x4, R32 ;  /* 0x0000000403707825 */ /* 0x010fe200078e0220 */
[----:B------:R-:W-:Y:S01]  /*76d0*/  SHF.R.U32.HI R3, RZ, 0x3, R7 ;  /* 0x00000003ff037819 */ /* 0x000fe20000011607 */
[----:B------:R2:W-:Y:S02]  /*76e0*/  STL.64 [R1+0x110], R110 ;  /* 0x0001106e01007387 */ /* 0x0005e40000100a00 */
[----:B------:R-:W-:Y:S01]  /*76f0*/  IMAD R105, R240, 0x18, RZ ;  /* 0x00000018f0697824 */ /* 0x000fe200078e02ff */
[----:B------:R-:W-:Y:S01]  /*7700*/  LOP3.LUT P6, RZ, R3, 0x1, RZ, 0xc0, !PT ;  /* 0x0000000103ff7812 */ /* 0x000fe200078cc0ff */
[----:B------:R-:W-:Y:S01]  /*7710*/  VIADD R48, R6, 0xfffffff2 ;  /* 0xfffffff206307836 */ /* 0x000fe20000000000 */
[----:B------:R1:W-:Y:S01]  /*7720*/  STL.64 [R1+0x108], R108 ;  /* 0x0001086c01007387 */ /* 0x0003e20000100a00 */
[----:B------:R-:W-:-:S03]  /*7730*/  IMAD R3, R240, 0x1c, RZ ;  /* 0x0000001cf0037824 */ /* 0x000fc600078e02ff */
[----:B------:R3:W-:Y:S01]  /*7740*/  LDGSTS.E [R0+0x9400], desc[UR28][R114.64], P1 ;  /* 0x0940000072007fae */ /* 0x0007e200089a101c */
[----:B--2---:R-:W-:-:S03]  /*7750*/  IMAD.WIDE R110, R105, 0x4, R238 ;  /* 0x00000004696e7825 */ /* 0x004fc600078e02ee */
[----:B------:R2:W-:Y:S01]  /*7760*/  LDGSTS.E [R0+0x9480], desc[UR28][R112.64], P1 ;  /* 0x0948000070007fae */ /* 0x0005e200089a101c */
[----:B------:R-:W-:Y:S02]  /*7770*/  ISETP.GE.U32.AND P1, PT, R48, 0x7fffffd3, PT ;  /* 0x7fffffd33000780c */ /* 0x000fe40003f26070 */
[----:B------:R-:W-:Y:S01]  /*7780*/  IADD3 R48, PT, PT, R6, -0x3, RZ ;  /* 0xfffffffd06307810 */ /* 0x000fe20007ffe0ff */
[----:B-1----:R-:W-:Y:S01]  /*7790*/  IMAD.WIDE R108, R105, 0x4, R32 ;  /* 0x00000004696c7825 */ /* 0x002fe200078e0220 */
[----:B------:R3:W-:Y:S03]  /*77a0*/  STL.64 [R1+0xe0], R114 ;  /* 0x0000e07201007387 */ /* 0x0007e60000100a00 */
[----:B------:R-:W-:Y:S01]  /*77b0*/  IMAD R105, R240, 0x5, RZ ;  /* 0x00000005f0697824 */ /* 0x000fe200078e02ff */
[----:B------:R2:W-:Y:S03]  /*77c0*/  STL.64 [R1+0xd8], R112 ;  /* 0x0000d87001007387 */ /* 0x0005e60000100a00 */
[--C-:B------:R-:W-:Y:S01]  /*77d0*/  IMAD.WIDE R116, R105, 0x4, R238.reuse ;  /* 0x0000000469747825 */ /* 0x100fe200078e02ee */
[----:B------:R1:W-:Y:S03]  /*77e0*/  STL.64 [R1+0xb0], R110 ;  /* 0x0000b06e01007387 */ /* 0x0003e60000100a00 */
[C---:B---3--:R-:W-:Y:S01]  /*77f0*/  IMAD.WIDE R114, R3.reuse, 0x4, R238 ;  /* 0x0000000403727825 */ /* 0x048fe200078e02ee */
[----:B------:R1:W-:Y:S03]  /*7800*/  LDGSTS.E [R0+0x9800], desc[UR28][R110.64], P4 ;  /* 0x098000006e007fae */ /* 0x0003e6000a1a101c */
[----:B--2---:R-:W-:Y:S01]  /*7810*/  IMAD.WIDE R112, R3, 0x4, R32 ;  /* 0x0000000403707825 */ /* 0x004fe200078e0220 */
[----:B------:R2:W-:Y:S03]  /*7820*/  STL.64 [R1+0xa8], R108 ;  /* 0x0000a86c01007387 */ /* 0x0005e60000100a00 */
[----:B------:R-:W-:Y:S01]  /*7830*/  VIADD R3, R52, UR4 ;  /* 0x0000000434037c36 */ /* 0x000fe20008000000 */
[----:B------:R2:W-:Y:S01]  /*7840*/  LDGSTS.E [R0+0x9880], desc[UR28][R108.64], P4 ;  /* 0x098800006c007fae */ /* 0x0005e2000a1a101c */
[----:B------:R-:W-:Y:S01]  /*7850*/  ISETP.GE.U32.AND P4, PT, R48, 0x7fffffde, PT ;  /* 0x7fffffde3000780c */ /* 0x000fe20003f86070 */
[----:B------:R-:W-:Y:S01]  /*7860*/  VIADD R48, R6, 0xfffffff9 ;  /* 0xfffffff906307836 */ /* 0x000fe20000000000 */
[----:B------:R-:W-:Y:S01]  /*7870*/  SHF.R.U32.HI R52, RZ, 0x2, R7 ;  /* 0x00000002ff347819 */ /* 0x000fe20000011607 */
[C---:B-1----:R-:W-:Y:S01]  /*7880*/  IMAD.WIDE R110, R240.reuse, 0x4, R238 ;  /* 0x00000004f06e7825 */ /* 0x042fe200078e02ee */
[----:B------:R1:W-:Y:S04]  /*7890*/  LDGSTS.E [R0+0x9c00], desc[UR28][R114.64], P6 ;  /* 0x09c0000072007fae */ /* 0x0003e8000b1a101c */
[----:B------:R-:W-:Y:S01]  /*78a0*/  LDGSTS.E [R0+0x9c80], desc[UR28][R112.64], P6 ;  /* 0x09c8000070007fae */ /* 0x000fe2000b1a101c */
[----:B--2---:R-:W-:-:S03]  /*78b0*/  IMAD.WIDE R108, R240, 0x4, R32 ;  /* 0x00000004f06c7825 */ /* 0x004fc600078e0220 */
[----:B------:R1:W-:Y:S04]  /*78c0*/  STL.64 [R1+0x80], R114 ;  /* 0x0000807201007387 */ /* 0x0003e80000100a00 */
[----:B------:R-:W-:Y:S04]  /*78d0*/  LDGSTS.E [R3+0x8100], desc[UR28][R110.64], !P2 ;  /* 0x081000006e037fae */ /* 0x000fe8000d1a101c */
[----:B------:R-:W-:Y:S04]  /*78e0*/  STL.64 [R1+0x78], R112 ;  /* 0x0000787001007387 */ /* 0x000fe80000100a00 */
[----:B------:R2:W-:Y:S01]  /*78f0*/  LDGSTS.E [R3+0x8180], desc[UR28][R108.64], !P2 ;  /* 0x081800006c037fae */ /* 0x0005e2000d1a101c */
[----:B------:R-:W-:Y:S01]  /*7900*/  ISETP.GE.U32.AND P2, PT, R48, 0x7fffffda, PT ;  /* 0x7fffffda3000780c */ /* 0x000fe20003f46070 */
[----:B-1----:R-:W-:Y:S01]  /*7910*/  IMAD.WIDE R114, R105, 0x4, R32 ;  /* 0x0000000469727825 */ /* 0x002fe200078e0220 */
[--C-:B------:R-:W-:Y:S01]  /*7920*/  SHF.R.U32.HI R48, RZ, 0xe, R7.reuse ;  /* 0x0000000eff307819 */ /* 0x100fe20000011607 */
[----:B------:R-:W-:Y:S02]  /*7930*/  STL.64 [R1+0x1e0], R110 ;  /* 0x0001e06e01007387 */ /* 0x000fe40000100a00 */
[----:B------:R-:W-:Y:S01]  /*7940*/  IMAD R105, R240, 0xd, RZ ;  /* 0x0000000df0697824 */ /* 0x000fe200078e02ff */
[----:B------:R-:W-:Y:S01]  /*7950*/  LOP3.LUT P6, RZ, R48, 0x1, RZ, 0xc0, !PT ;  /* 0x0000000130ff7812 */ /* 0x000fe200078cc0ff */
[----:B------:R2:W-:Y:S01]  /*7960*/  STL.64 [R1+0x1d8], R108 ;  /* 0x0001d86c01007387 */ /* 0x0005e20000100a00 */
[----:B------:R-:W-:-:S03]  /*7970*/  SHF.R.U32.HI R48, RZ, 0x6, R7 ;  /* 0x00000006ff307819 */ /* 0x000fc60000011607 */
[----:B------:R1:W-:Y:S04]  /*7980*/  STL.64 [R1+0x1a0], R116 ;  /* 0x0001a07401007387 */ /* 0x0003e80000100a00 */
[----:B------:R1:W-:Y:S01]  /*7990*/  LDGSTS.E [R3+0x8500], desc[UR28][R116.64], !P3 ;  /* 0x0850000074037fae */ /* 0x0003e2000d9a101c */
[----:B--2---:R-:W-:-:S03]  /*79a0*/  IMAD R109, R240, 0x9, RZ ;  /* 0x00000009f06d7824 */ /* 0x004fc600078e02ff */
[----:B------:R2:W-:Y:S01]  /*79b0*/  STL.64 [R1+0x198], R114 ;  /* 0x0001987201007387 */ /* 0x0005e20000100a00 */
[----:B------:R-:W-:-:S03]  /*79c0*/  IMAD.WIDE R112, R109, 0x4, R238 ;  /* 0x000000046d707825 */ /* 0x000fc600078e02ee */
[----:B------:R2:W-:Y:S01]  /*79d0*/  LDGSTS.E [R3+0x8580], desc[UR28][R114.64], !P3 ;  /* 0x0858000072037fae */ /* 0x0005e2000d9a101c */
[----:B------:R-:W-:Y:S01]  /*79e0*/  LOP3.LUT P3, RZ, R48, 0x1, RZ, 0xc0, !PT ;  /* 0x0000000130ff7812 */ /* 0x000fe2000786c0ff */
[----:B------:R-:W-:Y:S02]  /*79f0*/  IMAD.WIDE R110, R109, 0x4, R32 ;  /* 0x000000046d6e7825 */ /* 0x000fe400078e0220 */
[----:B------:R3:W-:Y:S01]  /*7a00*/  LDGSTS.E [R3+0x8900], desc[UR28][R112.64], !P0 ;  /* 0x0890000070037fae */ /* 0x0007e2000c1a101c */
[----:B------:R-:W-:Y:S01]  /*7a10*/  SHF.R.U32.HI R48, RZ, 0xa, R7 ;  /* 0x0000000aff307819 */ /* 0x000fe20000011607 */
[----:B-1----:R-:W-:Y:S02]  /*7a20*/  IMAD.WIDE R116, R105, 0x4, R238 ;  /* 0x0000000469747825 */ /* 0x002fe400078e02ee */
[----:B------:R1:W-:Y:S02]  /*7a30*/  LDGSTS.E [R3+0x8980], desc[UR28][R110.64], !P0 ;  /* 0x089800006e037fae */ /* 0x0003e4000c1a101c */
[----:B------:R-:W-:-:S02]  /*7a40*/  IMAD R109, R240, 0x11, RZ ;  /* 0x00000011f06d7824 */ /* 0x000fc400078e02ff */
[----:B------:R4:W-:Y:S01]  /*7a50*/  LDGSTS.E [R3+0x8d00], desc[UR28][R116.64], !P1 ;  /* 0x08d0000074037fae */ /* 0x0009e2000c9a101c */
[----:B--2---:R-:W-:-:S03]  /*7a60*/  IMAD.WIDE R114, R105, 0x4, R32 ;  /* 0x0000000469727825 */ /* 0x004fc600078e0220 */
[----:B------:R3:W-:Y:S01]  /*7a70*/  STL.64 [R1+0x160], R112 ;  /* 0x0001607001007387 */ /* 0x0007e20000100a00 */
[----:B------:R-:W-:-:S03]  /*7a80*/  IMAD R105, R240, 0x15, RZ ;  /* 0x00000015f0697824 */ /* 0x000fc600078e02ff */
[----:B------:R2:W-:Y:S01]  /*7a90*/  LDGSTS.E [R3+0x8d80], desc[UR28][R114.64], !P1 ;  /* 0x08d8000072037fae */ /* 0x0005e2000c9a101c */
[----:B------:R-:W-:Y:S01]  /*7aa0*/  LOP3.LUT P1, RZ, R48, 0x1, RZ, 0xc0, !PT ;  /* 0x0000000130ff7812 */ /* 0x000fe2000782c0ff */
[----:B------:R-:W-:Y:S02]  /*7ab0*/  VIADD R48, R6, 0xfffffff5 ;  /* 0xfffffff506307836 */ /* 0x000fe40000000000 */
[----:B------:R1:W-:Y:S03]  /*7ac0*/  STL.64 [R1+0x158], R110 ;  /* 0x0001586e01007387 */ /* 0x0003e60000100a00 */
[----:B------:R-:W-:Y:S01]  /*7ad0*/  ISETP.GE.U32.AND P0, PT, R48, 0x7fffffd6, PT ;  /* 0x7fffffd63000780c */ /* 0x000fe20003f06070 */
[----:B---3--:R-:W-:Y:S01]  /*7ae0*/  IMAD.WIDE R112, R109, 0x4, R238 ;  /* 0x000000046d707825 */ /* 0x008fe200078e02ee */
[----:B------:R4:W-:Y:S01]  /*7af0*/  STL.64 [R1+0x130], R116 ;  /* 0x0001307401007387 */ /* 0x0009e20000100a00 */
[----:B------:R-:W-:-:S03]  /*7b00*/  IADD3 R48, PT, PT, R6, -0xf, RZ ;  /* 0xfffffff106307810 */ /* 0x000fc60007ffe0ff */
[----:B------:R2:W-:Y:S01]  /*7b10*/  STL.64 [R1+0x128], R114 ;  /* 0x0001287201007387 */ /* 0x0005e20000100a00 */
[----:B-1----:R-:W-:-:S03]  /*7b20*/  IMAD.WIDE R110, R109, 0x4, R32 ;  /* 0x000000046d6e7825 */ /* 0x002fc600078e0220 */
[----:B------:R1:W-:Y:S01]  /*7b30*/  LDGSTS.E [R3+0x9100], desc[UR28][R112.64], P6 ;  /* 0x0910000070037fae */ /* 0x0003e2000b1a101c */
[----:B------:R-:W-:-:S03]  /*7b40*/  IMAD R109, R240, 0x19, RZ ;  /* 0x00000019f06d7824 */ /* 0x000fc600078e02ff */
[----:B------:R3:W-:Y:S01]  /*7b50*/  LDGSTS.E [R3+0x9180], desc[UR28][R110.64], P6 ;  /* 0x091800006e037fae */ /* 0x0007e2000b1a101c */
[----:B----4-:R-:W-:-:S03]  /*7b60*/  IMAD.WIDE R116, R105, 0x4, R238 ;  /* 0x0000000469747825 */ /* 0x010fc600078e02ee */
[----:B------:R1:W-:Y:S01]  /*7b70*/  STL.64 [R1+0x100], R112 ;  /* 0x0001007001007387 */ /* 0x0003e20000100a00 */
[----:B--2---:R-:W-:-:S03]  /*7b80*/  IMAD.WIDE R114, R105, 0x4, R32 ;  /* 0x0000000469727825 */ /* 0x004fc600078e0220 */
[----:B------:R-:W-:Y:S01]  /*7b90*/  LDGSTS.E [R3+0x9500], desc[UR28][R116.64], P1 ;  /* 0x0950000074037fae */ /* 0x000fe200089a101c */
[----:B------:R-:W-:-:S03]  /*7ba0*/  IMAD.SHL.U32 R105, R240, 0x2, RZ ;  /* 0x00000002f0697824 */ /* 0x000fc600078e00ff */
[----:B------:R2:W-:Y:S01]  /*7bb0*/  LDGSTS.E [R3+0x9580], desc[UR28][R114.64], P1 ;  /* 0x0958000072037fae */ /* 0x0005e200089a101c */
[----:B------:R-:W-:Y:S02]  /*7bc0*/  LOP3.LUT P1, RZ, R52, 0x1, RZ, 0xc0, !PT ;  /* 0x0000000134ff7812 */ /* 0x000fe4000782c0ff */
[----:B------:R-:W-:Y:S01]  /*7bd0*/  LOP3.LUT R52, R246, 0x40, RZ, 0x3c, !PT ;  /* 0x00000040f6347812 */ /* 0x000fe200078e3cff */
[----:B------:R3:W-:Y:S01]  /*7be0*/  STL.64 [R1+0xf8], R110 ;  /* 0x0000f86e01007387 */ /* 0x0007e20000100a00 */
[----:B-1----:R-:W-:-:S03]  /*7bf0*/  IMAD.WIDE R112, R109, 0x4, R238 ;  /* 0x000000046d707825 */ /* 0x002fc600078e02ee */
[----:B------:R-:W-:Y:S01]  /*7c00*/  STL.64 [R1+0xd0], R116 ;  /* 0x0000d07401007387 */ /* 0x000fe20000100a00 */
[----:B------:R-:W-:Y:S01]  /*7c10*/  VIADD R242, R52, UR4 ;  /* 0x0000000434f27c36 */ /* 0x000fe20008000000 */
[----:B------:R-:W-:Y:S02]  /*7c20*/  SHF.R.U32.HI R52, RZ, 0x1, R7 ;  /* 0x00000001ff347819 */ /* 0x000fe40000011607 */
[----:B------:R2:W-:Y:S01]  /*7c30*/  STL.64 [R1+0xc8], R114 ;  /* 0x0000c87201007387 */ /* 0x0005e20000100a00 */
[----:B---3--:R-:W-:-:S03]  /*7c40*/  IMAD.WIDE R110, R109, 0x4, R32 ;  /* 0x000000046d6e7825 */ /* 0x008fc600078e0220 */
[----:B------:R1:W-:Y:S01]  /*7c50*/  LDGSTS.E [R3+0x9900], desc[UR28][R112.64], P3 ;  /* 0x0990000070037fae */ /* 0x0003e200099a101c */
[----:B------:R-:W-:-:S03]  /*7c60*/  IMAD R109, R240, 0x1d, RZ ;  /* 0x0000001df06d7824 */ /* 0x000fc600078e02ff */
[----:B------:R1:W-:Y:S01]  /*7c70*/  STL.64 [R1+0xa0], R112 ;  /* 0x0000a07001007387 */ /* 0x0003e20000100a00 */
[----:B--2---:R-:W-:-:S03]  /*7c80*/  IMAD.WIDE R114, R109, 0x4, R238 ;  /* 0x000000046d727825 */ /* 0x004fc600078e02ee */
[----:B------:R2:W-:Y:S01]  /*7c90*/  LDGSTS.E [R3+0x9980], desc[UR28][R110.64], P3 ;  /* 0x099800006e037fae */ /* 0x0005e200099a101c */
[----:B------:R-:W-:Y:S01]  /*7ca0*/  ISETP.GE.U32.AND P3, PT, R48, 0x7fffffd2, PT ;  /* 0x7fffffd23000780c */ /* 0x000fe20003f66070 */
[----:B------:R-:W-:Y:S02]  /*7cb0*/  VIADD R48, R6, 0xfffffffc ;  /* 0xfffffffc06307836 */ /* 0x000fe40000000000 */
[----:B------:R2:W-:Y:S01]  /*7cc0*/  STL.64 [R1+0x98], R110 ;  /* 0x0000986e01007387 */ /* 0x0005e20000100a00 */
[----:B-1----:R-:W-:-:S03]  /*7cd0*/  IMAD.WIDE R112, R109, 0x4, R32 ;  /* 0x000000046d707825 */ /* 0x002fc600078e0220 */
[----:B------:R1:W-:Y:S01]  /*7ce0*/  LDGSTS.E [R3+0x9d00], desc[UR28][R114.64], P1 ;  /* 0x09d0000072037fae */ /* 0x0003e200089a101c */
[----:B------:R-:W-:-:S03]  /*7cf0*/  IMAD.WIDE R108, R105, 0x4, R32 ;  /* 0x00000004696c7825 */ /* 0x000fc600078e0220 */
[----:B------:R-:W-:Y:S01]  /*7d00*/  LDGSTS.E [R3+0x9d80], desc[UR28][R112.64], P1 ;  /* 0x09d8000070037fae */ /* 0x000fe200089a101c */
[----:B------:R-:W-:Y:S01]  /*7d10*/  ISETP.GE.U32.AND P1, PT, R48, 0x7fffffdd, PT ;  /* 0x7fffffdd3000780c */ /* 0x000fe20003f26070 */
[--C-:B--2---:R-:W-:Y:S02]  /*7d20*/  IMAD.WIDE R110, R105, 0x4, R238.reuse ;  /* 0x00000004696e7825 */ /* 0x104fe400078e02ee */
[----:B------:R1:W-:Y:S01]  /*7d30*/  STL.64 [R1+0x70], R114 ;  /* 0x0000707201007387 */ /* 0x0003e20000100a00 */
[----:B------:R-:W-:Y:S01]  /*7d40*/  IADD3 R48, PT, PT, R6, -0x8, RZ ;  /* 0xfffffff806307810 */ /* 0x000fe20007ffe0ff */
[----:B------:R-:W-:Y:S02]  /*7d50*/  IMAD R105, R240, 0x6, RZ ;  /* 0x00000006f0697824 */ /* 0x000fe400078e02ff */
[----:B------:R-:W-:Y:S02]  /*7d60*/  STL.64 [R1+0x68], R112 ;  /* 0x0000687001007387 */ /* 0x000fe40000100a00 */
[----:B------:R-:W-:-:S02]  /*7d70*/  IMAD.WIDE R116, R105, 0x4, R238 ;  /* 0x0000000469747825 */ /* 0x000fc400078e02ee */
[----:B------:R-:W-:Y:S04]  /*7d80*/  STL.64 [R1+0x1d0], R110 ;  /* 0x0001d06e01007387 */ /* 0x000fe80000100a00 */
[----:B------:R-:W-:Y:S01]  /*7d90*/  LDGSTS.E [R242+0x8200], desc[UR28][R110.64], !P4 ;  /* 0x082000006ef27fae */ /* 0x000fe2000e1a101c */
[----:B-1----:R-:W-:-:S03]  /*7da0*/  IMAD.WIDE R114, R105, 0x4, R32 ;  /* 0x0000000469727825 */ /* 0x002fc600078e0220 */
[----:B------:R1:W-:Y:S01]  /*7db0*/  STL.64 [R1+0x1c8], R108 ;  /* 0x0001c86c01007387 */ /* 0x0003e20000100a00 */
[----:B------:R-:W-:-:S03]  /*7dc0*/  IMAD R105, R240, 0xe, RZ ;  /* 0x0000000ef0697824 */ /* 0x000fc600078e02ff */
[----:B------:R1:W-:Y:S01]  /*7dd0*/  LDGSTS.E [R242+0x8280], desc[UR28][R108.64], !P4 ;  /* 0x082800006cf27fae */ /* 0x0003e2000e1a101c */
[----:B------:R-:W-:Y:S02]  /*7de0*/  ISETP.GE.U32.AND P4, PT, R48, 0x7fffffd9, PT ;  /* 0x7fffffd93000780c */ /* 0x000fe40003f86070 */
[--C-:B------:R-:W-:Y:S01]  /*7df0*/  SHF.R.U32.HI R48, RZ, 0xd, R7.reuse ;  /* 0x0000000dff307819 */ /* 0x100fe20000011607 */
[----:B------:R2:W-:Y:S04]  /*7e00*/  LDGSTS.E [R242+0x8600], desc[UR28][R116.64], !P2 ;  /* 0x0860000074f27fae */ /* 0x0005e8000d1a101c */
[----:B------:R3:W-:Y:S01]  /*7e10*/  LDGSTS.E [R242+0x8680], desc[UR28][R114.64], !P2 ;  /* 0x0868000072f27fae */ /* 0x0007e2000d1a101c */
[----:B------:R-:W-:Y:S02]  /*7e20*/  LOP3.LUT P2, RZ, R48, 0x1, RZ, 0xc0, !PT ;  /* 0x0000000130ff7812 */ /* 0x000fe4000784c0ff */
[----:B------:R-:W-:Y:S01]  /*7e30*/  SHF.R.U32.HI R48, RZ, 0x5, R7 ;  /* 0x00000005ff307819 */ /* 0x000fe20000011607 */
[C---:B-1----:R-:W-:Y:S01]  /*7e40*/  IMAD R109, R240.reuse, 0xa, RZ ;  /* 0x0000000af06d7824 */ /* 0x042fe200078e02ff */
[----:B------:R2:W-:Y:S03]  /*7e50*/  STL.64 [R1+0x190], R116 ;  /* 0x0001907401007387 */ /* 0x0005e60000100a00 */
[C---:B------:R-:W-:Y:S01]  /*7e60*/  IMAD.WIDE R112, R109.reuse, 0x4, R238 ;  /* 0x000000046d707825 */ /* 0x040fe200078e02ee */
[----:B------:R3:W-:Y:S03]  /*7e70*/  STL.64 [R1+0x188], R114 ;  /* 0x0001887201007387 */ /* 0x0007e60000100a00 */
[----:B------:R-:W-:Y:S01]  /*7e80*/  IMAD.WIDE R110, R109, 0x4, R32 ;  /* 0x000000046d6e7825 */ /* 0x000fe200078e0220 */
[----:B------:R1:W-:Y:S03]  /*7e90*/  LDGSTS.E [R242+0x8a00], desc[UR28][R112.64], !P0 ;  /* 0x08a0000070f27fae */ /* 0x0003e6000c1a101c */
[----:B------:R-:W-:Y:S01]  /*7ea0*/  IMAD R109, R240, 0x12, RZ ;  /* 0x00000012f06d7824 */ /* 0x000fe200078e02ff */
[----:B------:R4:W-:Y:S01]  /*7eb0*/  LDGSTS.E [R242+0x8a80], desc[UR28][R110.64], !P0 ;  /* 0x08a800006ef27fae */ /* 0x0009e2000c1a101c */
[----:B------:R-:W-:Y:S01]  /*7ec0*/  LOP3.LUT P0, RZ, R48, 0x1, RZ, 0xc0, !PT ;  /* 0x0000000130ff7812 */ /* 0x000fe2000780c0ff */
[C---:B--2---:R-:W-:Y:S01]  /*7ed0*/  IMAD.WIDE R116, R105.reuse, 0x4, R238 ;  /* 0x0000000469747825 */ /* 0x044fe200078e02ee */
[----:B------:R-:W-:Y:S01]  /*7ee0*/  SHF.R.U32.HI R48, RZ, 0x9, R7 ;  /* 0x00000009ff307819 */ /* 0x000fe20000011607 */
[----:B------:R1:W-:Y:S02]  /*7ef0*/  STL.64 [R1+0x150], R112 ;  /* 0x0001507001007387 */ /* 0x0003e40000100a00 */
[----:B---3--:R-:W-:Y:S01]  /*7f00*/  IMAD.WIDE R114, R105, 0x4, R32 ;  /* 0x0000000469727825 */ /* 0x008fe200078e0220 */
[----:B------:R-:W-:Y:S01]  /*7f10*/  LOP3.LUT P6, RZ, R48, 0x1, RZ, 0xc0, !PT ;  /* 0x0000000130ff7812 */ /* 0x000fe200078cc0ff */
[----:B------:R4:W-:Y:S02]  /*7f20*/  STL.64 [R1+0x148], R110 ;  /* 0x0001486e01007387 */ /* 0x0009e40000100a00 */
[----:B------:R-:W-:-:S02]  /*7f30*/  IMAD R105, R240, 0x16, RZ ;  /* 0x00000016f0697824 */ /* 0x000fc400078e02ff */
[----:B------:R2:W-:Y:S01]  /*7f40*/  STL.64 [R1+0x120], R116 ;  /* 0x0001207401007387 */ /* 0x0005e20000100a00 */
[----:B------:R-:W-:Y:S02]  /*7f50*/  VIADD R48, R6, 0xfffffff4 ;  /* 0xfffffff406307836 */ /* 0x000fe40000000000 */
[C---:B-1----:R-:W-:Y:S01]  /*7f60*/  IMAD.WIDE R112, R109.reuse, 0x4, R238 ;  /* 0x000000046d707825 */ /* 0x042fe200078e02ee */
[----:B------:R2:W-:Y:S03]  /*7f70*/  LDGSTS.E [R242+0x8e00], desc[UR28][R116.64], !P3 ;  /* 0x08e0000074f27fae */ /* 0x0005e6000d9a101c */
[----:B----4-:R-:W-:Y:S01]  /*7f80*/  IMAD.WIDE R110, R109, 0x4, R32 ;  /* 0x000000046d6e7825 */ /* 0x010fe200078e0220 */
[----:B------:R1:W-:Y:S03]  /*7f90*/  STL.64 [R1+0x118], R114 ;  /* 0x0001187201007387 */ /* 0x0003e60000100a00 */
[----:B------:R-:W-:Y:S01]  /*7fa0*/  IMAD R109, R240, 0x1a, RZ ;  /* 0x0000001af06d7824 */ /* 0x000fe200078e02ff */
[----:B------:R1:W-:Y:S01]  /*7fb0*/  LDGSTS.E [R242+0x8e80], desc[UR28][R114.64], !P3 ;  /* 0x08e8000072f27fae */ /* 0x0003e2000d9a101c */
[----:B------:R-:W-:Y:S01]  /*7fc0*/  ISETP.GE.U32.AND P3, PT, R48, 0x7fffffd5, PT ;  /* 0x7fffffd53000780c */ /* 0x000fe20003f66070 */
[----:B------:R-:W-:-:S02]  /*7fd0*/  VIADD R48, R6, 0xfffffff0 ;  /* 0xfffffff006307836 */ /* 0x000fc40000000000 */
[C---:B--2---:R-:W-:Y:S01]  /*7fe0*/  IMAD.WIDE R116, R105.reuse, 0x4, R238 ;  /* 0x0000000469747825 */ /* 0x044fe200078e02ee */
[----:B------:R2:W-:Y:S04]  /*7ff0*/  LDGSTS.E [R242+0x9200], desc[UR28][R112.64], P2 ;  /* 0x0920000070f27fae */ /* 0x0005e800091a101c */
[----:B------:R3:W-:Y:S01]  /*8000*/  LDGSTS.E [R242+0x9280], desc[UR28][R110.64], P2 ;  /* 0x092800006ef27fae */ /* 0x0007e200091a101c */
[----:B------:R-:W-:Y:S01]  /*8010*/  ISETP.GE.U32.AND P2, PT, R48, 0x7fffffd1, PT ;  /* 0x7fffffd13000780c */ /* 0x000fe20003f46070 */
[----:B------:R-:W-:Y:S02]  /*8020*/  VIADD R48, R6, 0xffffffcc ;  /* 0xffffffcc06307836 */ /* 0x000fe40000000000 */
[----:B-1----:R-:W-:Y:S01]  /*8030*/  IMAD.WIDE R114, R105, 0x4, R32 ;  /* 0x0000000469727825 */ /* 0x002fe200078e0220 */
[----:B------:R-:W-:Y:S03]  /*8040*/  LDGSTS.E [R242+0x9600], desc[UR28][R116.64], P6 ;  /* 0x0960000074f27fae */ /* 0x000fe6000b1a101c */
[----:B------:R-:W-:Y:S01]  /*8050*/  IMAD R105, R240, 0x3, RZ ;  /* 0x00000003f0697824 */ /* 0x000fe200078e02ff */
[----:B------:R1:W-:Y:S01]  /*8060*/  LDGSTS.E [R242+0x9680], desc[UR28][R114.64], P6 ;  /* 0x0968000072f27fae */ /* 0x0003e2000b1a101c */
[----:B------:R-:W-:-:S02]  /*8070*/  LOP3.LUT P6, RZ, R52, 0x1, RZ, 0xc0, !PT ;  /* 0x0000000134ff7812 */ /* 0x000fc400078cc0ff */
[----:B------:R-:W-:Y:S01]  /*8080*/  LOP3.LUT R52, R246, 0x60, RZ, 0x3c, !PT ;  /* 0x00000060f6347812 */ /* 0x000fe200078e3cff */
[----:B------:R2:W-:Y:S03]  /*8090*/  STL.64 [R1+0xf0], R112 ;  /* 0x0000f07001007387 */ /* 0x0005e60000100a00 */
[----:B------:R-:W-:Y:S01]  /*80a0*/  IADD3 R243, PT, PT, R52, UR4, RZ ;  /* 0x0000000434f37c10 */ /* 0x000fe2000fffe0ff */
[----:B------:R3:W-:Y:S01]  /*80b0*/  STL.64 [R1+0xe8], R110 ;  /* 0x0000e86e01007387 */ /* 0x0007e20000100a00 */
[----:B------:R-:W-:-:S03]  /*80c0*/  IADD3 R52, PT, PT, R6, -0x31, RZ ;  /* 0xffffffcf06347810 */ /* 0x000fc60007ffe0ff */
[----:B------:R-:W-:Y:S01]  /*80d0*/  STL.64 [R1+0xc0], R116 ;  /* 0x0000c07401007387 */ /* 0x000fe20000100a00 */
[----:B--2---:R-:W-:-:S03]  /*80e0*/  IMAD.WIDE R112, R109, 0x4, R238 ;  /* 0x000000046d707825 */ /* 0x004fc600078e02ee */
[----:B------:R1:W-:Y:S01]  /*80f0*/  STL.64 [R1+0xb8], R114 ;  /* 0x0000b87201007387 */ /* 0x0003e20000100a00 */
[----:B---3--:R-:W-:-:S03]  /*8100*/  IMAD.WIDE R110, R109, 0x4, R32 ;  /* 0x000000046d6e7825 */ /* 0x008fc600078e0220 */
[----:B------:R2:W-:Y:S01]  /*8110*/  STL.64 [R1+0x90], R112 ;  /* 0x0000907001007387 */ /* 0x0005e20000100a00 */
[----:B------:R-:W-:-:S03]  /*8120*/  IMAD R109, R240, 0x1e, RZ ;  /* 0x0000001ef06d7824 */ /* 0x000fc600078e02ff */
[----:B------:R2:W-:Y:S01]  /*8130*/  LDGSTS.E [R242+0x9a00], desc[UR28][R112.64], P0 ;  /* 0x09a0000070f27fae */ /* 0x0005e200081a101c */
[----:B-1----:R-:W-:-:S03]  /*8140*/  IMAD.WIDE R114, R109, 0x4, R238 ;  /* 0x000000046d727825 */ /* 0x002fc600078e02ee */
[----:B------:R1:W-:Y:S04]  /*8150*/  STL.64 [R1+0x88], R110 ;  /* 0x0000886e01007387 */ /* 0x0003e80000100a00 */
[----:B------:R1:W-:Y:S01]  /*8160*/  LDGSTS.E [R242+0x9a80], desc[UR28][R110.64], P0 ;  /* 0x09a800006ef27fae */ /* 0x0003e200081a101c */
[----:B------:R-:W-:Y:S01]  /*8170*/  ISETP.GE.U32.AND P0, PT, R48, 0x7fffffad, PT ;  /* 0x7fffffad3000780c */ /* 0x000fe20003f06070 */
[----:B------:R-:W-:Y:S02]  /*8180*/  VIADD R48, R6, 0xffffffcd ;  /* 0xffffffcd06307836 */ /* 0x000fe40000000000 */
[----:B--2---:R-:W-:Y:S01]  /*8190*/  IMAD.WIDE R112, R109, 0x4, R32 ;  /* 0x000000046d707825 */ /* 0x004fe200078e0220 */
[----:B------:R2:W-:Y:S01]  /*81a0*/  LDGSTS.E [R242+0x9e00], desc[UR28][R114.64], P6 ;  /* 0x09e0000072f27fae */ /* 0x0005e2000b1a101c */
[----:B------:R-:W-:-:S02]  /*81b0*/  SEL R120, RZ, 0x1, P0 ;  /* 0x00000001ff787807 */ /* 0x000fc40000000000 */
[----:B------:R-:W-:Y:S01]  /*81c0*/  IMAD.WIDE R108, R105, 0x4, R32 ;  /* 0x00000004696c7825 */ /* 0x000fe200078e0220 */
[----:B------:R-:W-:Y:S01]  /*81d0*/  LDGSTS.E [R242+0x9e80], desc[UR28][R112.64], P6 ;  /* 0x09e8000070f27fae */ /* 0x000fe2000b1a101c */
[----:B------:R-:W-:Y:S02]  /*81e0*/  ISETP.GT.AND P6, PT, R247, 0x1f, PT ;  /* 0x0000001ff700780c */ /* 0x000fe40003fc4270 */
[----:B-1----:R-:W-:Y:S01]  /*81f0*/  IMAD.WIDE R110, R105, 0x4, R238 ;  /* 0x00000004696e7825 */ /* 0x002fe200078e02ee */
[----:B------:R2:W-:Y:S01]  /*8200*/  STL.64 [R1+0x60], R114 ;  /* 0x0000607201007387 */ /* 0x0005e20000100a00 */
[----:B------:R-:W-:Y:S02]  /*8210*/  ISETP.GE.U32.AND P0, PT, R52, 0x7fffffb0, PT ;  /* 0x7fffffb03400780c */ /* 0x000fe40003f06070 */
[----:B------:R-:W-:Y:S01]  /*8220*/  VIADD R52, R6, 0xffffffc9 ;  /* 0xffffffc906347836 */ /* 0x000fe20000000000 */
[----:B------:R1:W-:Y:S04]  /*8230*/  LDGSTS.E [R243+0x8300], desc[UR28][R110.64], !P1 ;  /* 0x083000006ef37fae */ /* 0x0003e8000c9a101c */
[----:B------:R3:W-:Y:S01]  /*8240*/  LDGSTS.E [R243+0x8380], desc[UR28][R108.64], !P1 ;  /* 0x083800006cf37fae */ /* 0x0007e2000c9a101c */
[----:B------:R-:W-:-:S02]  /*8250*/  ISETP.GE.U32.AND P1, PT, R48, 0x7fffffae, PT ;  /* 0x7fffffae3000780c */ /* 0x000fc40003f26070 */
[----:B------:R-:W-:Y:S01]  /*8260*/  SEL R48, RZ, 0x4, !P6 ;  /* 0x00000004ff307807 */ /* 0x000fe20007000000 */
[----:B------:R-:W-:Y:S01]  /*8270*/  STL.64 [R1+0x58], R112 ;  /* 0x0000587001007387 */ /* 0x000fe20000100a00 */
[----:B------:R-:W-:Y:S01]  /*8280*/  ISETP.GE.U32.AND P6, PT, R54, 0x7fffffaf, PT ;  /* 0x7fffffaf3600780c */ /* 0x000fe20003fc6070 */
[----:B------:R-:W-:Y:S01]  /*8290*/  VIADD R54, R6, 0xffffffc8 ;  /* 0xffffffc806367836 */ /* 0x000fe20000000000 */
[----:B--2---:R-:W-:Y:S01]  /*82a0*/  SEL R115, RZ, 0x1fffe, P1 ;  /* 0x0001fffeff737807 */ /* 0x004fe20000800000 */
[----:B------:R1:W-:Y:S01]  /*82b0*/  STL.64 [R1+0x1c0], R110 ;  /* 0x0001c06e01007387 */ /* 0x0003e20000100a00 */
[----:B------:R-:W-:Y:S02]  /*82c0*/  SEL R84, RZ, 0x4, P6 ;  /* 0x00000004ff547807 */ /* 0x000fe40003000000 */
[----:B------:R-:W-:Y:S01]  /*82d0*/  ISETP.GE.U32.AND P1, PT, R54, 0x7fffffa9, PT ;  /* 0x7fffffa93600780c */ /* 0x000fe20003f26070 */
[----:B------:R-:W-:Y:S01]  /*82e0*/  VIADD R54, R6, 0xffffffca ;  /* 0xffffffca06367836 */ /* 0x000fe20000000000 */
[----:B------:R-:W-:Y:S01]  /*82f0*/  ISETP.GE.U32.AND P6, PT, R52, 0x7fffffaa, PT ;  /* 0x7fffffaa3400780c */ /* 0x000fe20003fc6070 */
[----:B------:R3:W-:Y:S01]  /*8300*/  STL.64 [R1+0x1b8], R108 ;  /* 0x0001b86c01007387 */ /* 0x0007e20000100a00 */
[----:B------:R-:W-:Y:S01]  /*8310*/  IADD3 R52, PT, PT, R6, -0x35, RZ ;  /* 0xffffffcb06347810 */ /* 0x000fe20007ffe0ff */
[----:B------:R-:W-:Y:S01]  /*8320*/  IMAD.IADD R115, R120, 0x1, R115 ;  /* 0x0000000178737824 */ /* 0x000fe200078e0273 */
[----:B------:R-:W-:Y:S01]  /*8330*/  SEL R117, RZ, 0x1, P1 ;  /* 0x00000001ff757807 */ /* 0x000fe20000800000 */
[----:B------:R-:W-:Y:S01]  /*8340*/  STL [R1+0x924], R122 ;  /* 0x0009247a01007387 */ /* 0x000fe20000100800 */
[----:B------:R-:W-:Y:S01]  /*8350*/  ISETP.GE.U32.AND P1, PT, R52, 0x7fffffac, PT ;  /* 0x7fffffac3400780c */ /* 0x000fe20003f26070 */
[----:B------:R-:W-:Y:S01]  /*8360*/  VIADD R52, R6, 0xffffffc5 ;  /* 0xffffffc506347836 */ /* 0x000fe20000000000 */
[----:B-1----:R-:W-:-:S02]  /*8370*/  SEL R110, RZ, 0x7fff8, P0 ;  /* 0x0007fff8ff6e7807 */ /* 0x002fc40000000000 */
[----:B------:R-:W-:Y:S01]  /*8380*/  ISETP.GE.U32.AND P0, PT, R54, 0x7fffffab, PT ;  /* 0x7fffffab3600780c */ /* 0x000fe20003f06070 */
[----:B------:R-:W-:Y:S01]  /*8390*/  VIADD R54, R6, 0xffffffc4 ;  /* 0xffffffc406367836 */ /* 0x000fe20000000000 */
[----:B------:R-:W-:Y:S02]  /*83a0*/  SEL R76, RZ, 0x1fffe, P6 ;  /* 0x0001fffeff4c7807 */ /* 0x000fe40003000000 */
[----:B------:R-:W-:Y:S02]  /*83b0*/  SEL R60, RZ, 0x4, P0 ;  /* 0x00000004ff3c7807 */ /* 0x000fe40000000000 */
[----:B------:R-:W-:Y:S01]  /*83c0*/  ISETP.GE.U32.AND P6, PT, R54, 0x7fffffa5, PT ;  /* 0x7fffffa53600780c */ /* 0x000fe20003fc6070 */
[----:B------:R-:W-:Y:S01]  /*83d0*/  VIADD R54, R6, 0xffffffc6 ;  /* 0xffffffc606367836 */ /* 0x000fe20000000000 */
[----:B------:R-:W-:Y:S01]  /*83e0*/  ISETP.GE.U32.AND P0, PT, R52, 0x7fffffa6, PT ;  /* 0x7fffffa63400780c */ /* 0x000fe20003f06070 */
[----:B------:R-:W-:Y:S01]  /*83f0*/  IMAD.IADD R76, R117, 0x1, R76 ;  /* 0x00000001754c7824 */ /* 0x000fe200078e024c */
[----:B------:R-:W-:Y:S01]  /*8400*/  IADD3 R52, PT, PT, R6, -0x39, RZ ;  /* 0xffffffc706347810 */ /* 0x000fe20007ffe0ff */
[----:B------:R-:W-:Y:S01]  /*8410*/  IMAD R117, R107, UR5, RZ ;  /* 0x000000056b757c24 */ /* 0x000fe2000f8e02ff */
[----:B---3--:R-:W-:-:S02]  /*8420*/  SEL R108, RZ, 0x7fff8, P1 ;  /* 0x0007fff8ff6c7807 */ /* 0x008fc40000800000 */
[----:B------:R-:W-:Y:S01]  /*8430*/  ISETP.GE.U32.AND P1, PT, R54, 0x7fffffa7, PT ;  /* 0x7fffffa73600780c */ /* 0x000fe20003f26070 */
[----:B------:R-:W-:Y:S01]  /*8440*/  VIADD R54, R6, 0xffffffc1 ;  /* 0xffffffc106367836 */ /* 0x000fe20000000000 */
[----:B------:R-:W-:Y:S02]  /*8450*/  SEL R116, RZ, 0x1, P6 ;  /* 0x00000001ff747807 */ /* 0x000fe40003000000 */
[----:B------:R-:W-:Y:S01]  /*8460*/  ISETP.GE.U32.AND P6, PT, R52, 0x7fffffa8, PT ;  /* 0x7fffffa83400780c */ /* 0x000fe20003fc6070 */
[----:B------:R-:W-:Y:S01]  /*8470*/  VIADD R52, R6, 0xffffffc2 ;  /* 0xffffffc206347836 */ /* 0x000fe20000000000 */
[----:B------:R-:W-:Y:S02]  /*8480*/  SEL R109, RZ, 0x1fffe, P0 ;  /* 0x0001fffeff6d7807 */ /* 0x000fe40000000000 */
[----:B------:R-:W-:Y:S01]  /*8490*/  ISETP.GE.U32.AND P0, PT, R54, 0x7fffffa2, PT ;  /* 0x7fffffa23600780c */ /* 0x000fe20003f06070 */
[----:B------:R-:W-:Y:S01]  /*84a0*/  VIADD R54, R6, 0xffffffc3 ;  /* 0xffffffc306367836 */ /* 0x000fe20000000000 */
[----:B------:R-:W-:Y:S01]  /*84b0*/  SEL R62, RZ, 0x4, P1 ;  /* 0x00000004ff3e7807 */ /* 0x000fe20000800000 */
[----:B------:R-:W-:Y:S01]  /*84c0*/  IMAD.IADD R109, R116, 0x1, R109 ;  /* 0x00000001746d7824 */ /* 0x000fe200078e026d */
[----:B------:R-:W-:-:S02]  /*84d0*/  ISETP.GE.U32.AND P1, PT, R52, 0x7fffffa3, PT ;  /* 0x7fffffa33400780c */ /* 0x000fc40003f26070 */
[----:B------:R-:W-:Y:S02]  /*84e0*/  IADD3 R52, PT, PT, R6, -0x24, RZ ;  /* 0xffffffdc06347810 */ /* 0x000fe40007ffe0ff */
[----:B------:R-:W-:Y:S02]  /*84f0*/  SEL R102, RZ, 0x7fff8, P6 ;  /* 0x0007fff8ff667807 */ /* 0x000fe40003000000 */
[----:B------:R-:W-:Y:S01]  /*8500*/  ISETP.GE.U32.AND P6, PT, R54, 0x7fffffa4, PT ;  /* 0x7fffffa43600780c */ /* 0x000fe20003fc6070 */
[----:B------:R-:W-:Y:S01]  /*8510*/  VIADD R54, R6, 0xffffffdd ;  /* 0xffffffdd06367836 */ /* 0x000fe20000000000 */
[----:B------:R-:W-:Y:S02]  /*8520*/  SEL R105, RZ, 0x1fffe, P0 ;  /* 0x0001fffeff697807 */ /* 0x000fe40000000000 */
[----:B------:R-:W-:Y:S01]  /*8530*/  ISETP.GE.U32.AND P0, PT, R52, 0x7fffffbd, PT ;  /* 0x7fffffbd3400780c */ /* 0x000fe20003f06070 */
[----:B------:R-:W-:Y:S01]  /*8540*/  VIADD R52, R6, 0xffffffde ;  /* 0xffffffde06347836 */ /* 0x000fe20000000000 */
[----:B------:R-:W-:-:S02]  /*8550*/  SEL R68, RZ, 0x4, P1 ;  /* 0x00000004ff447807 */ /* 0x000fc40000800000 */
[----:B------:R-:W-:Y:S01]  /*8560*/  ISETP.GE.U32.AND P1, PT, R54, 0x7fffffbe, PT ;  /* 0x7fffffbe3600780c */ /* 0x000fe20003f26070 */
[----:B------:R-:W-:Y:S01]  /*8570*/  VIADD R54, R6, 0xffffffdf ;  /* 0xffffffdf06367836 */ /* 0x000fe20000000000 */
[----:B------:R-:W-:Y:S02]  /*8580*/  SEL R86, RZ, 0x7fff8, P6 ;  /* 0x0007fff8ff567807 */ /* 0x000fe40003000000 */
[----:B------:R-:W-:Y:S02]  /*8590*/  ISETP.GE.U32.AND P6, PT, R52, 0x7fffffbf, PT ;  /* 0x7fffffbf3400780c */ /* 0x000fe40003fc6070 */
[----:B------:R-:W-:Y:S02]  /*85a0*/  IADD3 R52, PT, PT, R6, -0x28, RZ ;  /* 0xffffffd806347810 */ /* 0x000fe40007ffe0ff */
[----:B------:R-:W-:Y:S02]  /*85b0*/  SEL R114, RZ, 0x1, P0 ;  /* 0x00000001ff727807 */ /* 0x000fe40000000000 */
[----:B------:R-:W-:-:S02]  /*85c0*/  SEL R88, RZ, 0x1fffe, P1 ;  /* 0x0001fffeff587807 */ /* 0x000fc40000800000 */
[----:B------:R-:W-:Y:S01]  /*85d0*/  ISETP.GE.U32.AND P0, PT, R54, 0x7fffffc0, PT ;  /* 0x7fffffc03600780c */ /* 0x000fe20003f06070 */
[----:B------:R-:W-:Y:S01]  /*85e0*/  VIADD R54, R6, 0xffffffd9 ;  /* 0xffffffd906367836 */ /* 0x000fe20000000000 */
[----:B------:R-:W-:Y:S01]  /*85f0*/  ISETP.GE.U32.AND P1, PT, R52, 0x7fffffb9, PT ;  /* 0x7fffffb93400780c */ /* 0x000fe20003f26070 */
[----:B------:R-:W-:Y:S01]  /*8600*/  VIADD R52, R6, 0xffffffda ;  /* 0xffffffda06347836 */ /* 0x000fe20000000000 */
[----:B------:R-:W-:Y:S01]  /*8610*/  SEL R70, RZ, 0x4, P6 ;  /* 0x00000004ff467807 */ /* 0x000fe20003000000 */
[----:B------:R-:W-:Y:S01]  /*8620*/  IMAD.IADD R88, R114, 0x1, R88 ;  /* 0x0000000172587824 */ /* 0x000fe200078e0258 */
[----:B------:R-:W-:Y:S02]  /*8630*/  SEL R82, RZ, 0x7fff8, P0 ;  /* 0x0007fff8ff527807 */ /* 0x000fe40000000000 */
[----:B------:R-:W-:Y:S01]  /*8640*/  ISETP.GE.U32.AND P6, PT, R54, 0x7fffffba, PT ;  /* 0x7fffffba3600780c */ /* 0x000fe20003fc6070 */
[----:B------:R-:W-:Y:S01]  /*8650*/  VIADD R54, R6, 0xffffffdb ;  /* 0xffffffdb06367836 */ /* 0x000fe20000000000 */
[----:B------:R-:W-:-:S02]  /*8660*/  ISETP.GE.U32.AND P0, PT, R52, 0x7fffffbb, PT ;  /* 0x7fffffbb3400780c */ /* 0x000fc40003f06070 */
[----:B------:R-:W-:Y:S02]  /*8670*/  IADD3 R52, PT, PT, R6, -0x2c, RZ ;  /* 0xffffffd406347810 */ /* 0x000fe40007ffe0ff */
[----:B------:R-:W-:Y:S02]  /*8680*/  SEL R56, RZ, 0x1fffe, P6 ;  /* 0x0001fffeff387807 */ /* 0x000fe40003000000 */
[----:B------:R-:W-:Y:S02]  /*8690*/  SEL R113, RZ, 0x1, P1 ;  /* 0x00000001ff717807 */ /* 0x000fe40000800000 */
[----:B------:R-:W-:Y:S02]  /*86a0*/  ISETP.GE.U32.AND P6, PT, R52, 0x7fffffb5, PT ;  /* 0x7fffffb53400780c */ /* 0x000fe40003fc6070 */
[----:B------:R-:W-:Y:S01]  /*86b0*/  ISETP.GE.U32.AND P1, PT, R54, 0x7fffffbc, PT ;  /* 0x7fffffbc3600780c */ /* 0x000fe20003f26070 */
[----:B------:R-:W-:Y:S01]  /*86c0*/  VIADD R54, R6, 0xffffffd6 ;  /* 0xffffffd606367836 */ /* 0x000fe20000000000 */
[----:B------:R-:W-:Y:S01]  /*86d0*/  SEL R52, RZ, 0x4, P0 ;  /* 0x00000004ff347807 */ /* 0x000fe20000000000 */
[----:B------:R-:W-:Y:S01]  /*86e0*/  IMAD.IADD R56, R113, 0x1, R56 ;  /* 0x0000000171387824 */ /* 0x000fe200078e0238 */
[----:B------:R-:W-:Y:S01]  /*86f0*/  ISETP.GE.U32.AND P0, PT, R58, 0x7fffffb6, PT ;  /* 0x7fffffb63a00780c */ /* 0x000fe20003f06070 */
[----:B------:R-:W-:Y:S01]  /*8700*/  VIADD R58, R6, 0xffffffd7 ;  /* 0xffffffd7063a7836 */ /* 0x000fe20000000000 */
[----:B------:R-:W-:-:S02]  /*8710*/  SEL R78, RZ, 0x7fff8, P1 ;  /* 0x0007fff8ff4e7807 */ /* 0x000fc40000800000 */
[----:B------:R-:W-:Y:S02]  /*8720*/  ISETP.GE.U32.AND P1, PT, R54, 0x7fffffb7, PT ;  /* 0x7fffffb73600780c */ /* 0x000fe40003f26070 */
[----:B------:R-:W-:Y:S02]  /*8730*/  SEL R112, RZ, 0x1, P6 ;  /* 0x00000001ff707807 */ /* 0x000fe40003000000 */
[----:B------:R-:W-:Y:S02]  /*8740*/  IADD3 R54, PT, PT, R6, -0x30, RZ ;  /* 0xffffffd006367810 */ /* 0x000fe40007ffe0ff */
[----:B------:R-:W-:Y:S01]  /*8750*/  ISETP.GE.U32.AND P6, PT, R58, 0x7fffffb8, PT ;  /* 0x7fffffb83a00780c */ /* 0x000fe20003fc6070 */
[----:B------:R-:W-:Y:S01]  /*8760*/  VIADD R58, R6, 0xffffffd1 ;  /* 0xffffffd1063a7836 */ /* 0x000fe20000000000 */
[----:B------:R-:W-:Y:S02]  /*8770*/  SEL R80, RZ, 0x1fffe, P0 ;  /* 0x0001fffeff507807 */ /* 0x000fe40000000000 */
[----:B------:R-:W-:-:S02]  /*8780*/  ISETP.GE.U32.AND P0, PT, R54, 0x7fffffb1, PT ;  /* 0x7fffffb13600780c */ /* 0x000fc40003f06070 */
[----:B------:R-:W-:Y:S01]  /*8790*/  SEL R54, RZ, 0x4, P1 ;  /* 0x00000004ff367807 */ /* 0x000fe20000800000 */
[----:B------:R-:W-:Y:S01]  /*87a0*/  IMAD.IADD R80, R112, 0x1, R80 ;  /* 0x0000000170507824 */ /* 0x000fe200078e0250 */
[----:B------:R-:W-:Y:S01]  /*87b0*/  ISETP.GE.U32.AND P1, PT, R58, 0x7fffffb2, PT ;  /* 0x7fffffb23a00780c */ /* 0x000fe20003f26070 */
[----:B------:R-:W-:Y:S01]  /*87c0*/  VIADD R58, R6, 0xffffffd3 ;  /* 0xffffffd3063a7836 */ /* 0x000fe20000000000 */
[----:B------:R-:W-:Y:S02]  /*87d0*/  SEL R72, RZ, 0x7fff8, P6 ;  /* 0x0007fff8ff487807 */ /* 0x000fe40003000000 */
[----:B------:R-:W-:Y:S02]  /*87e0*/  ISETP.GE.U32.AND P6, PT, R74, 0x7fffffb3, PT ;  /* 0x7fffffb34a00780c */ /* 0x000fe40003fc6070 */
[----:B------:R-:W-:Y:S02]  /*87f0*/  SEL R111, RZ, 0x1, P0 ;  /* 0x00000001ff6f7807 */ /* 0x000fe40000000000 */
[----:B------:R-:W-:-:S02]  /*8800*/  ISETP.GE.U32.AND P0, PT, R58, 0x7fffffb4, PT ;  /* 0x7fffffb43a00780c */ /* 0x000fc40003f06070 */
[----:B------:R-:W-:Y:S02]  /*8810*/  SEL R74, RZ, 0x1fffe, P1 ;  /* 0x0001fffeff4a7807 */ /* 0x000fe40000800000 */
[----:B------:R-:W-:Y:S02]  /*8820*/  ISETP.GE.U32.AND P1, PT, R122, 0x7fffffa1, PT ;  /* 0x7fffffa17a00780c */ /* 0x000fe40003f26070 */
[----:B------:R-:W-:Y:S02]  /*8830*/  SEL R58, RZ, 0x4, P6 ;  /* 0x00000004ff3a7807 */ /* 0x000fe40003000000 */
[C---:B------:R-:W-:Y:S02]  /*8840*/  ISETP.GE.AND P6, PT, R135.reuse, R6, PT ;  /* 0x000000068700720c */ /* 0x040fe40003fc6270 */
[----:B------:R-:W-:Y:S02]  /*8850*/  SEL R6, RZ, 0x7fff8, P0 ;  /* 0x0007fff8ff067807 */ /* 0x000fe40000000000 */
[----:B------:R-:W-:-:S02]  /*8860*/  ISETP.GE.AND P0, PT, R135, R50, PT ;  /* 0x000000328700720c */ /* 0x000fc40003f06270 */
[----:B------:R-:W-:Y:S02]  /*8870*/  SEL R50, RZ, 0x1, P1 ;  /* 0x00000001ff327807 */ /* 0x000fe40000800000 */
[----:B------:R-:W-:Y:S02]  /*8880*/  IADD3 R74, PT, PT, R111, R74, RZ ;  /* 0x0000004a6f4a7210 */ /* 0x000fe40007ffe0ff */
[----:B------:R-:W-:Y:S01]  /*8890*/  IADD3 R50, PT, PT, R50, R105, RZ ;  /* 0x0000006932327210 */ /* 0x000fe20007ffe0ff */
[----:B------:R-:W-:Y:S01]  /*88a0*/  IMAD R105, R87, UR5, RZ ;  /* 0x0000000557697c24 */ /* 0x000fe2000f8e02ff */
[----:B------:R-:W-:Y:S02]  /*88b0*/  LOP3.LUT R56, R56, 0x3, RZ, 0xc0, !PT ;  /* 0x0000000338387812 */ /* 0x000fe400078ec0ff */
[----:B------:R-:W-:Y:S02]  /*88c0*/  LOP3.LUT R50, R50, 0x3, RZ, 0xc0, !PT ;  /* 0x0000000332327812 */ /* 0x000fe400078ec0ff */
[----:B------:R-:W-:-:S02]  /*88d0*/  LOP3.LUT R109, R109, 0x3, RZ, 0xc0, !PT ;  /* 0x000000036d6d7812 */ /* 0x000fc400078ec0ff */
[----:B------:R-:W-:Y:S02]  /*88e0*/  IADD3 R50, PT, PT, R50, R86, R68 ;  /* 0x0000005632327210 */ /* 0x000fe40007ffe044 */
[----:B------:R-:W-:Y:S02]  /*88f0*/  LOP3.LUT R74, R74, 0x3, RZ, 0xc0, !PT ;  /* 0x000000034a4a7812 */ /* 0x000fe400078ec0ff */
[----:B------:R-:W-:Y:S02]  /*8900*/  IADD3 R52, PT, PT, R56, R78, R52 ;  /* 0x0000004e38347210 */ /* 0x000fe40007ffe034 */
[----:B------:R-:W-:Y:S02]  /*8910*/  IADD3 R62, PT, PT, R109, R102, R62 ;  /* 0x000000666d3e7210 */ /* 0x000fe40007ffe03e */
[----:B------:R-:W-:Y:S01]  /*8920*/  LOP3.LUT R50, R50, 0xf, RZ, 0xc0, !PT ;  /* 0x0000000f32327812 */ /* 0x000fe200078ec0ff */
[----:B------:R-:W-:Y:S01]  /*8930*/  IMAD.SHL.U32 R52, R52, 0x100, RZ ;  /* 0x0000010034347824 */ /* 0x000fe200078e00ff */
[----:B------:R-:W-:-:S02]  /*8940*/  LOP3.LUT R80, R80, 0x3, RZ, 0xc0, !PT ;  /* 0x0000000350507812 */ /* 0x000fc400078ec0ff */
[----:B------:R-:W-:Y:S01]  /*8950*/  IADD3 R6, PT, PT, R74, R6, R58 ;  /* 0x000000064a067210 */ /* 0x000fe20007ffe03a */
[----:B------:R-:W-:Y:S01]  /*8960*/  IMAD R50, R62, 0x10, R50 ;  /* 0x000000103e327824 */ /* 0x000fe200078e0232 */
[----:B------:R-:W-:Y:S02]  /*8970*/  LOP3.LUT R88, R88, 0x3, RZ, 0xc0, !PT ;  /* 0x0000000358587812 */ /* 0x000fe400078ec0ff */
[----:B------:R-:W-:Y:S02]  /*8980*/  IADD3 R54, PT, PT, R80, R72, R54 ;  /* 0x0000004850367210 */ /* 0x000fe40007ffe036 */
[----:B------:R-:W-:Y:S02]  /*8990*/  LOP3.LUT R6, R6, 0xf, RZ, 0xc0, !PT ;  /* 0x0000000f06067812 */ /* 0x000fe400078ec0ff */
[----:B------:R-:W-:Y:S02]  /*89a0*/  IADD3 R70, PT, PT, R88, R82, R70 ;  /* 0x0000005258467210 */ /* 0x000fe40007ffe046 */
[----:B------:R-:W-:-:S02]  /*89b0*/  LOP3.LUT R52, R52, 0xf00, RZ, 0xe2, !PT ;  /* 0x00000f0034347812 */ /* 0x000fc400078ee2ff */
[----:B------:R-:W-:Y:S02]  /*89c0*/  LEA R6, R54, R6, 0x4 ;  /* 0x0000000636067211 */ /* 0x000fe400078e20ff */
[----:B------:R-:W-:Y:S01]  /*89d0*/  LOP3.LUT R248, R50, 0xff, RZ, 0xc0, !PT ;  /* 0x000000ff32f87812 */ /* 0x000fe200078ec0ff */
[----:B------:R-:W-:Y:S01]  /*89e0*/  IMAD R50, R240, 0x7, RZ ;  /* 0x00000007f0327824 */ /* 0x000fe200078e02ff */
[----:B------:R-:W-:Y:S01]  /*89f0*/  LOP3.LUT R76, R76, 0x3, RZ, 0xc0, !PT ;  /* 0x000000034c4c7812 */ /* 0x000fe200078ec0ff */
[----:B------:R-:W-:Y:S01]  /*8a00*/  IMAD R70, R70, 0x1000, R52 ;  /* 0x0000100046467824 */ /* 0x000fe200078e0234 */
[----:B------:R-:W-:Y:S01]  /*8a10*/  LOP3.LUT R6, R6, 0xff, RZ, 0xc0, !PT ;  /* 0x000000ff06067812 */ /* 0x000fe200078ec0ff */
[----:B------:R-:W-:Y:S01]  /*8a20*/  IMAD.WIDE R180, R50, 0x4, R238 ;  /* 0x0000000432b47825 */ /* 0x000fe200078e02ee */
[----:B------:R-:W-:Y:S02]  /*8a30*/  IADD3 R60, PT, PT, R76, R108, R60 ;  /* 0x0000006c4c3c7210 */ /* 0x000fe40007ffe03c */
[----:B------:R-:W-:Y:S01]  /*8a40*/  LOP3.LUT R115, R115, 0x3, RZ, 0xc0, !PT ;  /* 0x0000000373737812 */ /* 0x000fe200078ec0ff */
[----:B------:R-:W-:Y:S01]  /*8a50*/  IMAD.WIDE R134, R50, 0x4, R32 ;  /* 0x0000000432867825 */ /* 0x000fe200078e0220 */
[----:B------:R-:W-:Y:S01]  /*8a60*/  IADD3 R70, PT, PT, R70, R6, RZ ;  /* 0x0000000646467210 */ /* 0x000fe20007ffe0ff */
[----:B------:R1:W-:Y:S01]  /*8a70*/  LDGSTS.E [R243+0x8700], desc[UR28][R180.64], !P4 ;  /* 0x08700000b4f37fae */ /* 0x0003e2000e1a101c */
[----:B------:R-:W-:Y:S01]  /*8a80*/  SEL R48, R48, RZ, !P6 ;  /* 0x000000ff30307207 */ /* 0x000fe20007000000 */
[----:B------:R-:W-:Y:S01]  /*8a90*/  IMAD R6, R240, 0xb, RZ ;  /* 0x0000000bf0067824 */ /* 0x000fe200078e02ff */
[----:B------:R-:W-:Y:S01]  /*8aa0*/  IADD3 R84, PT, PT, R115, R110, R84 ;  /* 0x0000006e73547210 */ /* 0x000fe20007ffe054 */
[----:B------:R2:W-:Y:S01]  /*8ab0*/  LDGSTS.E [R243+0x8780], desc[UR28][R134.64], !P4 ;  /* 0x0878000086f37fae */ /* 0x0005e2000e1a101c */
[----:B------:R-:W-:Y:S01]  /*8ac0*/  IMAD.SHL.U32 R60, R60, 0x100, RZ ;  /* 0x000001003c3c7824 */ /* 0x000fe200078e00ff */
[----:B------:R-:W-:Y:S01]  /*8ad0*/  ISETP.NE.U32.AND P4, PT, R48, RZ, PT ;  /* 0x000000ff3000720c */ /* 0x000fe20003f85070 */
[----:B------:R-:W-:Y:S01]  /*8ae0*/  IMAD R48, R240, 0xf, RZ ;  /* 0x0000000ff0307824 */ /* 0x000fe200078e02ff */
[----:B------:R1:W-:Y:S01]  /*8af0*/  STL.64 [R1+0x180], R180 ;  /* 0x000180b401007387 */ /* 0x0003e20000100a00 */
[----:B------:R-:W-:Y:S01]  /*8b00*/  IMAD.WIDE R114, R6, 0x4, R238 ;  /* 0x0000000406727825 */ /* 0x000fe200078e02ee */
[----:B------:R-:W-:-:S02]  /*8b10*/  LOP3.LUT R60, R60, 0xf00, RZ, 0xe2, !PT ;  /* 0x00000f003c3c7812 */ /* 0x000fc400078ee2ff */
[----:B------:R2:W-:Y:S01]  /*8b20*/  STL.64 [R1+0x178], R134 ;  /* 0x0001788601007387 */ /* 0x0005e20000100a00 */
[----:B------:R-:W-:Y:S01]  /*8b30*/  IMAD.WIDE R112, R6, 0x4, R32 ;  /* 0x0000000406707825 */ /* 0x000fe200078e0220 */
[----:B------:R-:W-:Y:S02]  /*8b40*/  SHF.R.U32.HI R6, RZ, 0xc, R7 ;  /* 0x0000000cff067819 */ /* 0x000fe40000011607 */
[----:B------:R-:W-:Y:S01]  /*8b50*/  LDGSTS.E [R243+0x8b00], desc[UR28][R114.64], !P3 ;  /* 0x08b0000072f37fae */ /* 0x000fe2000d9a101c */
[----:B------:R-:W-:Y:S01]  /*8b60*/  IMAD.WIDE R110, R48, 0x4, R238 ;  /* 0x00000004306e7825 */ /* 0x000fe200078e02ee */
[----:B------:R-:W-:Y:S02]  /*8b70*/  LOP3.LUT P6, RZ, R6, 0x1, RZ, 0xc0, !PT ;  /* 0x0000000106ff7812 */ /* 0x000fe400078cc0ff */
[----:B------:R-:W-:Y:S01]  /*8b80*/  SHF.R.U32.HI R6, RZ, 0x4, R7 ;  /* 0x00000004ff067819 */ /* 0x000fe20000011607 */
[----:B------:R-:W-:Y:S01]  /*8b90*/  IMAD.WIDE R108, R48, 0x4, R32 ;  /* 0x00000004306c7825 */ /* 0x000fe200078e0220 */
[----:B------:R-:W-:Y:S01]  /*8ba0*/  SHF.R.U32.HI R48, RZ, 0x8, R7 ;  /* 0x00000008ff307819 */ /* 0x000fe20000011607 */
[----:B------:R-:W-:Y:S02]  /*8bb0*/  STL.64 [R1+0x240], R114 ;  /* 0x0002407201007387 */ /* 0x000fe40000100a00 */
[----:B------:R-:W-:-:S02]  /*8bc0*/  IMAD R7, R240, 0x13, RZ ;  /* 0x00000013f0077824 */ /* 0x000fc400078e02ff */
[----:B------:R-:W-:Y:S01]  /*8bd0*/  LDGSTS.E [R243+0x8b80], desc[UR28][R112.64], !P3 ;  /* 0x08b8000070f37fae */ /* 0x000fe2000d9a101c */
[----:B------:R-:W-:Y:S01]  /*8be0*/  IMAD R60, R84, 0x1000, R60 ;  /* 0x00001000543c7824 */ /* 0x000fe200078e023c */
[----:B------:R-:W-:Y:S01]  /*8bf0*/  LOP3.LUT P3, RZ, R48, 0x1, RZ, 0xc0, !PT ;  /* 0x0000000130ff7812 */ /* 0x000fe2000786c0ff */
[----:B------:R-:W-:Y:S01]  /*8c00*/  IMAD R48, R240, 0x1b, RZ ;  /* 0x0000001bf0307824 */ /* 0x000fe200078e02ff */
[----:B------:R-:W-:Y:S01]  /*8c10*/  STL.64 [R1+0x238], R112 ;  /* 0x0002387001007387 */ /* 0x000fe20000100a00 */
[----:B------:R-:W-:Y:S02]  /*8c20*/  IMAD.IADD R248, R60, 0x1, R248 ;  /* 0x000000013cf87824 */ /* 0x000fe400078e02f8 */
[----:B-1----:R-:W-:Y:S01]  /*8c30*/  IMAD R181, R30, UR5, RZ ;  /* 0x000000051eb57c24 */ /* 0x002fe2000f8e02ff */
[----:B------:R1:W-:Y:S01]  /*8c40*/  LDGSTS.E [R243+0x8f00], desc[UR28][R110.64], !P2 ;  /* 0x08f000006ef37fae */ /* 0x0003e2000d1a101c */
[----:B--2---:R-:W-:Y:S01]  /*8c50*/  IMAD R135, R118, UR5, RZ ;  /* 0x0000000576877c24 */ /* 0x004fe2000f8e02ff */
[----:B------:R-:W-:-:S02]  /*8c60*/  PRMT R248, R248, 0x5410, R70 ;  /* 0x00005410f8f87816 */ /* 0x000fc40000000046 */
[----:B------:R1:W-:Y:S04]  /*8c70*/  STL.64 [R1+0x230], R110 ;  /* 0x0002306e01007387 */ /* 0x0003e80000100a00 */
[----:B------:R2:W-:Y:S01]  /*8c80*/  LDGSTS.E [R243+0x8f80], desc[UR28][R108.64], !P2 ;  /* 0x08f800006cf37fae */ /* 0x0005e2000d1a101c */
[----:B------:R-:W-:Y:S02]  /*8c90*/  LOP3.LUT P2, RZ, R6, 0x1, RZ, 0xc0, !PT ;  /* 0x0000000106ff7812 */ /* 0x000fe4000784c0ff */
[----:B------:R-:W-:Y:S01]  /*8ca0*/  SEL R6, RZ, 0x4, P0 ;  /* 0x00000004ff067807 */ /* 0x000fe20000000000 */
[----:B------:R2:W-:Y:S01]  /*8cb0*/  STL.64 [R1+0x228], R108 ;  /* 0x0002286c01007387 */ /* 0x0005e20000100a00 */
[----:B------:R-:W-:Y:S01]  /*8cc0*/  ISETP.GT.AND P0, PT, R247, 0x3f, PT ;  /* 0x0000003ff700780c */ /* 0x000fe20003f04270 */
[----:B-1----:R-:W-:-:S03]  /*8cd0*/  IMAD.WIDE R110, R7, 0x4, R238 ;  /* 0x00000004076e7825 */ /* 0x002fc600078e02ee */
[----:B------:R-:W-:Y:S02]  /*8ce0*/  SEL R6, R6, RZ, P0 ;  /* 0x000000ff06067207 */ /* 0x000fe40000000000 */
[----:B------:R1:W-:Y:S02]  /*8cf0*/  STL.64 [R1+0x220], R110 ;  /* 0x0002206e01007387 */ /* 0x0003e40000100a00 */
[----:B------:R-:W-:Y:S01]  /*8d00*/  ISETP.NE.U32.AND P0, PT, R6, RZ, PT ;  /* 0x000000ff0600720c */ /* 0x000fe20003f05070 */
[----:B--2---:R-:W-:Y:S01]  /*8d10*/  IMAD.WIDE R108, R7, 0x4, R32 ;  /* 0x00000004076c7825 */ /* 0x004fe200078e0220 */
[----:B------:R1:W-:Y:S01]  /*8d20*/  LDGSTS.E [R243+0x9300], desc[UR28][R110.64], P6 ;  /* 0x093000006ef37fae */ /* 0x0003e2000b1a101c */
[----:B------:R-:W-:Y:S02]  /*8d30*/  SHF.R.U64 R6, R248, 0x1f, RZ ;  /* 0x0000001ff8067819 */ /* 0x000fe400000012ff */
[----:B------:R-:W-:Y:S01]  /*8d40*/  IMAD R7, R240, 0x17, RZ ;  /* 0x00000017f0077824 */ /* 0x000fe200078e02ff */
[----:B------:R2:W-:Y:S03]  /*8d50*/  STL.64 [R1+0x218], R108 ;  /* 0x0002186c01007387 */ /* 0x0005e60000100a00 */
[C---:B------:R-:W-:Y:S01]  /*8d60*/  IMAD.WIDE R114, R7.reuse, 0x4, R238 ;  /* 0x0000000407727825 */ /* 0x040fe200078e02ee */
[----:B------:R2:W-:Y:S03]  /*8d70*/  LDGSTS.E [R243+0x9380], desc[UR28][R108.64], P6 ;  /* 0x093800006cf37fae */ /* 0x0005e6000b1a101c */
[----:B------:R-:W-:Y:S01]  /*8d80*/  IMAD.WIDE R112, R7, 0x4, R32 ;  /* 0x0000000407707825 */ /* 0x000fe200078e0220 */
[----:B------:R3:W-:Y:S01]  /*8d90*/  STL.64 [R1+0x210], R114 ;  /* 0x0002107201007387 */ /* 0x0007e20000100a00 */
[----:B------:R-:W-:-:S02]  /*8da0*/  SHF.R.U64 R7, R248, 0x1b, RZ ;  /* 0x0000001bf8077819 */ /* 0x000fc400000012ff */
[C---:B-1----:R-:W-:Y:S01]  /*8db0*/  IMAD.WIDE R110, R48.reuse, 0x4, R238 ;  /* 0x00000004306e7825 */ /* 0x042fe200078e02ee */
[----:B------:R3:W-:Y:S03]  /*8dc0*/  LDGSTS.E [R243+0x9700], desc[UR28][R114.64], P3 ;  /* 0x0970000072f37fae */ /* 0x0007e600099a101c */
[----:B--2---:R-:W-:Y:S01]  /*8dd0*/  IMAD.WIDE R108, R48, 0x4, R32 ;  /* 0x00000004306c7825 */ /* 0x004fe200078e0220 */
[----:B------:R1:W-:Y:S03]  /*8de0*/  STL.64 [R1+0x208], R112 ;  /* 0x0002087001007387 */ /* 0x0003e60000100a00 */
[----:B------:R-:W-:Y:S01]  /*8df0*/  IMAD R48, R240, 0x1f, RZ ;  /* 0x0000001ff0307824 */ /* 0x000fe200078e02ff */
[----:B------:R1:W-:Y:S01]  /*8e00*/  LDGSTS.E [R243+0x9780], desc[UR28][R112.64], P3 ;  /* 0x0978000070f37fae */ /* 0x0003e200099a101c */
[----:B------:R-:W-:Y:S01]  /*8e10*/  LOP3.LUT P3, RZ, R6, 0x1, RZ, 0xc0, !PT ;  /* 0x0000000106ff7812 */ /* 0x000fe2000786c0ff */
[----:B------:R-:W-:-:S02]  /*8e20*/  IMAD R6, R46, UR5, RZ ;  /* 0x000000052e067c24 */ /* 0x000fc4000f8e02ff */
[----:B------:R2:W-:Y:S01]  /*8e30*/  STL.64 [R1+0x200], R110 ;  /* 0x0002006e01007387 */ /* 0x0005e20000100a00 */
[----:B---3--:R-:W-:-:S03]  /*8e40*/  IMAD R115, R103, UR5, RZ ;  /* 0x0000000567737c24 */ /* 0x008fc6000f8e02ff */
[----:B------:R2:W-:Y:S04]  /*8e50*/  LDGSTS.E [R243+0x9b00], desc[UR28][R110.64], P2 ;  /* 0x09b000006ef37fae */ /* 0x0005e800091a101c */
[----:B------:R3:W-:Y:S01]  /*8e60*/  STL.64 [R1+0x1f8], R108 ;  /* 0x0001f86c01007387 */ /* 0x0007e20000100a00 */
[----:B-1----:R-:W-:-:S03]  /*8e70*/  IMAD R113, R99, UR5, RZ ;  /* 0x0000000563717c24 */ /* 0x002fc6000f8e02ff */
[----:B------:R3:W-:Y:S01]  /*8e80*/  LDGSTS.E [R243+0x9b80], desc[UR28][R108.64], P2 ;  /* 0x09b800006cf37fae */ /* 0x0007e200091a101c */
[----:B------:R-:W-:Y:S01]  /*8e90*/  LOP3.LUT P2, RZ, R7, 0x1, RZ, 0xc0, !PT ;  /* 0x0000000107ff7812 */ /* 0x000fe2000784c0ff */
[----:B------:R-:W-:Y:S02]  /*8ea0*/  IMAD R7, R40, UR5, RZ ;  /* 0x0000000528077c24 */ /* 0x000fe4000f8e02ff */
[C---:B--2---:R-:W-:Y:S01]  /*8eb0*/  IMAD.WIDE R110, R48.reuse, 0x4, R238 ;  /* 0x00000004306e7825 */ /* 0x044fe200078e02ee */
[----:B------:R-:W-:Y:S04]  /*8ec0*/  STL.64 [R1+0x9d0], R238 ;  /* 0x0009d0ee01007387 */ /* 0x000fe80000100a00 */
[----:B------:R-:W-:Y:S01]  /*8ed0*/  STL.64 [R1+0x9d8], R32 ;  /* 0x0009d82001007387 */ /* 0x000fe20000100a00 */
[----:B---3--:R-:W-:-:S03]  /*8ee0*/  IMAD.WIDE R108, R48, 0x4, R32 ;  /* 0x00000004306c7825 */ /* 0x008fc600078e0220 */
[----:B------:R1:W-:Y:S04]  /*8ef0*/  STL.64 [R1+0x1f0], R110 ;  /* 0x0001f06e01007387 */ /* 0x0003e80000100a00 */
[----:B------:R1:W-:Y:S04]  /*8f00*/  LDGSTS.E [R243+0x9f00], desc[UR28][R110.64], !P5 ;  /* 0x09f000006ef37fae */ /* 0x0003e8000e9a101c */
[----:B------:R2:W-:Y:S04]  /*8f10*/  STL.64 [R1+0x1e8], R108 ;  /* 0x0001e86c01007387 */ /* 0x0005e80000100a00 */
[----:B------:R2:W-:Y:S01]  /*8f20*/  LDGSTS.E [R243+0x9f80], desc[UR28][R108.64], !P5 ;  /* 0x09f800006cf37fae */ /* 0x0005e2000e9a101c */
[----:B------:R-:W-:-:S03]  /*8f30*/  LEA R4, P5, R5, R236, 0x2 ;  /* 0x000000ec05047211 */ /* 0x000fc600078a10ff */
[----:B------:R-:W-:Y:S01]  /*8f40*/  STL.64 [R1+0x9e8], R242 ;  /* 0x0009e8f201007387 */ /* 0x000fe20000100a00 */
[----:B------:R-:W-:Y:S01]  /*8f50*/  LEA.HI.X.SX32 R5, R5, R2, 0x2, P5 ;  /* 0x0000000205057211 */ /* 0x000fe200028f16ff */
[----:B-1----:R-:W-:Y:S01]  /*8f60*/  IMAD R110, R91, UR5, RZ ;  /* 0x000000055b6e7c24 */ /* 0x002fe2000f8e02ff */
[C---:B------:R-:W-:Y:S01]  /*8f70*/  LEA R32, P5, R8.reuse, R236, 0x2 ;  /* 0x000000ec08207211 */ /* 0x040fe200078a10ff */
[----:B------:R-:W-:Y:S01]  /*8f80*/  IMAD R111, R95, UR5, RZ ;  /* 0x000000055f6f7c24 */ /* 0x000fe2000f8e02ff */
[----:B------:R-:W0:Y:S02]  /*8f90*/  LDGDEPBAR ;  /* 0x00000000000079af */ /* 0x000e240000000000 */
[----:B------:R-:W-:Y:S02]  /*8fa0*/  LEA.HI.X.SX32 R33, R8, R2, 0x2, P5 ;  /* 0x0000000208217211 */ /* 0x000fe400028f16ff */
[-C--:B--2---:R-:W-:Y:S01]  /*8fb0*/  LEA R108, P6, R6, R236.reuse, 0x2 ;  /* 0x000000ec066c7211 */ /* 0x084fe200078c10ff */
[----:B------:R-:W-:Y:S01]  /*8fc0*/  STL.64 [R1+0x9e0], R4 ;  /* 0x0009e00401007387 */ /* 0x000fe20000100a00 */
[----:B------:R-:W-:-:S02]  /*8fd0*/  LEA R8, P5, R9, R236, 0x2 ;  /* 0x000000ec09087211 */ /* 0x000fc400078a10ff */
[----:B------:R-:W-:Y:S02]  /*8fe0*/  LEA.HI.X.SX32 R109, R6, R2, 0x2, P6 ;  /* 0x00000002066d7211 */ /* 0x000fe400030f16ff */
[----:B------:R-:W-:Y:S02]  /*8ff0*/  LEA R6, P6, R7, R236, 0x2 ;  /* 0x000000ec07067211 */ /* 0x000fe400078c10ff */
[-C--:B------:R-:W-:Y:S01]  /*9000*/  LEA.HI.X.SX32 R9, R9, R2.reuse, 0x2, P5 ;  /* 0x0000000209097211 */ /* 0x080fe200028f16ff */
[----:B------:R1:W-:Y:S01]  /*9010*/  STL.64 [R1+0x50], R108 ;  /* 0x0000506c01007387 */ /* 0x0003e20000100a00 */
[----:B------:R-:W-:Y:S02]  /*9020*/  LEA.HI.X.SX32 R7, R7, R2, 0x2, P6 ;  /* 0x0000000207077211 */ /* 0x000fe400030f16ff */
[-C--:B------:R-:W-:Y:S02]  /*9030*/  LEA R10, P6, R11, R236.reuse, 0x2 ;  /* 0x000000ec0b0a7211 */ /* 0x080fe400078c10ff */
[----:B------:R-:W-:Y:S01]  /*9040*/  LEA R12, P5, R13, R236, 0x2 ;  /* 0x000000ec0d0c7211 */ /* 0x000fe200078a10ff */
[----:B------:R-:W-:Y:S01]  /*9050*/  STL.64 [R1+0xa00], R6 ;  /* 0x000a000601007387 */ /* 0x000fe20000100a00 */
[----:B------:R-:W-:-:S02]  /*9060*/  LEA.HI.X.SX32 R11, R11, R2, 0x2, P6 ;  /* 0x000000020b0b7211 */ /* 0x000fc400030f16ff */
[----:B------:R-:W-:Y:S01]  /*9070*/  LEA R14, P6, R15, R236, 0x2 ;  /* 0x000000ec0f0e7211 */ /* 0x000fe200078c10ff */
[----:B------:R2:W-:Y:S01]  /*9080*/  STL.64 [R1+0x10], R32 ;  /* 0x0000102001007387 */ /* 0x0005e20000100a00 */
[-C--:B------:R-:W-:Y:S01]  /*9090*/  LEA.HI.X.SX32 R13, R13, R2.reuse, 0x2, P5 ;  /* 0x000000020d0d7211 */ /* 0x080fe200028f16ff */
[----:B-1----:R-:W-:Y:S01]  /*90a0*/  IMAD R109, R94, UR5, RZ ;  /* 0x000000055e6d7c24 */ /* 0x002fe2000f8e02ff */
[----:B------:R-:W-:Y:S01]  /*90b0*/  LEA.HI.X.SX32 R15, R15, R2, 0x2, P6 ;  /* 0x000000020f0f7211 */ /* 0x000fe200030f16ff */
[----:B------:R-:W-:Y:S01]  /*90c0*/  STL.64 [R1+0xa08], R8 ;  /* 0x000a080801007387 */ /* 0x000fe20000100a00 */
[-C--:B------:R-:W-:Y:S02]  /*90d0*/  LEA R18, P6, R19, R236.reuse, 0x2 ;  /* 0x000000ec13127211 */ /* 0x080fe400078c10ff */
[----:B------:R-:W-:Y:S02]  /*90e0*/  LEA R16, P5, R17, R236, 0x2 ;  /* 0x000000ec11107211 */ /* 0x000fe400078a10ff */
[----:B------:R-:W-:-:S02]  /*90f0*/  LEA.HI.X.SX32 R19, R19, R2, 0x2, P6 ;  /* 0x0000000213137211 */ /* 0x000fc400030f16ff */
[----:B------:R-:W-:Y:S02]  /*9100*/  LEA R22, P6, R23, R236, 0x2 ;  /* 0x000000ec17167211 */ /* 0x000fe400078c10ff */
[-C--:B------:R-:W-:Y:S02]  /*9110*/  LEA.HI.X.SX32 R17, R17, R2.reuse, 0x2, P5 ;  /* 0x0000000211117211 */ /* 0x080fe400028f16ff */
[----:B------:R-:W-:Y:S02]  /*9120*/  LEA.HI.X.SX32 R23, R23, R2, 0x2, P6 ;  /* 0x0000000217177211 */ /* 0x000fe400030f16ff */
[-C--:B------:R-:W-:Y:S02]  /*9130*/  LEA R26, P6, R27, R236.reuse, 0x2 ;  /* 0x000000ec1b1a7211 */ /* 0x080fe400078c10ff */
[----:B------:R-:W-:Y:S02]  /*9140*/  LEA R20, P5, R21, R236, 0x2 ;  /* 0x000000ec15147211 */ /* 0x000fe400078a10ff */
[----:B------:R-:W-:-:S02]  /*9150*/  LEA.HI.X.SX32 R27, R27, R2, 0x2, P6 ;  /* 0x000000021b1b7211 */ /* 0x000fc400030f16ff */
[----:B------:R-:W-:Y:S02]  /*9160*/  LEA R30, P6, R31, R236, 0x2 ;  /* 0x000000ec1f1e7211 */ /* 0x000fe400078c10ff */
[-C--:B------:R-:W-:Y:S02]  /*9170*/  LEA.HI.X.SX32 R21, R21, R2.reuse, 0x2, P5 ;  /* 0x0000000215157211 */ /* 0x080fe400028f16ff */
[----:B------:R-:W-:Y:S02]  /*9180*/  LEA.HI.X.SX32 R31, R31, R2, 0x2, P6 ;  /* 0x000000021f1f7211 */ /* 0x000fe400030f16ff */
[CC--:B--2---:R-:W-:Y:S02]  /*9190*/  LEA R32, P6, R36.reuse, R236.reuse, 0x2 ;  /* 0x000000ec24207211 */ /* 0x0c4fe400078c10ff */
[----:B------:R-:W-:Y:S02]  /*91a0*/  LEA R24, P5, R25, R236, 0x2 ;  /* 0x000000ec19187211 */ /* 0x000fe400078a10ff */
[----:B------:R-:W-:-:S02]  /*91b0*/  LEA.HI.X.SX32 R33, R36, R2, 0x2, P6 ;  /* 0x0000000224217211 */ /* 0x000fc400030f16ff */
[----:B------:R-:W-:Y:S02]  /*91c0*/  LEA R36, P6, R37, R236, 0x2 ;  /* 0x000000ec25247211 */ /* 0x000fe400078c10ff */
[-C--:B------:R-:W-:Y:S01]  /*91d0*/  LEA.HI.X.SX32 R25, R25, R2.reuse, 0x2, P5 ;  /* 0x0000000219197211 */ /* 0x080fe200028f16ff */
[----:B------:R-:W-:Y:S01]  /*91e0*/  STL.64 [R1+0x48], R32 ;  /* 0x0000482001007387 */ /* 0x000fe20000100a00 */
[----:B------:R-:W-:Y:S02]  /*91f0*/  LEA.HI.X.SX32 R37, R37, R2, 0x2, P6 ;  /* 0x0000000225257211 */ /* 0x000fe400030f16ff */
[-C--:B------:R-:W-:Y:S02]  /*9200*/  LEA R40, P6, R41, R236.reuse, 0x2 ;  /* 0x000000ec29287211 */ /* 0x080fe400078c10ff */
[----:B------:R-:W-:Y:S01]  /*9210*/  LEA R28, P5, R29, R236, 0x2 ;  /* 0x000000ec1d1c7211 */ /* 0x000fe200078a10ff */
[----:B------:R-:W-:Y:S01]  /*9220*/  STL.64 [R1+0x9f0], R36 ;  /* 0x0009f02401007387 */ /* 0x000fe20000100a00 */
        /* <DEDUP_REMOVED lines=10> */
[CC--:B------:R-:W-:Y:S02]  /*92d0*/  LEA R56, P6, R57.reuse, R236.reuse, 0x2 ;  /* 0x000000ec39387211 */ /* 0x0c0fe400078c10ff */
[----:B------:R-:W-:Y:S02]  /*92e0*/  LEA R4, P5, R38, R236, 0x2 ;  /* 0x000000ec26047211 */ /* 0x000fe400078a10ff */
[----:B------:R-:W-:-:S02]  /*92f0*/  LEA.HI.X.SX32 R57, R57, R2, 0x2, P6 ;  /* 0x0000000239397211 */ /* 0x000fc400030f16ff */
[C---:B------:R-:W-:Y:S02]  /*9300*/  LEA R60, P6, R61.reuse, R236, 0x2 ;  /* 0x000000ec3d3c7211 */ /* 0x040fe400078c10ff */
[-C--:B------:R-:W-:Y:S02]  /*9310*/  LEA.HI.X.SX32 R5, R38, R2.reuse, 0x2, P5 ;  /* 0x0000000226057211 */ /* 0x080fe400028f16ff */
[----:B------:R-:W-:Y:S02]  /*9320*/  LEA.HI.X.SX32 R61, R61, R2, 0x2, P6 ;  /* 0x000000023d3d7211 */ /* 0x000fe400030f16ff */
[CC--:B------:R-:W-:Y:S01]  /*9330*/  LEA R6, P6, R64.reuse, R236.reuse, 0x2 ;  /* 0x000000ec40067211 */ /* 0x0c0fe200078c10ff */
[----:B------:R1:W-:Y:S01]  /*9340*/  STL.64 [R1+0x8], R4 ;  /* 0x0000080401007387 */ /* 0x0003e20000100a00 */
[----:B------:R-:W-:Y:S02]  /*9350*/  LEA R38, P5, R39, R236, 0x2 ;  /* 0x000000ec27267211 */ /* 0x000fe400078a10ff */
[----:B------:R-:W-:-:S02]  /*9360*/  LEA.HI.X.SX32 R7, R64, R2, 0x2, P6 ;  /* 0x0000000240077211 */ /* 0x000fc400030f16ff */
[----:B------:R-:W-:Y:S02]  /*9370*/  LEA R64, P6, R65, R236, 0x2 ;  /* 0x000000ec41407211 */ /* 0x000fe400078c10ff */
[----:B------:R-:W-:Y:S02]  /*9380*/  LEA.HI.X.SX32 R39, R39, R2, 0x2, P5 ;  /* 0x0000000227277211 */ /* 0x000fe400028f16ff */
[----:B------:R-:W-:Y:S02]  /*9390*/  LEA R42, P5, R43, R236, 0x2 ;  /* 0x000000ec2b2a7211 */ /* 0x000fe400078a10ff */
[----:B------:R-:W-:Y:S01]  /*93a0*/  LEA.HI.X.SX32 R65, R65, R2, 0x2, P6 ;  /* 0x0000000241417211 */ /* 0x000fe200030f16ff */
[----:B------:R-:W-:Y:S01]  /*93b0*/  STL.64 [R1+0x9f8], R38 ;  /* 0x0009f82601007387 */ /* 0x000fe20000100a00 */
[----:B------:R-:W-:Y:S02]  /*93c0*/  LEA R68, P6, R69, R236, 0x2 ;  /* 0x000000ec45447211 */ /* 0x000fe400078c10ff */
[----:B------:R-:W-:Y:S01]  /*93d0*/  LEA.HI.X.SX32 R43, R43, R2, 0x2, P5 ;  /* 0x000000022b2b7211 */ /* 0x000fe200028f16ff */
[----:B------:R2:W-:Y:S01]  /*93e0*/  STL.64 [R1+0x40], R6 ;  /* 0x0000400601007387 */ /* 0x0005e20000100a00 */
[----:B------:R-:W-:-:S02]  /*93f0*/  LEA R46, P5, R47, R236, 0x2 ;  /* 0x000000ec2f2e7211 */ /* 0x000fc400078a10ff */
[----:B------:R-:W-:Y:S02]  /*9400*/  LEA.HI.X.SX32 R69, R69, R2, 0x2, P6 ;  /* 0x0000000245457211 */ /* 0x000fe400030f16ff */
[----:B------:R-:W-:Y:S02]  /*9410*/  LEA R72, P6, R73, R236, 0x2 ;  /* 0x000000ec49487211 */ /* 0x000fe400078c10ff */
[----:B------:R-:W-:Y:S02]  /*9420*/  LEA.HI.X.SX32 R47, R47, R2, 0x2, P5 ;  /* 0x000000022f2f7211 */ /* 0x000fe400028f16ff */
[----:B------:R-:W-:Y:S02]  /*9430*/  LEA R50, P5, R51, R236, 0x2 ;  /* 0x000000ec33327211 */ /* 0x000fe400078a10ff */
[----:B------:R-:W-:Y:S02]  /*9440*/  LEA.HI.X.SX32 R73, R73, R2, 0x2, P6 ;  /* 0x0000000249497211 */ /* 0x000fe400030f16ff */
        /* <DEDUP_REMOVED lines=14> */
[----:B-1----:R-:W-:Y:S02]  /*9530*/  LEA R4, P5, R66, R236, 0x2 ;  /* 0x000000ec42047211 */ /* 0x002fe400078a10ff */
[----:B------:R-:W-:Y:S02]  /*9540*/  LEA.HI.X.SX32 R89, R89, R2, 0x2, P6 ;  /* 0x0000000259597211 */ /* 0x000fe400030f16ff */
[----:B------:R-:W-:Y:S02]  /*9550*/  LEA R242, P6, R92, R236, 0x2 ;  /* 0x000000ec5cf27211 */ /* 0x000fe400078c10ff */
[-C--:B------:R-:W-:Y:S02]  /*9560*/  LEA.HI.X.SX32 R5, R66, R2.reuse, 0x2, P5 ;  /* 0x0000000242057211 */ /* 0x080fe400028f16ff */
[----:B------:R-:W-:-:S02]  /*9570*/  LEA.HI.X.SX32 R243, R92, R2, 0x2, P6 ;  /* 0x000000025cf37211 */ /* 0x000fc400030f16ff */
[-C--:B------:R-:W-:Y:S01]  /*9580*/  LEA R66, P5, R67, R236.reuse, 0x2 ;  /* 0x000000ec43427211 */ /* 0x080fe200078a10ff */
[----:B------:R1:W-:Y:S01]  /*9590*/  STL.64 [R1], R4 ;  /* 0x0000000401007387 */ /* 0x0003e20000100a00 */
[----:B------:R-:W-:Y:S02]  /*95a0*/  LEA R92, P6, R93, R236, 0x2 ;  /* 0x000000ec5d5c7211 */ /* 0x000fe400078c10ff */
[----:B------:R-:W-:Y:S01]  /*95b0*/  LEA.HI.X.SX32 R67, R67, R2, 0x2, P5 ;  /* 0x0000000243437211 */ /* 0x000fe200028f16ff */
[----:B------:R-:W-:Y:S01]  /*95c0*/  STL.64 [R1+0x38], R242 ;  /* 0x000038f201007387 */ /* 0x000fe20000100a00 */
[----:B------:R-:W-:Y:S02]  /*95d0*/  LEA R70, P5, R71, R236, 0x2 ;  /* 0x000000ec47467211 */ /* 0x000fe400078a10ff */
[-C--:B------:R-:W-:Y:S01]  /*95e0*/  LEA.HI.X.SX32 R93, R93, R2.reuse, 0x2, P6 ;  /* 0x000000025d5d7211 */ /* 0x080fe200030f16ff */
[----:B------:R-:W3:Y:S01]  /*95f0*/  LDL.64 R8, [R1+0x50] ;  /* 0x0000500001087983 */ /* 0x000ee20000100a00 */
[----:B------:R-:W-:-:S02]  /*9600*/  LEA.HI.X.SX32 R71, R71, R2, 0x2, P5 ;  /* 0x0000000247477211 */ /* 0x000fc400028f16ff */
[C---:B------:R-:W-:Y:S01]  /*9610*/  LEA R74, P5, R75.reuse, R236, 0x2 ;  /* 0x000000ec4b4a7211 */ /* 0x040fe200078a10ff */
[----:B--2---:R-:W2:Y:S03]  /*9620*/  LDL.64 R6, [R1+0x10] ;  /* 0x0000100001067983 */ /* 0x004ea60000100a00 */
[----:B------:R-:W-:Y:S01]  /*9630*/  LEA.HI.X.SX32 R75, R75, R2, 0x2, P5 ;  /* 0x000000024b4b7211 */ /* 0x000fe200028f16ff */
[----:B------:R-:W-:Y:S01]  /*9640*/  IMAD R139, R139, UR5, RZ ;  /* 0x000000058b8b7c24 */ /* 0x000fe2000f8e02ff */
[----:B------:R-:W-:Y:S01]  /*9650*/  LEA R78, P5, R79, R236, 0x2 ;  /* 0x000000ec4f4e7211 */ /* 0x000fe200078a10ff */
[----:B------:R-:W-:Y:S01]  /*9660*/  IMAD R141, R141, UR5, RZ ;  /* 0x000000058d8d7c24 */ /* 0x000fe2000f8e02ff */
[----:B------:R-:W4:Y:S02]  /*9670*/  LDL.64 R38, [R1+0x48] ;  /* 0x0000480001267983 */ /* 0x000f240000100a00 */
[----:B------:R-:W-:-:S02]  /*9680*/  LEA.HI.X.SX32 R79, R79, R2, 0x2, P5 ;  /* 0x000000024f4f7211 */ /* 0x000fc400028f16ff */
[----:B------:R-:W-:-:S04]  /*9690*/  LEA R82, P5, R83, R236, 0x2 ;  /* 0x000000ec53527211 */ /* 0x000fc800078a10ff */
[----:B------:R-:W-:Y:S02]  /*96a0*/  LEA.HI.X.SX32 R83, R83, R2, 0x2, P5 ;  /* 0x0000000253537211 */ /* 0x000fe400028f16ff */
[----:B------:R-:W-:-:S04]  /*96b0*/  LEA R86, P5, R90, R236, 0x2 ;  /* 0x000000ec5a567211 */ /* 0x000fc800078a10ff */
[----:B------:R-:W-:Y:S02]  /*96c0*/  LEA.HI.X.SX32 R87, R90, R2, 0x2, P5 ;  /* 0x000000025a577211 */ /* 0x000fe400028f16ff */
[----:B------:R-:W-:-:S04]  /*96d0*/  LEA R90, P5, R98, R236, 0x2 ;  /* 0x000000ec625a7211 */ /* 0x000fc800078a10ff */
[----:B------:R-:W-:Y:S02]  /*96e0*/  LEA.HI.X.SX32 R91, R98, R2, 0x2, P5 ;  /* 0x00000002625b7211 */ /* 0x000fe400028f16ff */
[----:B------:R-:W-:-:S04]  /*96f0*/  LEA R250, P5, R96, R236, 0x2 ;  /* 0x000000ec60fa7211 */ /* 0x000fc800078a10ff */
[----:B------:R-:W-:Y:S02]  /*9700*/  LEA.HI.X.SX32 R251, R96, R2, 0x2, P5 ;  /* 0x0000000260fb7211 */ /* 0x000fe400028f16ff */
[CC--:B------:R-:W-:Y:S02]  /*9710*/  LEA R94, P5, R97.reuse, R236.reuse, 0x2 ;  /* 0x000000ec615e7211 */ /* 0x0c0fe400078a10ff */
[C---:B------:R-:W-:Y:S02]  /*9720*/  LEA R96, P6, R100.reuse, R236, 0x2 ;  /* 0x000000ec64607211 */ /* 0x040fe400078c10ff */
[----:B------:R-:W-:Y:S02]  /*9730*/  LEA.HI.X.SX32 R95, R97, R2, 0x2, P5 ;  /* 0x00000002615f7211 */ /* 0x000fe400028f16ff */
[----:B------:R-:W-:Y:S02]  /*9740*/  LEA R98, P5, R101, R236, 0x2 ;  /* 0x000000ec65627211 */ /* 0x000fe400078a10ff */
[----:B------:R-:W-:-:S02]  /*9750*/  LEA.HI.X.SX32 R97, R100, R2, 0x2, P6 ;  /* 0x0000000264617211 */ /* 0x000fc400030f16ff */
[----:B------:R-:W-:Y:S02]  /*9760*/  LEA R100, P6, R104, R236, 0x2 ;  /* 0x000000ec68647211 */ /* 0x000fe400078c10ff */
[----:B------:R-:W-:Y:S02]  /*9770*/  LEA.HI.X.SX32 R99, R101, R2, 0x2, P5 ;  /* 0x0000000265637211 */ /* 0x000fe400028f16ff */
[----:B------:R-:W-:Y:S02]  /*9780*/  LEA R102, P5, R106, R236, 0x2 ;  /* 0x000000ec6a667211 */ /* 0x000fe400078a10ff */
[----:B------:R-:W-:Y:S02]  /*9790*/  LEA.HI.X.SX32 R101, R104, R2, 0x2, P6 ;  /* 0x0000000268657211 */ /* 0x000fe400030f16ff */
[----:B------:R-:W-:Y:S02]  /*97a0*/  LEA R104, P6, R105, R236, 0x2 ;  /* 0x000000ec69687211 */ /* 0x000fe400078c10ff */
[----:B------:R-:W-:-:S02]  /*97b0*/  LEA.HI.X.SX32 R103, R106, R2, 0x2, P5 ;  /* 0x000000026a677211 */ /* 0x000fc400028f16ff */
[C---:B------:R-:W-:Y:S02]  /*97c0*/  LEA R106, P5, R110.reuse, R236, 0x2 ;  /* 0x000000ec6e6a7211 */ /* 0x040fe400078a10ff */
[----:B------:R-:W-:Y:S02]  /*97d0*/  LEA.HI.X.SX32 R105, R105, R2, 0x2, P6 ;  /* 0x0000000269697211 */ /* 0x000fe400030f16ff */
[----:B------:R-:W-:Y:S02]  /*97e0*/  LEA R108, P6, R109, R236, 0x2 ;  /* 0x000000ec6d6c7211 */ /* 0x000fe400078c10ff */
        /* <DEDUP_REMOVED lines=9> */
[----:B------:R-:W-:Y:S02]  /*9880*/  LEA R118, P5, R119, R236, 0x2 ;  /* 0x000000ec77767211 */ /* 0x000fe400078a10ff */
[----:B------:R-:W-:Y:S02]  /*9890*/  LEA.HI.X.SX32 R117, R117, R2, 0x2, P6 ;  /* 0x0000000275757211 */ /* 0x000fe400030f16ff */
[----:B-1----:R-:W-:Y:S02]  /*98a0*/  LEA R4, P6, R121, R236, 0x2 ;  /* 0x000000ec79047211 */ /* 0x002fe400078c10ff */
        /* <DEDUP_REMOVED lines=16> */
[----:B------:R-:W-:Y:S01]  /*99b0*/  LEA.HI.X.SX32 R133, R136, R2, 0x2, P5 ;  /* 0x0000000288857211 */ /* 0x000fe200028f16ff */
[----:B------:R-:W-:Y:S01]  /*99c0*/  IMAD R143, R143, UR5, RZ ;  /* 0x000000058f8f7c24 */ /* 0x000fe2000f8e02ff */
[----:B------:R-:W-:Y:S02]  /*99d0*/  LEA R136, P5, R137, R236, 0x2 ;  /* 0x000000ec89887211 */ /* 0x000fe400078a10ff */
[----:B------:R-:W-:Y:S02]  /*99e0*/  LEA.HI.X.SX32 R135, R135, R2, 0x2, P6 ;  /* 0x0000000287877211 */ /* 0x000fe400030f16ff */
[----:B------:R-:W-:Y:S01]  /*99f0*/  LEA R138, P6, R139, R236, 0x2 ;  /* 0x000000ec8b8a7211 */ /* 0x000fe200078c10ff */
[----:B------:R-:W-:Y:S01]  /*9a00*/  IMAD R145, R145, UR5, RZ ;  /* 0x0000000591917c24 */ /* 0x000fe2000f8e02ff */
[----:B------:R-:W-:Y:S01]  /*9a10*/  LEA.HI.X.SX32 R137, R137, R2, 0x2, P5 ;  /* 0x0000000289897211 */ /* 0x000fe200028f16ff */
[----:B------:R-:W-:Y:S01]  /*9a20*/  IMAD R147, R147, UR5, RZ ;  /* 0x0000000593937c24 */ /* 0x000fe2000f8e02ff */
[----:B------:R-:W-:-:S02]  /*9a30*/  LEA R140, P5, R141, R236, 0x2 ;  /* 0x000000ec8d8c7211 */ /* 0x000fc400078a10ff */
[----:B------:R-:W-:Y:S02]  /*9a40*/  LEA.HI.X.SX32 R139, R139, R2, 0x2, P6 ;  /* 0x000000028b8b7211 */ /* 0x000fe400030f16ff */
[----:B------:R-:W-:Y:S01]  /*9a50*/  LEA R142, P6, R143, R236, 0x2 ;  /* 0x000000ec8f8e7211 */ /* 0x000fe200078c10ff */
[----:B------:R-:W-:Y:S01]  /*9a60*/  IMAD R149, R149, UR5, RZ ;  /* 0x0000000595957c24 */ /* 0x000fe2000f8e02ff */
[----:B------:R-:W-:Y:S02]  /*9a70*/  LEA.HI.X.SX32 R141, R141, R2, 0x2, P5 ;  /* 0x000000028d8d7211 */ /* 0x000fe400028f16ff */
[----:B------:R-:W-:Y:S02]  /*9a80*/  LEA R144, P5, R145, R236, 0x2 ;  /* 0x000000ec91907211 */ /* 0x000fe400078a10ff */
[----:B------:R-:W-:Y:S02]  /*9a90*/  LEA.HI.X.SX32 R143, R143, R2, 0x2, P6 ;  /* 0x000000028f8f7211 */ /* 0x000fe400030f16ff */
[----:B------:R-:W-:Y:S01]  /*9aa0*/  LEA R146, P6, R147, R236, 0x2 ;  /* 0x000000ec93927211 */ /* 0x000fe200078c10ff */
[----:B------:R1:W-:Y:S01]  /*9ab0*/  STL.64 [R1+0x30], R4 ;  /* 0x0000300401007387 */ /* 0x0003e20000100a00 */
[----:B------:R-:W-:-:S02]  /*9ac0*/  LEA.HI.X.SX32 R145, R145, R2, 0x2, P5 ;  /* 0x0000000291917211 */ /* 0x000fc400028f16ff */
[----:B------:R-:W-:Y:S01]  /*9ad0*/  LEA R148, P5, R149, R236, 0x2 ;  /* 0x000000ec95947211 */ /* 0x000fe200078a10ff */
[----:B------:R-:W-:Y:S01]  /*9ae0*/  IMAD R165, R165, UR5, RZ ;  /* 0x00000005a5a57c24 */ /* 0x000fe2000f8e02ff */
[-C--:B------:R-:W-:Y:S01]  /*9af0*/  LEA.HI.X.SX32 R147, R147, R2.reuse, 0x2, P6 ;  /* 0x0000000293937211 */ /* 0x080fe200030f16ff */
[----:B------:R-:W-:Y:S01]  /*9b00*/  IMAD R169, R169, UR5, RZ ;  /* 0x00000005a9a97c24 */ /* 0x000fe2000f8e02ff */
[----:B------:R-:W-:Y:S01]  /*9b10*/  LEA.HI.X.SX32 R149, R149, R2, 0x2, P5 ;  /* 0x0000000295957211 */ /* 0x000fe200028f16ff */
[----:B------:R-:W-:Y:S01]  /*9b20*/  IMAD R173, R173, UR5, RZ ;  /* 0x00000005adad7c24 */ /* 0x000fe2000f8e02ff */
[----:B------:R-:W4:Y:S01]  /*9b30*/  LDL.64 R36, [R1+0x8] ;  /* 0x0000080001247983 */ /* 0x000f220000100a00 */
[-C--:B-1----:R-:W-:Y:S02]  /*9b40*/  LEA R4, P6, R151, R236.reuse, 0x2 ;  /* 0x000000ec97047211 */ /* 0x082fe400078c10ff */
        /* <DEDUP_REMOVED lines=11> */
[-C--:B------:R-:W-:Y:S02]  /*9c00*/  LEA.HI.X.SX32 R159, R161, R2.reuse, 0x2, P5 ;  /* 0x00000002a19f7211 */ /* 0x080fe400028f16ff */
[----:B------:R-:W-:Y:S02]  /*9c10*/  LEA.HI.X.SX32 R161, R163, R2, 0x2, P6 ;  /* 0x00000002a3a17211 */ /* 0x000fe400030f16ff */
[----:B------:R-:W-:-:S04]  /*9c20*/  LEA R164, P6, R165, R236, 0x2 ;  /* 0x000000eca5a47211 */ /* 0x000fc800078c10ff */
[----:B------:R-:W-:Y:S02]  /*9c30*/  LEA.HI.X.SX32 R165, R165, R2, 0x2, P6 ;  /* 0x00000002a5a57211 */ /* 0x000fe400030f16ff */
[----:B------:R-:W-:Y:S01]  /*9c40*/  LEA R168, P6, R169, R236, 0x2 ;  /* 0x000000eca9a87211 */ /* 0x000fe200078c10ff */
[----:B------:R-:W-:-:S03]  /*9c50*/  IMAD R177, R177, UR5, RZ ;  /* 0x00000005b1b17c24 */ /* 0x000fc6000f8e02ff */
[----:B------:R-:W-:Y:S02]  /*9c60*/  LEA.HI.X.SX32 R169, R169, R2, 0x2, P6 ;  /* 0x00000002a9a97211 */ /* 0x000fe400030f16ff */
        /* <DEDUP_REMOVED lines=8> */
[----:B------:R-:W-:Y:S01]  /*9cf0*/  LEA R186, P6, R187, R236, 0x2 ;  /* 0x000000ecbbba7211 */ /* 0x000fe200078c10ff */
[----:B------:R-:W-:-:S03]  /*9d00*/  IMAD R195, R195, UR5, RZ ;  /* 0x00000005c3c37c24 */ /* 0x000fc6000f8e02ff */
[----:B------:R-:W-:Y:S02]  /*9d10*/  LEA.HI.X.SX32 R187, R187, R2, 0x2, P6 ;  /* 0x00000002bbbb7211 */ /* 0x000fe400030f16ff */
[----:B------:R-:W-:Y:S01]  /*9d20*/  LEA R190, P6, R191, R236, 0x2 ;  /* 0x000000ecbfbe7211 */ /* 0x000fe200078c10ff */
[----:B------:R-:W-:-:S03]  /*9d30*/  IMAD R199, R199, UR5, RZ ;  /* 0x00000005c7c77c24 */ /* 0x000fc6000f8e02ff */
        /* <DEDUP_REMOVED lines=10> */
[C---:B------:R-:W-:Y:S01]  /*9de0*/  LEA R238, P6, R212.reuse, R236, 0x2 ;  /* 0x000000ecd4ee7211 */ /* 0x040fe200078c10ff */
[----:B------:R-:W-:Y:S03]  /*9df0*/  STL.64 [R1+0x28], R4 ;  /* 0x0000280401007387 */ /* 0x000fe60000100a00 */
[----:B------:R-:W-:Y:S01]  /*9e00*/  LEA.HI.X.SX32 R239, R212, R2, 0x2, P6 ;  /* 0x00000002d4ef7211 */ /* 0x000fe200030f16ff */
[----:B------:R-:W-:Y:S04]  /*9e10*/  STL.64 [R1+0x20], R32 ;  /* 0x0000202001007387 */ /* 0x000fe80000100a00 */
[----:B------:R-:W-:Y:S04]  /*9e20*/  STL.64 [R1+0x18], R238 ;  /* 0x000018ee01007387 */ /* 0x000fe80000100a00 */
[----:B---3--:R-:W-:Y:S04]  /*9e30*/  LDGSTS.E [R0], desc[UR28][R8.64], P4 ;  /* 0x0000000008007fae */ /* 0x008fe8000a1a101c */
[----:B--2---:R-:W-:Y:S04]  /*9e40*/  LDGSTS.E [R0+0x400], desc[UR28][R6.64], P4 ;  /* 0x0040000006007fae */ /* 0x004fe8000a1a101c */
[----:B------:R-:W2:Y:S04]  /*9e50*/  LDL.LU.64 R8, [R1+0xa08] ;  /* 0x000a080001087983 */ /* 0x000ea80000300a00 */
[----:B------:R-:W3:Y:S01]  /*9e60*/  LDL.LU.64 R6, [R1+0xa00] ;  /* 0x000a000001067983 */ /* 0x000ee20000300a00 */
[----:B------:R-:W-:Y:S01]  /*9e70*/  IMAD R167, R167, UR5, RZ ;  /* 0x00000005a7a77c24 */ /* 0x000fe2000f8e02ff */
        /* <DEDUP_REMOVED lines=33> */
[-C--:B------:R-:W-:Y:S02]  /*a090*/  LEA R210, P5, R211, R236.reuse, 0x2 ;  /* 0x000000ecd3d27211 */ /* 0x080fe400078a10ff */
[----:B------:R-:W-:Y:S02]  /*a0a0*/  LEA R212, P6, R213, R236, 0x2 ;  /* 0x000000ecd5d47211 */ /* 0x000fe400078c10ff */
[----:B------:R-:W-:Y:S02]  /*a0b0*/  LEA.HI.X.SX32 R211, R211, R2, 0x2, P5 ;  /* 0x00000002d3d37211 */ /* 0x000fe400028f16ff */
[----:B------:R-:W-:Y:S02]  /*a0c0*/  LEA R214, P5, R215, R236, 0x2 ;  /* 0x000000ecd7d67211 */ /* 0x000fe400078a10ff */
[----:B------:R-:W-:-:S02]  /*a0d0*/  LEA.HI.X.SX32 R213, R213, R2, 0x2, P6 ;  /* 0x00000002d5d57211 */ /* 0x000fc400030f16ff */
[----:B------:R-:W-:Y:S02]  /*a0e0*/  LEA R216, P6, R217, R236, 0x2 ;  /* 0x000000ecd9d87211 */ /* 0x000fe400078c10ff */
[----:B------:R-:W-:Y:S02]  /*a0f0*/  LEA.HI.X.SX32 R215, R215, R2, 0x2, P5 ;  /* 0x00000002d7d77211 */ /* 0x000fe400028f16ff */
[----:B------:R-:W-:Y:S01]  /*a100*/  LEA R218, P5, R219, R236, 0x2 ;  /* 0x000000ecdbda7211 */ /* 0x000fe200078a10ff */
[----:B------:R-:W-:Y:S01]  /*a110*/  IMAD R225, R225, UR5, RZ ;  /* 0x00000005e1e17c24 */ /* 0x000fe2000f8e02ff */
[----:B------:R-:W-:Y:S02]  /*a120*/  LEA.HI.X.SX32 R217, R217, R2, 0x2, P6 ;  /* 0x00000002d9d97211 */ /* 0x000fe400030f16ff */
[----:B------:R-:W-:Y:S01]  /*a130*/  LEA R220, P6, R221, R236, 0x2 ;  /* 0x000000ecdddc7211 */ /* 0x000fe200078c10ff */
[----:B------:R-:W-:Y:S01]  /*a140*/  IMAD R227, R227, UR5, RZ ;  /* 0x00000005e3e37c24 */ /* 0x000fe2000f8e02ff */
[----:B------:R-:W-:-:S02]  /*a150*/  LEA.HI.X.SX32 R219, R219, R2, 0x2, P5 ;  /* 0x00000002dbdb7211 */ /* 0x000fc400028f16ff */
[----:B------:R-:W-:Y:S01]  /*a160*/  LEA R222, P5, R223, R236, 0x2 ;  /* 0x000000ecdfde7211 */ /* 0x000fe200078a10ff */
[----:B------:R-:W-:Y:S01]  /*a170*/  IMAD R229, R229, UR5, RZ ;  /* 0x00000005e5e57c24 */ /* 0x000fe2000f8e02ff */
        /* <DEDUP_REMOVED lines=13> */
[----:B------:R-:W-:Y:S02]  /*a250*/  LEA R232, P6, R233, R236, 0x2 ;  /* 0x000000ece9e87211 */ /* 0x000fe400078c10ff */
[----:B------:R-:W-:-:S02]  /*a260*/  LEA.HI.X.SX32 R231, R231, R2, 0x2, P5 ;  /* 0x00000002e7e77211 */ /* 0x000fc400028f16ff */
[----:B------:R-:W-:Y:S02]  /*a270*/  LEA R234, P5, R235, R236, 0x2 ;  /* 0x000000ecebea7211 */ /* 0x000fe400078a10ff */
[----:B------:R-:W-:Y:S02]  /*a280*/  SHF.R.U64 R237, R248, 0x17, RZ ;  /* 0x00000017f8ed7819 */ /* 0x000fe400000012ff */
[----:B------:R-:W-:Y:S02]  /*a290*/  LEA.HI.X.SX32 R233, R233, R2, 0x2, P6 ;  /* 0x00000002e9e97211 */ /* 0x000fe400030f16ff */
[----:B------:R-:W-:Y:S02]  /*a2a0*/  LEA R236, P6, R245, R236, 0x2 ;  /* 0x000000ecf5ec7211 */ /* 0x000fe400078c10ff */
[----:B------:R-:W-:Y:S02]  /*a2b0*/  LEA.HI.X.SX32 R235, R235, R2, 0x2, P5 ;  /* 0x00000002ebeb7211 */ /* 0x000fe400028f16ff */
[----:B------:R-:W-:-:S02]  /*a2c0*/  LOP3.LUT P5, RZ, R237, 0x1, RZ, 0xc0, !PT ;  /* 0x00000001edff7812 */ /* 0x000fc400078ac0ff */
[----:B------:R-:W-:Y:S01]  /*a2d0*/  LEA.HI.X.SX32 R237, R245, R2, 0x2, P6 ;  /* 0x00000002f5ed7211 */ /* 0x000fe200030f16ff */
[----:B------:R-:W-:Y:S01]  /*a2e0*/  IMAD.SHL.U32 R2, R240, 0x20, RZ ;  /* 0x00000020f0027824 */ /* 0x000fe200078e00ff */
[----:B------:R-:W-:-:S05]  /*a2f0*/  LOP3.LUT R240, R246, 0x10, RZ, 0x3c, !PT ;  /* 0x00000010f6f07812 */ /* 0x000fca00078e3cff */
[----:B------:R-:W-:Y:S01]  /*a300*/  VIADD R240, R240, UR4 ;  /* 0x00000004f0f07c36 */ /* 0x000fe20008000000 */
[----:B---3--:R-:W-:Y:S04]  /*a310*/  LDGSTS.E [R0+0x800], desc[UR28][R6.64], P4 ;  /* 0x0080000006007fae */ /* 0x008fe8000a1a101c */
[----:B--2---:R-:W-:Y:S04]  /*a320*/  LDGSTS.E [R0+0xc00], desc[UR28][R8.64], P4 ;  /* 0x00c0000008007fae */ /* 0x004fe8000a1a101c */
[----:B------:R-:W-:Y:S04]  /*a330*/  LDGSTS.E [R0+0x1000], desc[UR28][R10.64], P4 ;  /* 0x010000000a007fae */ /* 0x000fe8000a1a101c */
        /* <DEDUP_REMOVED lines=11> */
[----:B----4-:R-:W-:Y:S04]  /*a3f0*/  LDGSTS.E [R240+0x80], desc[UR28][R38.64], P4 ;  /* 0x0008000026f07fae */ /* 0x010fe8000a1a101c */
[----:B------:R-:W-:Y:S04]  /*a400*/  LDGSTS.E [R240+0x480], desc[UR28][R36.64], P4 ;  /* 0x0048000024f07fae */ /* 0x000fe8000a1a101c */
[----:B------:R-:W2:Y:S04]  /*a410*/  LDL.LU.64 R38, [R1+0x9f8] ;  /* 0x0009f80001267983 */ /* 0x000ea80000300a00 */
[----:B------:R-:W3:Y:S04]  /*a420*/  LDL.LU.64 R36, [R1+0x9f0] ;  /* 0x0009f00001247983 */ /* 0x000ee80000300a00 */
[----:B---3--:R-:W-:Y:S04]  /*a430*/  LDGSTS.E [R240+0x880], desc[UR28][R36.64], P4 ;  /* 0x0088000024f07fae */ /* 0x008fe8000a1a101c */
[----:B------:R1:W-:Y:S04]  /*a440*/  STL.64 [R1+0x960], R36 ;  /* 0x0009602401007387 */ /* 0x0003e80000100a00 */
[----:B--2---:R-:W-:Y:S04]  /*a450*/  LDGSTS.E [R240+0xc80], desc[UR28][R38.64], P4 ;  /* 0x00c8000026f07fae */ /* 0x004fe8000a1a101c */
[----:B------:R-:W-:Y:S04]  /*a460*/  LDGSTS.E [R240+0x1080], desc[UR28][R40.64], P4 ;  /* 0x0108000028f07fae */ /* 0x000fe8000a1a101c */
[----:B-1----:R-:W2:Y:S04]  /*a470*/  LDL.64 R36, [R1] ;  /* 0x0000000001247983 */ /* 0x002ea80000100a00 */
[----:B------:R1:W-:Y:S04]  /*a480*/  STL.64 [R1+0x968], R38 ;  /* 0x0009682601007387 */ /* 0x0003e80000100a00 */
[----:B------:R-:W-:Y:S04]  /*a490*/  LDGSTS.E [R240+0x1480], desc[UR28][R42.64], P4 ;  /* 0x014800002af07fae */ /* 0x000fe8000a1a101c */
[----:B------:R3:W-:Y:S04]  /*a4a0*/  LDGSTS.E [R240+0x1880], desc[UR28][R44.64], P4 ;  /* 0x018800002cf07fae */ /* 0x0007e8000a1a101c */
[----:B-1----:R-:W4:Y:S04]  /*a4b0*/  LDL.64 R38, [R1+0x40] ;  /* 0x0000400001267983 */ /* 0x002f280000100a00 */
[----:B------:R-:W-:Y:S04]  /*a4c0*/  LDGSTS.E [R240+0x1c80], desc[UR28][R46.64], P4 ;  /* 0x01c800002ef07fae */ /* 0x000fe8000a1a101c */
[----:B------:R-:W-:Y:S04]  /*a4d0*/  LDGSTS.E [R240+0x2080], desc[UR28][R48.64], P4 ;  /* 0x0208000030f07fae */ /* 0x000fe8000a1a101c */
[----:B------:R-:W-:Y:S04]  /*a4e0*/  LDGSTS.E [R240+0x2480], desc[UR28][R50.64], P4 ;  /* 0x0248000032f07fae */ /* 0x000fe8000a1a101c */
[----:B------:R-:W-:Y:S04]  /*a4f0*/  LDGSTS.E [R240+0x2880], desc[UR28][R52.64], P4 ;  /* 0x0288000034f07fae */ /* 0x000fe8000a1a101c */
[----:B------:R-:W-:Y:S04]  /*a500*/  LDGSTS.E [R240+0x2c80], desc[UR28][R54.64], P4 ;  /* 0x02c8000036f07fae */ /* 0x000fe8000a1a101c */
[----:B------:R-:W-:Y:S04]  /*a510*/  LDGSTS.E [R240+0x3080], desc[UR28][R56.64], P4 ;  /* 0x0308000038f07fae */ /* 0x000fe8000a1a101c */
[----:B------:R-:W-:Y:S01]  /*a520*/  LDGSTS.E [R240+0x3480], desc[UR28][R58.64], P4 ;  /* 0x034800003af07fae */ /* 0x000fe2000a1a101c */
[----:B------:R-:W-:-:S03]  /*a530*/  SHF.R.U64 R244, R248, 0x13, RZ ;  /* 0x00000013f8f47819 */ /* 0x000fc600000012ff */
[----:B------:R-:W-:Y:S04]  /*a540*/  LDGSTS.E [R240+0x3880], desc[UR28][R60.64], P4 ;  /* 0x038800003cf07fae */ /* 0x000fe8000a1a101c */
[----:B------:R-:W-:Y:S01]  /*a550*/  LDGSTS.E [R240+0x3c80], desc[UR28][R62.64], P4 ;  /* 0x03c800003ef07fae */ /* 0x000fe2000a1a101c */
[----:B------:R-:W-:-:S03]  /*a560*/  LOP3.LUT P6, RZ, R244, 0x1, RZ, 0xc0, !PT ;  /* 0x00000001f4ff7812 */ /* 0x000fc600078cc0ff */
[----:B------:R-:W-:Y:S01]  /*a570*/  STL.64 [R1+0x970], R40 ;  /* 0x0009702801007387 */ /* 0x000fe20000100a00 */
[----:B------:R-:W-:-:S03]  /*a580*/  LOP3.LUT R244, R246, 0x30, RZ, 0x3c, !PT ;  /* 0x00000030f6f47812 */ /* 0x000fc600078e3cff */
[----:B------:R-:W-:Y:S04]  /*a590*/  STL.64 [R1+0x978], R42 ;  /* 0x0009782a01007387 */ /* 0x000fe80000100a00 */
[----:B------:R-:W-:Y:S04]  /*a5a0*/  STL.64 [R1+0x980], R44 ;  /* 0x0009802c01007387 */ /* 0x000fe80000100a00 */
[----:B------:R-:W-:Y:S04]  /*a5b0*/  STL.64 [R1+0x988], R46 ;  /* 0x0009882e01007387 */ /* 0x000fe80000100a00 */
[----:B------:R-:W-:Y:S01]  /*a5c0*/  STL.64 [R1+0x990], R48 ;  /* 0x0009903001007387 */ /* 0x000fe20000100a00 */
[----:B------:R-:W-:-:S03]  /*a5d0*/  VIADD R244, R244, UR4 ;  /* 0x00000004f4f47c36 */ /* 0x000fc60008000000 */
[----:B------:R1:W-:Y:S04]  /*a5e0*/  STL.64 [R1+0x998], R50 ;  /* 0x0009983201007387 */ /* 0x0003e80000100a00 */
[----:B------:R1:W-:Y:S04]  /*a5f0*/  STL.64 [R1+0x9a0], R52 ;  /* 0x0009a03401007387 */ /* 0x0003e80000100a00 */
[----:B------:R-:W-:Y:S04]  /*a600*/  STL.64 [R1+0x9a8], R54 ;  /* 0x0009a83601007387 */ /* 0x000fe80000100a00 */
[----:B------:R1:W-:Y:S04]  /*a610*/  STL.64 [R1+0x9b0], R56 ;  /* 0x0009b03801007387 */ /* 0x0003e80000100a00 */
[----:B------:R-:W-:Y:S04]  /*a620*/  STL.64 [R1+0x9b8], R58 ;  /* 0x0009b83a01007387 */ /* 0x000fe80000100a00 */
[----:B------:R-:W-:Y:S04]  /*a630*/  STL.64 [R1+0x9c0], R60 ;  /* 0x0009c03c01007387 */ /* 0x000fe80000100a00 */
[----:B------:R-:W-:Y:S04]  /*a640*/  STL.64 [R1+0x9c8], R62 ;  /* 0x0009c83e01007387 */ /* 0x000fe80000100a00 */
[----:B----4-:R-:W-:Y:S04]  /*a650*/  LDGSTS.E [R3+0x100], desc[UR28][R38.64], P4 ;  /* 0x0010000026037fae */ /* 0x010fe8000a1a101c */
        /* <DEDUP_REMOVED lines=14> */
[----:B------:R-:W2:Y:S04]  /*a740*/  LDL.64 R36, [R1+0x30] ;  /* 0x0000300001247983 */ /* 0x000ea80000100a00 */
[----:B------:R-:W-:Y:S04]  /*a750*/  LDGSTS.E [R3+0x3d00], desc[UR28][R90.64], P4 ;  /* 0x03d000005a037fae */ /* 0x000fe8000a1a101c */
[----:B------:R-:W-:Y:S04]  /*a760*/  STL.64 [R1+0x958], R64 ;  /* 0x0009584001007387 */ /* 0x000fe80000100a00 */
[----:B------:R-:W-:Y:S04]  /*a770*/  LDGSTS.E [R244+0x180], desc[UR28][R242.64], P4 ;  /* 0x00180000f2f47fae */ /* 0x000fe8000a1a101c */
[----:B------:R-:W-:Y:S04]  /*a780*/  LDGSTS.E [R244+0x580], desc[UR28][R250.64], P4 ;  /* 0x00580000faf47fae */ /* 0x000fe8000a1a101c */
[----:B------:R-:W-:Y:S04]  /*a790*/  LDGSTS.E [R244+0x980], desc[UR28][R92.64], P4 ;  /* 0x009800005cf47fae */ /* 0x000fe8000a1a101c */
[----:B------:R-:W2:Y:S04]  /*a7a0*/  LDL.LU.64 R242, [R1+0x9e8] ;  /* 0x0009e80001f27983 */ /* 0x000ea80000300a00 */
        /* <DEDUP_REMOVED lines=12> */
[----:B------:R-:W-:Y:S01]  /*a870*/  LDGSTS.E [R244+0x3d80], desc[UR28][R118.64], P4 ;  /* 0x03d8000076f47fae */ /* 0x000fe2000a1a101c */
[----:B------:R-:W-:-:S04]  /*a880*/  LOP3.LUT R249, R246, 0x50, RZ, 0x3c, !PT ;  /* 0x00000050f6f97812 */ /* 0x000fc800078e3cff */
[----:B------:R-:W-:Y:S02]  /*a890*/  IADD3 R245, PT, PT, R249, UR4, RZ ;  /* 0x00000004f9f57c10 */ /* 0x000fe4000fffe0ff */
[----:B------:R-:W-:-:S05]  /*a8a0*/  LOP3.LUT R246, R246, 0x70, RZ, 0x3c, !PT ;  /* 0x00000070f6f67812 */ /* 0x000fca00078e3cff */
[----:B------:R-:W-:Y:S01]  /*a8b0*/  VIADD R246, R246, UR4 ;  /* 0x00000004f6f67c36 */ /* 0x000fe20008000000 */
        /* <DEDUP_REMOVED lines=32> */
[----:B------:R2:W-:Y:S04]  /*aac0*/  LDGSTS.E [R243+0x300], desc[UR28][R32.64], P4 ;  /* 0x0030000020f37fae */ /* 0x0005e8000a1a101c */
[----:B------:R-:W4:Y:S04]  /*aad0*/  LDL.LU.64 R4, [R1+0x9e0] ;  /* 0x0009e00001047983 */ /* 0x000f280000300a00 */
        /* <DEDUP_REMOVED lines=13> */
[----:B------:R-:W2:Y:S04]  /*abb0*/  LDL.LU.64 R32, [R1+0x9d8] ;  /* 0x0009d80001207983 */ /* 0x000ea80000300a00 */
[----:B------:R-:W-:Y:S04]  /*abc0*/  LDGSTS.E [R243+0x3b00], desc[UR28][R206.64], P4 ;  /* 0x03b00000cef37fae */ /* 0x000fe8000a1a101c */
[----:B------:R-:W2:Y:S04]  /*abd0*/  LDL.LU.64 R36, [R1+0x1b0] ;  /* 0x0001b00001247983 */ /* 0x000ea80000300a00 */
[----:B------:R-:W-:Y:S04]  /*abe0*/  LDGSTS.E [R243+0x3f00], desc[UR28][R208.64], P4 ;  /* 0x03f00000d0f37fae */ /* 0x000fe8000a1a101c */
[----:B-1----:R-:W2:Y:S04]  /*abf0*/  LDL.LU.64 R50, [R1+0x1a8] ;  /* 0x0001a80001327983 */ /* 0x002ea80000300a00 */
[----:B------:R-:W-:Y:S04]  /*ac00*/  LDGSTS.E [R246+0x380], desc[UR28][R238.64], P4 ;  /* 0x00380000eef67fae */ /* 0x000fe8000a1a101c */
[----:B------:R-:W-:Y:S04]  /*ac10*/  LDGSTS.E [R246+0x780], desc[UR28][R210.64], P4 ;  /* 0x00780000d2f67fae */ /* 0x000fe8000a1a101c */
[----:B------:R-:W-:Y:S04]  /*ac20*/  LDGSTS.E [R246+0xb80], desc[UR28][R212.64], P4 ;  /* 0x00b80000d4f67fae */ /* 0x000fe8000a1a101c */
[----:B------:R-:W2:Y:S04]  /*ac30*/  LDL.LU.64 R238, [R1+0x9d0] ;  /* 0x0009d00001ee7983 */ /* 0x000ea80000300a00 */
[----:B------:R-:W2:Y:S04]  /*ac40*/  LDL.LU.64 R42, [R1+0x170] ;  /* 0x00017000012a7983 */ /* 0x000ea80000300a00 */
        /* <DEDUP_REMOVED lines=14> */
[----:B------:R-:W2:Y:S01]  /*ad30*/  LDL.LU.64 R46, [R1+0x138] ;  /* 0x00013800012e7983 */ /* 0x000ea20000300a00 */
[----:B---3--:R-:W-:-:S03]  /*ad40*/  SHF.R.U64 R44, R248, 0x7, RZ ;  /* 0x00000007f82c7819 */ /* 0x008fc600000012ff */
[----:B----4-:R-:W-:Y:S04]  /*ad50*/  LDGSTS.E [R246+0x3f80], desc[UR28][R4.64], P4 ;  /* 0x03f8000004f67fae */ /* 0x010fe8000a1a101c */
[----:B------:R-:W0:Y:S01]  /*ad60*/  LDGDEPBAR ;  /* 0x00000000000079af */ /* 0x000e220000000000 */
[----:B--2---:R-:W-:-:S04]  /*ad70*/  IMAD.WIDE R32, R2, 0x4, R32 ;  /* 0x0000000402207825 */ /* 0x004fc800078e0220 */
[C---:B------:R-:W-:Y:S02]  /*ad80*/  IMAD.WIDE R56, R2.reuse, 0x4, R36 ;  /* 0x0000000402387825 */ /* 0x040fe400078e0224 */
[----:B------:R-:W2:Y:S04]  /*ad90*/  LDL.LU.64 R36, [R1+0x110] ;  /* 0x0001100001247983 */ /* 0x000ea80000300a00 */
[----:B------:R-:W3:Y:S01]  /*ada0*/  LDL.LU.64 R38, [R1+0x108] ;  /* 0x0001080001267983 */ /* 0x000ee20000300a00 */
[----:B------:R-:W-:-:S04]  /*adb0*/  IMAD.WIDE R54, R2, 0x4, R50 ;  /* 0x0000000402367825 */ /* 0x000fc800078e0232 */
[----:B------:R-:W-:Y:S01]  /*adc0*/  IMAD.WIDE R48, R2, 0x4, R238 ;  /* 0x0000000402307825 */ /* 0x000fe200078e02ee */
[----:B------:R-:W-:Y:S06]  /*add0*/  BAR.SYNC.DEFER_BLOCKING 0x0 ;  /* 0x0000000000007b1d */ /* 0x000fec0000010000 */
[----:B------:R1:W-:Y:S04]  /*ade0*/  STL.64 [R1+0x320], R48 ;  /* 0x0003203001007387 */ /* 0x0003e80000100a00 */
[----:B------:R4:W-:Y:S04]  /*adf0*/  STL.64 [R1+0x2b8], R56 ;  /* 0x0002b83801007387 */ /* 0x0009e80000100a00 */
[----:B------:R-:W3:Y:S04]  /*ae00*/  LDL.LU.64 R50, [R1+0xe0] ;  /* 0x0000e00001327983 */ /* 0x000ee80000300a00 */
[----:B------:R-:W-:Y:S04]  /*ae10*/  STL.64 [R1+0x328], R32 ;  /* 0x0003282001007387 */ /* 0x000fe80000100a00 */
[----:B------:R1:W-:Y:S04]  /*ae20*/  STL.64 [R1+0x2b0], R54 ;  /* 0x0002b03601007387 */ /* 0x0003e80000100a00 */
[----:B------:R-:W-:Y:S01]  /*ae30*/  @!PT LDS RZ, [RZ] ;  /* 0x00000000fffff984 */ /* 0x000fe20000000800 */
[----:B------:R-:W-:Y:S01]  /*ae40*/  @!PT LDS RZ, [RZ] ;  /* 0x00000000fffff984 */ /* 0x000fe20000000800 */
[----:B------:R-:W-:Y:S01]  /*ae50*/  @!PT LDS RZ, [RZ] ;  /* 0x00000000fffff984 */ /* 0x000fe20000000800 */
[----:B------:R-:W-:Y:S04]  /*ae60*/  LDGSTS.E [R0+0xa000], desc[UR28][R48.64], P3 ;  /* 0x0a00000030007fae */ /* 0x000fe800099a101c */
[----:B------:R-:W-:Y:S04]  /*ae70*/  LDGSTS.E [R0+0xa080], desc[UR28][R32.64], P3 ;  /* 0x0a08000020007fae */ /* 0x000fe800099a101c */
[----:B------:R4:W-:Y:S04]  /*ae80*/  LDGSTS.E [R0+0xa400], desc[UR28][R56.64], P2 ;  /* 0x0a40000038007fae */ /* 0x0009e800091a101c */
[----:B-1----:R-:W3:Y:S04]  /*ae90*/  LDL.LU.64 R48, [R1+0xd8] ;  /* 0x0000d80001307983 */ /* 0x002ee80000300a00 */
[----:B------:R1:W-:Y:S01]  /*aea0*/  LDGSTS.E [R0+0xa480], desc[UR28][R54.64], P2 ;  /* 0x0a48000036007fae */ /* 0x0003e200091a101c */
[----:B------:R-:W-:Y:S01]  /*aeb0*/  LOP3.LUT P2, RZ, R44, 0x1, RZ, 0xc0, !PT ;  /* 0x000000012cff7812 */ /* 0x000fe2000784c0ff */
[----:B------:R-:W-:-:S02]  /*aec0*/  IMAD.WIDE R44, R2, 0x4, R42 ;  /* 0x00000004022c7825 */ /* 0x000fc400078e022a */
[----:B------:R-:W3:Y:S02]  /*aed0*/  LDL.LU.64 R42, [R1+0xb0] ;  /* 0x0000b000012a7983 */ /* 0x000ee40000300a00 */
[----:B----4-:R-:W-:Y:S02]  /*aee0*/  IMAD.WIDE R56, R2, 0x4, R40 ;  /* 0x0000000402387825 */ /* 0x010fe400078e0228 */
[----:B------:R-:W4:Y:S01]  /*aef0*/  LDL.LU.64 R40, [R1+0xa8] ;  /* 0x0000a80001287983 */ /* 0x000f220000300a00 */
[----:B------:R-:W-:-:S03]  /*af00*/  SHF.R.U64 R249, R248, 0xf, RZ ;  /* 0x0000000ff8f97819 */ /* 0x000fc600000012ff */
[----:B------:R1:W-:Y:S01]  /*af10*/  STL.64 [R1+0x2c0], R44 ;  /* 0x0002c02c01007387 */ /* 0x0003e20000100a00 */
[----:B------:R-:W-:Y:S01]  /*af20*/  LOP3.LUT P4, RZ, R249, 0x1, RZ, 0xc0, !PT ;  /* 0x00000001f9ff7812 */ /* 0x000fe2000788c0ff */
[----:B-1----:R-:W-:Y:S01]  /*af30*/  IMAD.WIDE R54, R2, 0x4, R52 ;  /* 0x0000000402367825 */ /* 0x002fe200078e0234 */
[----:B------:R-:W-:Y:S01]  /*af40*/  SHF.R.U64 R249, R248, 0xb, RZ ;  /* 0x0000000bf8f97819 */ /* 0x000fe200000012ff */
[----:B------:R-:W-:Y:S02]  /*af50*/  STL.64 [R1+0x168], R56 ;  /* 0x0001683801007387 */ /* 0x000fe40000100a00 */
[----:B------:R-:W-:Y:S02]  /*af60*/  IMAD.WIDE R52, R2, 0x4, R46 ;  /* 0x0000000402347825 */ /* 0x000fe400078e022e */
[----:B------:R-:W4:Y:S01]  /*af70*/  LDL.LU.64 R46, [R1+0x80] ;  /* 0x00008000012e7983 */ /* 0x000f220000300a00 */
[----:B------:R-:W-:-:S03]  /*af80*/  LOP3.LUT P3, RZ, R249, 0x1, RZ, 0xc0, !PT ;  /* 0x00000001f9ff7812 */ /* 0x000fc6000786c0ff */
[----:B------:R-:W-:Y:S04]  /*af90*/  LDGSTS.E [R0+0xa800], desc[UR28][R44.64], P5 ;  /* 0x0a8000002c007fae */ /* 0x000fe8000a9a101c */
[----:B------:R-:W-:Y:S04]  /*afa0*/  STL.64 [R1+0x2e0], R54 ;  /* 0x0002e03601007387 */ /* 0x000fe80000100a00 */
[----:B------:R-:W-:Y:S04]  /*afb0*/  LDGSTS.E [R0+0xa880], desc[UR28][R56.64], P5 ;  /* 0x0a88000038007fae */ /* 0x000fe8000a9a101c */
[----:B------:R-:W4:Y:S04]  /*afc0*/  LDL.LU.64 R44, [R1+0x78] ;  /* 0x00007800012c7983 */ /* 0x000f280000300a00 */
[----:B------:R-:W-:Y:S04]  /*afd0*/  LDGSTS.E [R0+0xac00], desc[UR28][R54.64], P6 ;  /* 0x0ac0000036007fae */ /* 0x000fe8000b1a101c */
[----:B------:R2:W-:Y:S04]  /*afe0*/  STL.64 [R1+0x2e8], R52 ;  /* 0x0002e83401007387 */ /* 0x0005e80000100a00 */
[----:B------:R2:W-:Y:S02]  /*aff0*/  LDGSTS.E [R0+0xac80], desc[UR28][R52.64], P6 ;  /* 0x0ac8000034007fae */ /* 0x0005e4000b1a101c */
[----:B--2---:R-:W-:-:S02]  /*b000*/  IMAD.WIDE R52, R2, 0x4, R36 ;  /* 0x0000000402347825 */ /* 0x004fc400078e0224 */
[----:B------:R-:W2:Y:S02]  /*b010*/  LDL.LU.64 R36, [R1+0x1e0] ;  /* 0x0001e00001247983 */ /* 0x000ea40000300a00 */
[C---:B---3--:R-:W-:Y:S02]  /*b020*/  IMAD.WIDE R56, R2.reuse, 0x4, R38 ;  /* 0x0000000402387825 */ /* 0x048fe400078e0226 */
[----:B------:R-:W3:Y:S04]  /*b030*/  LDL.LU.64 R38, [R1+0x1d8] ;  /* 0x0001d80001267983 */ /* 0x000ee80000300a00 */
[----:B------:R1:W-:Y:S04]  /*b040*/  STL.64 [R1+0x420], R52 ;  /* 0x0004203401007387 */ /* 0x0003e80000100a00 */
[----:B------:R4:W-:Y:S04]  /*b050*/  STL.64 [R1+0x428], R56 ;  /* 0x0004283801007387 */ /* 0x0009e80000100a00 */
[----:B------:R-:W3:Y:S04]  /*b060*/  LDL.LU.64 R54, [R1+0x1a0] ;  /* 0x0001a00001367983 */ /* 0x000ee80000300a00 */
[----:B------:R-:W-:Y:S04]  /*b070*/  LDGSTS.E [R0+0xb000], desc[UR28][R52.64], P4 ;  /* 0x0b00000034007fae */ /* 0x000fe8000a1a101c */
[----:B------:R4:W-:Y:S01]  /*b080*/  LDGSTS.E [R0+0xb080], desc[UR28][R56.64], P4 ;  /* 0x0b08000038007fae */ /* 0x0009e2000a1a101c */
[----:B------:R-:W-:-:S05]  /*b090*/  IMAD.WIDE R50, R2, 0x4, R50 ;  /* 0x0000000402327825 */ /* 0x000fca00078e0232 */
[----:B------:R-:W-:Y:S04]  /*b0a0*/  STL.64 [R1+0x460], R50 ;  /* 0x0004603201007387 */ /* 0x000fe80000100a00 */
[----:B-1----:R-:W3:Y:S04]  /*b0b0*/  LDL.LU.64 R52, [R1+0x198] ;  /* 0x0001980001347983 */ /* 0x002ee80000300a00 */
[----:B------:R-:W-:Y:S01]  /*b0c0*/  LDGSTS.E [R0+0xb400], desc[UR28][R50.64], P3 ;  /* 0x0b40000032007fae */ /* 0x000fe200099a101c */
[----:B------:R-:W-:-:S05]  /*b0d0*/  IMAD.WIDE R48, R2, 0x4, R48 ;  /* 0x0000000402307825 */ /* 0x000fca00078e0230 */
[----:B------:R1:W-:Y:S04]  /*b0e0*/  STL.64 [R1+0x468], R48 ;  /* 0x0004683001007387 */ /* 0x0003e80000100a00 */
[----:B------:R1:W-:Y:S01]  /*b0f0*/  LDGSTS.E [R0+0xb480], desc[UR28][R48.64], P3 ;  /* 0x0b48000030007fae */ /* 0x0003e200099a101c */
[----:B----4-:R-:W-:-:S04]  /*b100*/  IMAD.WIDE R56, R2, 0x4, R40 ;  /* 0x0000000402387825 */ /* 0x010fc800078e0228 */
[----:B-1----:R-:W-:Y:S02]  /*b110*/  IMAD.WIDE R48, R2, 0x4, R42 ;  /* 0x0000000402307825 */ /* 0x002fe400078e022a */
[----:B------:R-:W4:Y:S04]  /*b120*/  LDL.LU.64 R42, [R1+0x160] ;  /* 0x00016000012a7983 */ /* 0x000f280000300a00 */
[----:B------:R-:W4:Y:S01]  /*b130*/  LDL.LU.64 R40, [R1+0x158] ;  /* 0x0001580001287983 */ /* 0x000f220000300a00 */
[C---:B------:R-:W-:Y:S02]  /*b140*/  SHF.R.U64 R33, R248.reuse, 0x3, RZ ;  /* 0x00000003f8217819 */ /* 0x040fe400000012ff */
[----:B------:R-:W-:Y:S01]  /*b150*/  SHF.R.U64 R32, R248, 0x1e, RZ ;  /* 0x0000001ef8207819 */ /* 0x000fe200000012ff */
[----:B------:R-:W-:Y:S01]  /*b160*/  IMAD.WIDE R46, R2, 0x4, R46 ;  /* 0x00000004022e7825 */ /* 0x000fe200078e022e */
[----:B------:R-:W-:Y:S01]  /*b170*/  LOP3.LUT P5, RZ, R33, 0x1, RZ, 0xc0, !PT ;  /* 0x0000000121ff7812 */ /* 0x000fe200078ac0ff */
[----:B------:R1:W-:Y:S01]  /*b180*/  STL.64 [R1+0x4a0], R48 ;  /* 0x0004a03001007387 */ /* 0x0003e20000100a00 */
[----:B------:R-:W-:-:S03]  /*b190*/  LOP3.LUT P6, RZ, R32, 0x1, RZ, 0xc0, !PT ;  /* 0x0000000120ff7812 */ /* 0x000fc600078cc0ff */
[----:B------:R-:W-:Y:S01]  /*b1a0*/  STL.64 [R1+0x4a8], R56 ;  /* 0x0004a83801007387 */ /* 0x000fe20000100a00 */
[----:B------:R-:W-:Y:S01]  /*b1b0*/  SHF.R.U64 R33, R248, 0x1a, RZ ;  /* 0x0000001af8217819 */ /* 0x000fe200000012ff */
[----:B------:R-:W-:Y:S02]  /*b1c0*/  IMAD.WIDE R44, R2, 0x4, R44 ;  /* 0x00000004022c7825 */ /* 0x000fe400078e022c */
[----:B------:R-:W4:Y:S04]  /*b1d0*/  LDL.LU.64 R50, [R1+0x130] ;  /* 0x0001300001327983 */ /* 0x000f280000300a00 */
[----:B------:R-:W-:Y:S04]  /*b1e0*/  LDGSTS.E [R0+0xb800], desc[UR28][R48.64], P2 ;  /* 0x0b80000030007fae */ /* 0x000fe800091a101c */
[----:B------:R2:W-:Y:S04]  /*b1f0*/  STL.64 [R1+0x4e0], R46 ;  /* 0x0004e02e01007387 */ /* 0x0005e80000100a00 */
[----:B------:R-:W-:Y:S01]  /*b200*/  LDGSTS.E [R0+0xb880], desc[UR28][R56.64], P2 ;  /* 0x0b88000038007fae */ /* 0x000fe200091a101c */
[----:B------:R-:W-:-:S03]  /*b210*/  LOP3.LUT P4, RZ, R33, 0x1, RZ, 0xc0, !PT ;  /* 0x0000000121ff7812 */ /* 0x000fc6000788c0ff */
[----:B-1----:R-:W4:Y:S04]  /*b220*/  LDL.LU.64 R48, [R1+0x128] ;  /* 0x0001280001307983 */ /* 0x002f280000300a00 */
[----:B------:R2:W-:Y:S04]  /*b230*/  LDGSTS.E [R0+0xbc00], desc[UR28][R46.64], P5 ;  /* 0x0bc000002e007fae */ /* 0x0005e8000a9a101c */
[----:B------:R3:W-:Y:S04]  /*b240*/  STL.64 [R1+0x4e8], R44 ;  /* 0x0004e82c01007387 */ /* 0x0007e80000100a00 */
[----:B------:R3:W-:Y:S01]  /*b250*/  LDGSTS.E [R0+0xbc80], desc[UR28][R44.64], P5 ;  /* 0x0bc800002c007fae */ /* 0x0007e2000a9a101c */
[----:B--2---:R-:W-:-:S03]  /*b260*/  IMAD.WIDE R46, R2, 0x4, R36 ;  /* 0x00000004022e7825 */ /* 0x004fc600078e0224 */
[----:B------:R-:W2:Y:S01]  /*b270*/  LDL.LU.64 R36, [R1+0x100] ;  /* 0x0001000001247983 */ /* 0x000ea20000300a00 */
[----:B---3--:R-:W-:-:S03]  /*b280*/  IMAD.WIDE R44, R2, 0x4, R38 ;  /* 0x00000004022c7825 */ /* 0x008fc600078e0226 */
[----:B------:R-:W3:Y:S04]  /*b290*/  LDL.LU.64 R38, [R1+0xf8] ;  /* 0x0000f80001267983 */ /* 0x000ee80000300a00 */
[----:B------:R1:W-:Y:S01]  /*b2a0*/  STL.64 [R1+0xd8], R46 ;  /* 0x0000d82e01007387 */ /* 0x0003e20000100a00 */
[----:B------:R-:W-:-:S03]  /*b2b0*/  IMAD.WIDE R54, R2, 0x4, R54 ;  /* 0x0000000402367825 */ /* 0x000fc600078e0236 */
[----:B------:R1:W-:Y:S04]  /*b2c0*/  STL.64 [R1+0x108], R44 ;  /* 0x0001082c01007387 */ /* 0x0003e80000100a00 */
[----:B------:R-:W-:Y:S04]  /*b2d0*/  LDGSTS.E [R3+0xa100], desc[UR28][R46.64], P6 ;  /* 0x0a1000002e037fae */ /* 0x000fe8000b1a101c */
[----:B------:R4:W-:Y:S04]  /*b2e0*/  STL.64 [R1+0x110], R54 ;  /* 0x0001103601007387 */ /* 0x0009e80000100a00 */
[----:B------:R-:W-:Y:S04]  /*b2f0*/  LDGSTS.E [R3+0xa180], desc[UR28][R44.64], P6 ;  /* 0x0a1800002c037fae */ /* 0x000fe8000b1a101c */
[----:B-1----:R-:W3:Y:S04]  /*b300*/  LDL.LU.64 R46, [R1+0xd0] ;  /* 0x0000d000012e7983 */ /* 0x002ee80000300a00 */
[----:B------:R-:W-:Y:S01]  /*b310*/  LDGSTS.E [R3+0xa500], desc[UR28][R54.64], P4 ;  /* 0x0a50000036037fae */ /* 0x000fe2000a1a101c */
[----:B------:R-:W-:-:S05]  /*b320*/  IMAD.WIDE R52, R2, 0x4, R52 ;  /* 0x0000000402347825 */ /* 0x000fca00078e0234 */
[----:B------:R1:W-:Y:S04]  /*b330*/  STL.64 [R1+0x138], R52 ;  /* 0x0001383401007387 */ /* 0x0003e80000100a00 */
[----:B------:R-:W3:Y:S04]  /*b340*/  LDL.LU.64 R44, [R1+0xc8] ;  /* 0x0000c800012c7983 */ /* 0x000ee80000300a00 */
[----:B------:R-:W-:Y:S01]  /*b350*/  LDGSTS.E [R3+0xa580], desc[UR28][R52.64], P4 ;  /* 0x0a58000034037fae */ /* 0x000fe2000a1a101c */
[----:B----4-:R-:W-:-:S03]  /*b360*/  IMAD.WIDE R58, R2, 0x4, R42 ;  /* 0x00000004023a7825 */ /* 0x010fc600078e022a */
[----:B------:R-:W4:Y:S01]  /*b370*/  LDL.LU.64 R42, [R1+0xa0] ;  /* 0x0000a000012a7983 */ /* 0x000f220000300a00 */
[----:B------:R-:W-:-:S03]  /*b380*/  IMAD.WIDE R56, R2, 0x4, R40 ;  /* 0x0000000402387825 */ /* 0x000fc600078e0228 */
[----:B------:R-:W4:Y:S04]  /*b390*/  LDL.LU.64 R40, [R1+0x98] ;  /* 0x0000980001287983 */ /* 0x000f280000300a00 */
[----:B------:R2:W-:Y:S04]  /*b3a0*/  STL.64 [R1+0x140], R58 ;  /* 0x0001403a01007387 */ /* 0x0005e80000100a00 */
[----:B------:R3:W-:Y:S04]  /*b3b0*/  STL.64 [R1+0x158], R56 ;  /* 0x0001583801007387 */ /* 0x0007e80000100a00 */
[----:B------:R-:W4:Y:S04]  /*b3c0*/  LDL.LU.64 R54, [R1+0x70] ;  /* 0x0000700001367983 */ /* 0x000f280000300a00 */
[----:B-1----:R-:W4:Y:S01]  /*b3d0*/  LDL.LU.64 R52, [R1+0x68] ;  /* 0x0000680001347983 */ /* 0x002f220000300a00 */
[----:B------:R-:W-:-:S02]  /*b3e0*/  SHF.R.U64 R32, R248, 0x16, RZ ;  /* 0x00000016f8207819 */ /* 0x000fc400000012ff */
[----:B------:R-:W-:Y:S02]  /*b3f0*/  SHF.R.U64 R33, R248, 0x12, RZ ;  /* 0x00000012f8217819 */ /* 0x000fe400000012ff */
[----:B------:R-:W-:Y:S02]  /*b400*/  LOP3.LUT P3, RZ, R32, 0x1, RZ, 0xc0, !PT ;  /* 0x0000000120ff7812 */ /* 0x000fe4000786c0ff */
[----:B------:R-:W-:Y:S02]  /*b410*/  LOP3.LUT P2, RZ, R33, 0x1, RZ, 0xc0, !PT ;  /* 0x0000000121ff7812 */ /* 0x000fe4000784c0ff */
[C---:B------:R-:W-:Y:S02]  /*b420*/  SHF.R.U64 R32, R248.reuse, 0xe, RZ ;  /* 0x0000000ef8207819 */ /* 0x040fe400000012ff */
[----:B------:R-:W-:Y:S01]  /*b430*/  SHF.R.U64 R33, R248, 0xa, RZ ;  /* 0x0000000af8217819 */ /* 0x000fe200000012ff */
[----:B------:R-:W-:Y:S01]  /*b440*/  IMAD.WIDE R50, R2, 0x4, R50 ;  /* 0x0000000402327825 */ /* 0x000fe200078e0232 */
[----:B------:R-:W-:-:S02]  /*b450*/  LOP3.LUT P5, RZ, R32, 0x1, RZ, 0xc0, !PT ;  /* 0x0000000120ff7812 */ /* 0x000fc400078ac0ff */
[----:B------:R-:W-:Y:S01]  /*b460*/  SHF.R.U64 R32, R248, 0x6, RZ ;  /* 0x00000006f8207819 */ /* 0x000fe200000012ff */
[----:B------:R-:W-:Y:S01]  /*b470*/  IMAD.WIDE R48, R2, 0x4, R48 ;  /* 0x0000000402307825 */ /* 0x000fe200078e0230 */
[----:B------:R-:W-:Y:S01]  /*b480*/  LOP3.LUT P6, RZ, R33, 0x1, RZ, 0xc0, !PT ;  /* 0x0000000121ff7812 */ /* 0x000fe200078cc0ff */
[----:B------:R2:W-:Y:S01]  /*b490*/  LDGSTS.E [R3+0xa900], desc[UR28][R58.64], P3 ;  /* 0x0a9000003a037fae */ /* 0x0005e200099a101c */
[----:B------:R-:W-:-:S03]  /*b4a0*/  LOP3.LUT P4, RZ, R32, 0x1, RZ, 0xc0, !PT ;  /* 0x0000000120ff7812 */ /* 0x000fc6000788c0ff */
[----:B------:R1:W-:Y:S04]  /*b4b0*/  STL.64 [R1+0x2c8], R50 ;  /* 0x0002c83201007387 */ /* 0x0003e80000100a00 */
[----:B------:R1:W-:Y:S04]  /*b4c0*/  STL.64 [R1+0x2d0], R48 ;  /* 0x0002d03001007387 */ /* 0x0003e80000100a00 */
[----:B------:R3:W-:Y:S04]  /*b4d0*/  LDGSTS.E [R3+0xa980], desc[UR28][R56.64], P3 ;  /* 0x0a98000038037fae */ /* 0x0007e800099a101c */
[----:B------:R-:W-:Y:S04]  /*b4e0*/  LDGSTS.E [R3+0xad00], desc[UR28][R50.64], P2 ;  /* 0x0ad0000032037fae */ /* 0x000fe800091a101c */
[----:B------:R-:W-:Y:S01]  /*b4f0*/  LDGSTS.E [R3+0xad80], desc[UR28][R48.64], P2 ;  /* 0x0ad8000030037fae */ /* 0x000fe200091a101c */
[----:B--2---:R-:W-:-:S03]  /*b500*/  IMAD.WIDE R58, R2, 0x4, R36 ;  /* 0x00000004023a7825 */ /* 0x004fc600078e0224 */
[----:B------:R-:W2:Y:S01]  /*b510*/  LDL.LU.64 R36, [R1+0x1d0] ;  /* 0x0001d00001247983 */ /* 0x000ea20000300a00 */
[----:B---3--:R-:W-:-:S03]  /*b520*/  IMAD.WIDE R56, R2, 0x4, R38 ;  /* 0x0000000402387825 */ /* 0x008fc600078e0226 */
[----:B-1----:R-:W3:Y:S04]  /*b530*/  LDL.LU.64 R50, [R1+0x1c8] ;  /* 0x0001c80001327983 */ /* 0x002ee80000300a00 */
[----:B------:R-:W-:Y:S04]  /*b540*/  STL.64 [R1+0x2f0], R58 ;  /* 0x0002f03a01007387 */ /* 0x000fe80000100a00 */
[----:B------:R-:W3:Y:S04]  /*b550*/  LDL.LU.64 R48, [R1+0x190] ;  /* 0x0001900001307983 */ /* 0x000ee80000300a00 */
[----:B------:R-:W3:Y:S04]  /*b560*/  LDL.LU.64 R38, [R1+0x188] ;  /* 0x0001880001267983 */ /* 0x000ee80000300a00 */
[----:B------:R-:W-:Y:S04]  /*b570*/  STL.64 [R1+0x300], R56 ;  /* 0x0003003801007387 */ /* 0x000fe80000100a00 */
[----:B------:R-:W-:Y:S04]  /*b580*/  LDGSTS.E [R3+0xb100], desc[UR28][R58.64], P5 ;  /* 0x0b1000003a037fae */ /* 0x000fe8000a9a101c */
[----:B------:R-:W-:Y:S01]  /*b590*/  LDGSTS.E [R3+0xb180], desc[UR28][R56.64], P5 ;  /* 0x0b18000038037fae */ /* 0x000fe2000a9a101c */
[----:B------:R-:W-:-:S05]  /*b5a0*/  IMAD.WIDE R46, R2, 0x4, R46 ;  /* 0x00000004022e7825 */ /* 0x000fca00078e022e */
[----:B------:R1:W-:Y:S04]  /*b5b0*/  STL.64 [R1+0x470], R46 ;  /* 0x0004702e01007387 */ /* 0x0003e80000100a00 */
[----:B------:R-:W-:Y:S01]  /*b5c0*/  LDGSTS.E [R3+0xb500], desc[UR28][R46.64], P6 ;  /* 0x0b5000002e037fae */ /* 0x000fe2000b1a101c */
[----:B------:R-:W-:-:S05]  /*b5d0*/  IMAD.WIDE R44, R2, 0x4, R44 ;  /* 0x00000004022c7825 */ /* 0x000fca00078e022c */
[----:B------:R1:W-:Y:S04]  /*b5e0*/  STL.64 [R1+0x478], R44 ;  /* 0x0004782c01007387 */ /* 0x0003e80000100a00 */
[----:B------:R-:W-:Y:S04]  /*b5f0*/  LDGSTS.E [R3+0xb580], desc[UR28][R44.64], P6 ;  /* 0x0b5800002c037fae */ /* 0x000fe8000b1a101c */
[----:B-1----:R-:W3:Y:S04]  /*b600*/  LDL.LU.64 R46, [R1+0x150] ;  /* 0x00015000012e7983 */ /* 0x002ee80000300a00 */
[----:B------:R-:W3:Y:S01]  /*b610*/  LDL.LU.64 R44, [R1+0x148] ;  /* 0x00014800012c7983 */ /* 0x000ee20000300a00 */
[----:B----4-:R-:W-:-:S04]  /*b620*/  IMAD.WIDE R42, R2, 0x4, R42 ;  /* 0x00000004022a7825 */ /* 0x010fc800078e022a */
[C---:B------:R-:W-:Y:S01]  /*b630*/  IMAD.WIDE R40, R2.reuse, 0x4, R40 ;  /* 0x0000000402287825 */ /* 0x040fe200078e0228 */
[----:B------:R1:W-:Y:S04]  /*b640*/  STL.64 [R1+0x4b0], R42 ;  /* 0x0004b02a01007387 */ /* 0x0003e80000100a00 */
[----:B------:R4:W-:Y:S04]  /*b650*/  STL.64 [R1+0x4b8], R40 ;  /* 0x0004b82801007387 */ /* 0x0009e80000100a00 */
[----:B------:R-:W-:Y:S01]  /*b660*/  LDGSTS.E [R3+0xb900], desc[UR28][R42.64], P4 ;  /* 0x0b9000002a037fae */ /* 0x000fe2000a1a101c */
[----:B------:R-:W-:-:S03]  /*b670*/  IMAD.WIDE R54, R2, 0x4, R54 ;  /* 0x0000000402367825 */ /* 0x000fc600078e0236 */
[----:B------:R-:W-:Y:S01]  /*b680*/  LDGSTS.E [R3+0xb980], desc[UR28][R40.64], P4 ;  /* 0x0b98000028037fae */ /* 0x000fe2000a1a101c */
[----:B------:R-:W-:-:S03]  /*b690*/  IMAD.WIDE R52, R2, 0x4, R52 ;  /* 0x0000000402347825 */ /* 0x000fc600078e0234 */
[----:B-1----:R-:W3:Y:S04]  /*b6a0*/  LDL.LU.64 R42, [R1+0x120] ;  /* 0x00012000012a7983 */ /* 0x002ee80000300a00 */
[----:B------:R-:W-:Y:S04]  /*b6b0*/  STL.64 [R1+0x4f0], R54 ;  /* 0x0004f03601007387 */ /* 0x000fe80000100a00 */
[----:B------:R3:W-:Y:S04]  /*b6c0*/  STL.64 [R1+0x4f8], R52 ;  /* 0x0004f83401007387 */ /* 0x0007e80000100a00 */
[----:B----4-:R-:W4:Y:S01]  /*b6d0*/  LDL.LU.64 R40, [R1+0x118] ;  /* 0x0001180001287983 */ /* 0x010f220000300a00 */
[----:B------:R-:W-:-:S04]  /*b6e0*/  SHF.R.U64 R33, R248, 0x2, RZ ;  /* 0x00000002f8217819 */ /* 0x000fc800000012ff */
[----:B------:R-:W-:Y:S02]  /*b6f0*/  LOP3.LUT P3, RZ, R33, 0x1, RZ, 0xc0, !PT ;  /* 0x0000000121ff7812 */ /* 0x000fe4000786c0ff */
[----:B------:R-:W-:-:S04]  /*b700*/  SHF.R.U64 R32, R248, 0x1d, RZ ;  /* 0x0000001df8207819 */ /* 0x000fc800000012ff */
[----:B------:R-:W-:Y:S02]  /*b710*/  LOP3.LUT P2, RZ, R32, 0x1, RZ, 0xc0, !PT ;  /* 0x0000000120ff7812 */ /* 0x000fe4000784c0ff */
[----:B------:R-:W-:-:S05]  /*b720*/  SHF.R.U64 R33, R248, 0x19, RZ ;  /* 0x00000019f8217819 */ /* 0x000fca00000012ff */
[----:B------:R-:W-:Y:S04]  /*b730*/  LDGSTS.E [R3+0xbd00], desc[UR28][R54.64], P3 ;  /* 0x0bd0000036037fae */ /* 0x000fe800099a101c */
[----:B------:R3:W-:Y:S01]  /*b740*/  LDGSTS.E [R3+0xbd80], desc[UR28][R52.64], P3 ;  /* 0x0bd8000034037fae */ /* 0x0007e200099a101c */
[C---:B------:R-:W-:Y:S02]  /*b750*/  SHF.R.U64 R32, R248.reuse, 0x15, RZ ;  /* 0x00000015f8207819 */ /* 0x040fe400000012ff */
[----:B------:R-:W-:Y:S02]  /*b760*/  LOP3.LUT P5, RZ, R33, 0x1, RZ, 0xc0, !PT ;  /* 0x0000000121ff7812 */ /* 0x000fe400078ac0ff */
[----:B------:R-:W-:Y:S02]  /*b770*/  SHF.R.U64 R33, R248, 0x11, RZ ;  /* 0x00000011f8217819 */ /* 0x000fe400000012ff */
[----:B------:R-:W-:-:S02]  /*b780*/  LOP3.LUT P6, RZ, R32, 0x1, RZ, 0xc0, !PT ;  /* 0x0000000120ff7812 */ /* 0x000fc400078cc0ff */
[----:B------:R-:W-:Y:S01]  /*b790*/  LOP3.LUT P4, RZ, R33, 0x1, RZ, 0xc0, !PT ;  /* 0x0000000121ff7812 */ /* 0x000fe2000788c0ff */
[----:B--2---:R-:W-:-:S04]  /*b7a0*/  IMAD.WIDE R36, R2, 0x4, R36 ;  /* 0x0000000402247825 */ /* 0x004fc800078e0224 */
[C---:B---3--:R-:W-:Y:S01]  /*b7b0*/  IMAD.WIDE R52, R2.reuse, 0x4, R50 ;  /* 0x0000000402347825 */ /* 0x048fe200078e0232 */
[----:B------:R1:W-:Y:S04]  /*b7c0*/  STL.64 [R1+0x68], R36 ;  /* 0x0000682401007387 */ /* 0x0003e80000100a00 */
[----:B------:R2:W-:Y:S01]  /*b7d0*/  STL.64 [R1+0xb0], R52 ;  /* 0x0000b03401007387 */ /* 0x0005e20000100a00 */
[----:B------:R-:W-:-:S03]  /*b7e0*/  IMAD.WIDE R50, R2, 0x4, R48 ;  /* 0x0000000402327825 */ /* 0x000fc600078e0230 */
[----:B------:R-:W3:Y:S01]  /*b7f0*/  LDL.LU.64 R58, [R1+0xf0] ;  /* 0x0000f000013a7983 */ /* 0x000ee20000300a00 */
[----:B------:R-:W-:-:S03]  /*b800*/  IMAD.WIDE R48, R2, 0x4, R38 ;  /* 0x0000000402307825 */ /* 0x000fc600078e0226 */
[----:B------:R1:W-:Y:S04]  /*b810*/  LDGSTS.E [R242+0xa200], desc[UR28][R36.64], P2 ;  /* 0x0a20000024f27fae */ /* 0x0003e800091a101c */
[----:B------:R-:W3:Y:S04]  /*b820*/  LDL.LU.64 R38, [R1+0xe8] ;  /* 0x0000e80001267983 */ /* 0x000ee80000300a00 */
[----:B------:R2:W-:Y:S04]  /*b830*/  STL.64 [R1+0xf8], R50 ;  /* 0x0000f83201007387 */ /* 0x0005e80000100a00 */
[----:B------:R2:W-:Y:S04]  /*b840*/  STL.64 [R1+0x100], R48 ;  /* 0x0001003001007387 */ /* 0x0005e80000100a00 */
[----:B-1----:R-:W3:Y:S04]  /*b850*/  LDL.LU.64 R36, [R1+0xc0] ;  /* 0x0000c00001247983 */ /* 0x002ee80000300a00 */
[----:B------:R-:W3:Y:S04]  /*b860*/  LDL.LU.64 R56, [R1+0xb8] ;  /* 0x0000b80001387983 */ /* 0x000ee80000300a00 */
[----:B------:R1:W-:Y:S04]  /*b870*/  LDGSTS.E [R242+0xa280], desc[UR28][R52.64], P2 ;  /* 0x0a28000034f27fae */ /* 0x0003e800091a101c */
[----:B------:R-:W3:Y:S04]  /*b880*/  LDL.LU.64 R54, [R1+0x90] ;  /* 0x0000900001367983 */ /* 0x000ee80000300a00 */
[----:B------:R1:W-:Y:S04]  /*b890*/  LDGSTS.E [R242+0xa600], desc[UR28][R50.64], P5 ;  /* 0x0a60000032f27fae */ /* 0x0003e8000a9a101c */
[----:B--2---:R-:W1:Y:S04]  /*b8a0*/  LDL.LU.64 R52, [R1+0x88] ;  /* 0x0000880001347983 */ /* 0x004e680000300a00 */
[----:B------:R2:W-:Y:S01]  /*b8b0*/  LDGSTS.E [R242+0xa680], desc[UR28][R48.64], P5 ;  /* 0x0a68000030f27fae */ /* 0x0005e2000a9a101c */
[----:B------:R-:W-:-:S04]  /*b8c0*/  IMAD.WIDE R46, R2, 0x4, R46 ;  /* 0x00000004022e7825 */ /* 0x000fc800078e022e */
[C---:B------:R-:W-:Y:S01]  /*b8d0*/  IMAD.WIDE R44, R2.reuse, 0x4, R44 ;  /* 0x00000004022c7825 */ /* 0x040fe200078e022c */
[----:B------:R2:W-:Y:S04]  /*b8e0*/  STL.64 [R1+0x128], R46 ;  /* 0x0001282e01007387 */ /* 0x0005e80000100a00 */
[----:B------:R2:W-:Y:S04]  /*b8f0*/  STL.64 [R1+0x130], R44 ;  /* 0x0001302c01007387 */ /* 0x0005e80000100a00 */
[----:B------:R-:W3:Y:S04]  /*b900*/  LDL.LU.64 R50, [R1+0x60] ;  /* 0x0000600001327983 */ /* 0x000ee80000300a00 */
[----:B------:R-:W3:Y:S04]  /*b910*/  LDL.LU.64 R48, [R1+0x58] ;  /* 0x0000580001307983 */ /* 0x000ee80000300a00 */
[----:B------:R-:W-:Y:S04]  /*b920*/  LDGSTS.E [R242+0xaa00], desc[UR28][R46.64], P6 ;  /* 0x0aa000002ef27fae */ /* 0x000fe8000b1a101c */
[----:B------:R1:W-:Y:S01]  /*b930*/  LDGSTS.E [R242+0xaa80], desc[UR28][R44.64], P6 ;  /* 0x0aa800002cf27fae */ /* 0x0003e2000b1a101c */
[----:B------:R-:W-:-:S05]  /*b940*/  IMAD.WIDE R42, R2, 0x4, R42 ;  /* 0x00000004022a7825 */ /* 0x000fca00078e022a */
[----:B------:R2:W-:Y:S04]  /*b950*/  STL.64 [R1+0x120], R42 ;  /* 0x0001202a01007387 */ /* 0x0005e80000100a00 */
[----:B------:R1:W-:Y:S01]  /*b960*/  LDGSTS.E [R242+0xae00], desc[UR28][R42.64], P4 ;  /* 0x0ae000002af27fae */ /* 0x0003e2000a1a101c */
[----:B----4-:R-:W-:-:S05]  /*b970*/  IMAD.WIDE R40, R2, 0x4, R40 ;  /* 0x0000000402287825 */ /* 0x010fca00078e0228 */
[----:B------:R4:W-:Y:S04]  /*b980*/  STL.64 [R1+0x150], R40 ;  /* 0x0001502801007387 */ /* 0x0009e80000100a00 */
[----:B--2---:R-:W2:Y:S04]  /*b990*/  LDL.LU.64 R46, [R1+0x1c0] ;  /* 0x0001c000012e7983 */ /* 0x004ea80000300a00 */
[----:B------:R-:W2:Y:S04]  /*b9a0*/  LDL.LU.64 R44, [R1+0x1b8] ;  /* 0x0001b800012c7983 */ /* 0x000ea80000300a00 */
[----:B------:R1:W-:Y:S04]  /*b9b0*/  LDGSTS.E [R242+0xae80], desc[UR28][R40.64], P4 ;  /* 0x0ae8000028f27fae */ /* 0x0003e8000a1a101c */
[----:B------:R-:W2:Y:S04]  /*b9c0*/  LDL.LU.64 R42, [R1+0x180] ;  /* 0x00018000012a7983 */ /* 0x000ea80000300a00 */
[----:B----4-:R-:W4:Y:S01]  /*b9d0*/  LDL.LU.64 R40, [R1+0x178] ;  /* 0x0001780001287983 */ /* 0x010f220000300a00 */
[----:B------:R-:W-:-:S02]  /*b9e0*/  SHF.R.U64 R32, R248, 0xd, RZ ;  /* 0x0000000df8207819 */ /* 0x000fc400000012ff */
[----:B------:R-:W-:Y:S02]  /*b9f0*/  SHF.R.U64 R33, R248, 0x9, RZ ;  /* 0x00000009f8217819 */ /* 0x000fe400000012ff */
[----:B------:R-:W-:Y:S02]  /*ba00*/  LOP3.LUT P3, RZ, R32, 0x1, RZ, 0xc0, !PT ;  /* 0x0000000120ff7812 */ /* 0x000fe4000786c0ff */
[----:B------:R-:W-:Y:S02]  /*ba10*/  LOP3.LUT P2, RZ, R33, 0x1, RZ, 0xc0, !PT ;  /* 0x0000000121ff7812 */ /* 0x000fe4000784c0ff */
[C---:B------:R-:W-:Y:S02]  /*ba20*/  SHF.R.U64 R32, R248.reuse, 0x5, RZ ;  /* 0x00000005f8207819 */ /* 0x040fe400000012ff */
[----:B------:R-:W-:Y:S02]  /*ba30*/  SHF.R.U64 R33, R248, 0x1, RZ ;  /* 0x00000001f8217819 */ /* 0x000fe400000012ff */
[----:B------:R-:W-:-:S02]  /*ba40*/  LOP3.LUT P5, RZ, R32, 0x1, RZ, 0xc0, !PT ;  /* 0x0000000120ff7812 */ /* 0x000fc400078ac0ff */
[----:B------:R-:W-:Y:S02]  /*ba50*/  SHF.R.U64 R32, R248, 0x1c, RZ ;  /* 0x0000001cf8207819 */ /* 0x000fe400000012ff */
[----:B------:R-:W-:Y:S02]  /*ba60*/  LOP3.LUT P6, RZ, R33, 0x1, RZ, 0xc0, !PT ;  /* 0x0000000121ff7812 */ /* 0x000fe400078cc0ff */
[----:B------:R-:W-:Y:S01]  /*ba70*/  LOP3.LUT P4, RZ, R32, 0x1, RZ, 0xc0, !PT ;  /* 0x0000000120ff7812 */ /* 0x000fe2000788c0ff */
[----:B---3--:R-:W-:-:S04]  /*ba80*/  IMAD.WIDE R58, R2, 0x4, R58 ;  /* 0x00000004023a7825 */ /* 0x008fc800078e023a */
[C---:B------:R-:W-:Y:S01]  /*ba90*/  IMAD.WIDE R38, R2.reuse, 0x4, R38 ;  /* 0x0000000402267825 */ /* 0x040fe200078e0226 */
[----:B------:R-:W-:Y:S04]  /*baa0*/  STL.64 [R1+0x188], R58 ;  /* 0x0001883a01007387 */ /* 0x000fe80000100a00 */
[----:B------:R3:W-:Y:S04]  /*bab0*/  STL.64 [R1+0x2d8], R38 ;  /* 0x0002d82601007387 */ /* 0x0007e80000100a00 */
[----:B------:R-:W-:Y:S01]  /*bac0*/  LDGSTS.E [R242+0xb200], desc[UR28][R58.64], P3 ;  /* 0x0b2000003af27fae */ /* 0x000fe200099a101c */
[----:B------:R-:W-:-:S03]  /*bad0*/  IMAD.WIDE R36, R2, 0x4, R36 ;  /* 0x0000000402247825 */ /* 0x000fc600078e0224 */
[----:B------:R-:W-:Y:S01]  /*bae0*/  LDGSTS.E [R242+0xb280], desc[UR28][R38.64], P3 ;  /* 0x0b28000026f27fae */ /* 0x000fe200099a101c */
[----:B------:R-:W-:-:S03]  /*baf0*/  IMAD.WIDE R56, R2, 0x4, R56 ;  /* 0x0000000402387825 */ /* 0x000fc600078e0238 */
[----:B------:R1:W-:Y:S04]  /*bb00*/  STL.64 [R1+0x308], R36 ;  /* 0x0003082401007387 */ /* 0x0003e80000100a00 */
[----:B------:R2:W-:Y:S01]  /*bb10*/  STL.64 [R1+0x488], R56 ;  /* 0x0004883801007387 */ /* 0x0005e20000100a00 */
[----:B------:R-:W-:-:S03]  /*bb20*/  IMAD.WIDE R54, R2, 0x4, R54 ;  /* 0x0000000402367825 */ /* 0x000fc600078e0236 */
[----:B------:R-:W-:Y:S04]  /*bb30*/  LDGSTS.E [R242+0xb600], desc[UR28][R36.64], P2 ;  /* 0x0b60000024f27fae */ /* 0x000fe800091a101c */
[----:B---3--:R-:W3:Y:S01]  /*bb40*/  LDL.LU.64 R38, [R1+0x50] ;  /* 0x0000500001267983 */ /* 0x008ee20000300a00 */
[----:B-1----:R-:W-:-:S03]  /*bb50*/  IMAD.WIDE R52, R2, 0x4, R52 ;  /* 0x0000000402347825 */ /* 0x002fc600078e0234 */
[----:B------:R-:W-:Y:S04]  /*bb60*/  LDGSTS.E [R242+0xb680], desc[UR28][R56.64], P2 ;  /* 0x0b68000038f27fae */ /* 0x000fe800091a101c */
[----:B------:R-:W3:Y:S04]  /*bb70*/  LDL.LU.64 R36, [R1+0x10] ;  /* 0x0000100001247983 */ /* 0x000ee80000300a00 */
[----:B------:R-:W-:Y:S04]  /*bb80*/  STL.64 [R1+0x4c0], R54 ;  /* 0x0004c03601007387 */ /* 0x000fe80000100a00 */
[----:B------:R1:W-:Y:S04]  /*bb90*/  STL.64 [R1+0x4c8], R52 ;  /* 0x0004c83401007387 */ /* 0x0003e80000100a00 */
[----:B------:R-:W-:Y:S04]  /*bba0*/  LDGSTS.E [R242+0xba00], desc[UR28][R54.64], P5 ;  /* 0x0ba0000036f27fae */ /* 0x000fe8000a9a101c */
[----:B------:R-:W-:Y:S01]  /*bbb0*/  LDGSTS.E [R242+0xba80], desc[UR28][R52.64], P5 ;  /* 0x0ba8000034f27fae */ /* 0x000fe2000a9a101c */
[----:B------:R-:W-:-:S04]  /*bbc0*/  IMAD.WIDE R50, R2, 0x4, R50 ;  /* 0x0000000402327825 */ /* 0x000fc800078e0232 */
[C---:B------:R-:W-:Y:S01]  /*bbd0*/  IMAD.WIDE R48, R2.reuse, 0x4, R48 ;  /* 0x0000000402307825 */ /* 0x040fe200078e0230 */
[----:B------:R-:W-:Y:S04]  /*bbe0*/  STL.64 [R1+0x500], R50 ;  /* 0x0005003201007387 */ /* 0x000fe80000100a00 */
[----:B------:R1:W-:Y:S04]  /*bbf0*/  STL.64 [R1+0x508], R48 ;  /* 0x0005083001007387 */ /* 0x0003e80000100a00 */
[----:B------:R-:W-:Y:S04]  /*bc00*/  LDGSTS.E [R242+0xbe00], desc[UR28][R50.64], P6 ;  /* 0x0be0000032f27fae */ /* 0x000fe8000b1a101c */
[----:B------:R-:W-:Y:S01]  /*bc10*/  LDGSTS.E [R242+0xbe80], desc[UR28][R48.64], P6 ;  /* 0x0be8000030f27fae */ /* 0x000fe2000b1a101c */
[----:B--2---:R-:W-:-:S04]  /*bc20*/  IMAD.WIDE R44, R2, 0x4, R44 ;  /* 0x00000004022c7825 */ /* 0x004fc800078e022c */
[C---:B------:R-:W-:Y:S01]  /*bc30*/  IMAD.WIDE R42, R2.reuse, 0x4, R42 ;  /* 0x00000004022a7825 */ /* 0x040fe200078e022a */
[----:B------:R2:W-:Y:S03]  /*bc40*/  STL.64 [R1+0x58], R44 ;  /* 0x0000582c01007387 */ /* 0x0005e60000100a00 */
[C---:B----4-:R-:W-:Y:S01]  /*bc50*/  IMAD.WIDE R40, R2.reuse, 0x4, R40 ;  /* 0x0000000402287825 */ /* 0x050fe200078e0228 */
[----:B------:R4:W-:Y:S03]  /*bc60*/  STL.64 [R1+0x60], R42 ;  /* 0x0000602a01007387 */ /* 0x0009e60000100a00 */
[----:B------:R-:W-:Y:S01]  /*bc70*/  IMAD.WIDE R238, R2, 0x4, R46 ;  /* 0x0000000402ee7825 */ /* 0x000fe200078e022e */
[----:B------:R3:W-:Y:S04]  /*bc80*/  STL.64 [R1+0xb8], R40 ;  /* 0x0000b82801007387 */ /* 0x0007e80000100a00 */
[----:B------:R-:W-:Y:S04]  /*bc90*/  STL [R1+0x1e0], RZ ;  /* 0x0001e0ff01007387 */ /* 0x000fe80000100800 */
[----:B------:R-:W-:Y:S04]  /*bca0*/  STL [R1+0x1e4], RZ ;  /* 0x0001e4ff01007387 */ /* 0x000fe80000100800 */
[----:B------:R-:W3:Y:S04]  /*bcb0*/  LDL.LU.64 R62, [R1+0x240] ;  /* 0x00024000013e7983 */ /* 0x000ee80000300a00 */
[----:B------:R-:W3:Y:S04]  /*bcc0*/  LDL.LU.64 R60, [R1+0x230] ;  /* 0x00023000013c7983 */ /* 0x000ee80000300a00 */
[----:B------:R-:W3:Y:S04]  /*bcd0*/  LDL.LU.64 R56, [R1+0x220] ;  /* 0x0002200001387983 */ /* 0x000ee80000300a00 */
[----:B------:R-:W-:Y:S04]  /*bce0*/  LDGSTS.E [R243+0xa300], desc[UR28][R238.64], P4 ;  /* 0x0a300000eef37fae */ /* 0x000fe8000a1a101c */
[----:B-1----:R-:W3:Y:S04]  /*bcf0*/  LDL.LU.64 R52, [R1+0x210] ;  /* 0x0002100001347983 */ /* 0x002ee80000300a00 */
[----:B------:R-:W-:Y:S04]  /*bd00*/  LDGSTS.E [R243+0xa380], desc[UR28][R44.64], P4 ;  /* 0x0a3800002cf37fae */ /* 0x000fe8000a1a101c */
[----:B------:R-:W3:Y:S04]  /*bd10*/  LDL.LU.64 R48, [R1+0x200] ;  /* 0x0002000001307983 */ /* 0x000ee80000300a00 */
[----:B--2---:R-:W2:Y:S04]  /*bd20*/  LDL.LU.64 R44, [R1+0x1f0] ;  /* 0x0001f000012c7983 */ /* 0x004ea80000300a00 */
[----:B------:R-:W2:Y:S04]  /*bd30*/  LDL.LU.64 R64, [R1+0x238] ;  /* 0x0002380001407983 */ /* 0x000ea80000300a00 */
[----:B------:R-:W2:Y:S04]  /*bd40*/  LDL.LU.64 R58, [R1+0x228] ;  /* 0x00022800013a7983 */ /* 0x000ea80000300a00 */
[----:B------:R-:W2:Y:S01]  /*bd50*/  LDL.LU.64 R54, [R1+0x218] ;  /* 0x0002180001367983 */ /* 0x000ea20000300a00 */
[----:B------:R-:W-:-:S03]  /*bd60*/  SHF.R.U64 R33, R248, 0x18, RZ ;  /* 0x00000018f8217819 */ /* 0x000fc600000012ff */
[----:B------:R-:W2:Y:S01]  /*bd70*/  LDL.LU.64 R50, [R1+0x208] ;  /* 0x0002080001327983 */ /* 0x000ea20000300a00 */
[----:B------:R-:W-:-:S03]  /*bd80*/  LOP3.LUT P3, RZ, R33, 0x1, RZ, 0xc0, !PT ;  /* 0x0000000121ff7812 */ /* 0x000fc6000786c0ff */
[----:B------:R-:W2:Y:S01]  /*bd90*/  LDL.LU.64 R46, [R1+0x1f8] ;  /* 0x0001f800012e7983 */ /* 0x000ea20000300a00 */
[----:B------:R-:W-:-:S09]  /*bda0*/  SHF.R.U64 R32, R248, 0x14, RZ ;  /* 0x00000014f8207819 */ /* 0x000fd200000012ff */
[----:B------:R-:W-:Y:S01]  /*bdb0*/  LDGSTS.E [R243+0xa700], desc[UR28][R42.64], P3 ;  /* 0x0a7000002af37fae */ /* 0x000fe200099a101c */
[----:B------:R-:W-:Y:S02]  /*bdc0*/  LOP3.LUT P2, RZ, R32, 0x1, RZ, 0xc0, !PT ;  /* 0x0000000120ff7812 */ /* 0x000fe4000784c0ff */
[----:B------:R-:W-:Y:S01]  /*bdd0*/  SHF.R.U64 R32, R248, 0xc, RZ ;  /* 0x0000000cf8207819 */ /* 0x000fe200000012ff */
[----:B------:R3:W-:Y:S04]  /*bde0*/  LDGSTS.E [R243+0xa780], desc[UR28][R40.64], P3 ;  /* 0x0a78000028f37fae */ /* 0x0007e800099a101c */
[----:B----4-:R-:W4:Y:S01]  /*bdf0*/  LDL.LU.64 R42, [R1+0x1e8] ;  /* 0x0001e800012a7983 */ /* 0x010f220000300a00 */
[----:B------:R-:W-:Y:S02]  /*be00*/  LOP3.LUT P6, RZ, R32, 0x1, RZ, 0xc0, !PT ;  /* 0x0000000120ff7812 */ /* 0x000fe400078cc0ff */
[----:B------:R-:W-:-:S04]  /*be10*/  SHF.R.U64 R32, R248, 0x8, RZ ;  /* 0x00000008f8207819 */ /* 0x000fc800000012ff */
[----:B------:R-:W-:Y:S01]  /*be20*/  LOP3.LUT P4, RZ, R32, 0x1, RZ, 0xc0, !PT ;  /* 0x0000000120ff7812 */ /* 0x000fe2000788c0ff */
[----:B------:R-:W-:-:S04]  /*be30*/  IMAD.SHL.U32 R32, R241, 0x20, RZ ;  /* 0x00000020f1207824 */ /* 0x000fc800078e00ff */
[----:B------:R-:W-:-:S04]  /*be40*/  IMAD.WIDE R8, R32, 0x4, R8 ;  /* 0x0000000420087825 */ /* 0x000fc800078e0208 */
        /* <DEDUP_REMOVED lines=10> */
[----:B------:R-:W-:Y:S01]  /*bef0*/  IMAD.WIDE R30, R32, 0x4, R30 ;  /* 0x00000004201e7825 */ /* 0x000fe200078e021e */
[C---:B------:R-:W-:Y:S02]  /*bf00*/  SHF.R.U64 R33, R248.reuse, 0x10, RZ ;  /* 0x00000010f8217819 */ /* 0x040fe400000012ff */
[----:B------:R-:W-:-:S04]  /*bf10*/  SHF.R.U64 R248, R248, 0x4, RZ ;  /* 0x00000004f8f87819 */ /* 0x000fc800000012ff */
[----:B------:R-:W-:Y:S01]  /*bf20*/  LOP3.LUT P3, RZ, R248, 0x1, RZ, 0xc0, !PT ;  /* 0x00000001f8ff7812 */ /* 0x000fe2000786c0ff */
[----:B---3--:R-:W-:-:S04]  /*bf30*/  IMAD.WIDE R40, R32, 0x4, R38 ;  /* 0x0000000420287825 */ /* 0x008fc800078e0226 */
[C---:B------:R-:W-:Y:S01]  /*bf40*/  IMAD.WIDE R38, R32.reuse, 0x4, R36 ;  /* 0x0000000420267825 */ /* 0x040fe200078e0224 */
[----:B------:R-:W-:Y:S03]  /*bf50*/  STL.64 [R1+0x520], R40 ;  /* 0x0005202801007387 */ /* 0x000fe60000100a00 */
[C---:B------:R-:W-:Y:S01]  /*bf60*/  IMAD.WIDE R36, R32.reuse, 0x4, R6 ;  /* 0x0000000420247825 */ /* 0x040fe200078e0206 */
[----:B------:R-:W-:Y:S04]  /*bf70*/  STL.64 [R1+0x560], R38 ;  /* 0x0005602601007387 */ /* 0x000fe80000100a00 */
[----:B------:R-:W-:Y:S04]  /*bf80*/  STL.64 [R1+0x5a0], R36 ;  /* 0x0005a02401007387 */ /* 0x000fe80000100a00 */
[----:B------:R-:W-:Y:S04]  /*bf90*/  STL.64 [R1+0x5e0], R8 ;  /* 0x0005e00801007387 */ /* 0x000fe80000100a00 */
[----:B------:R-:W-:Y:S04]  /*bfa0*/  STL.64 [R1+0x620], R10 ;  /* 0x0006200a01007387 */ /* 0x000fe80000100a00 */
[----:B------:R-:W-:Y:S04]  /*bfb0*/  STL.64 [R1+0x660], R12 ;  /* 0x0006600c01007387 */ /* 0x000fe80000100a00 */
[----:B------:R-:W-:Y:S04]  /*bfc0*/  STL.64 [R1+0x6a0], R14 ;  /* 0x0006a00e01007387 */ /* 0x000fe80000100a00 */
[----:B------:R-:W-:Y:S01]  /*bfd0*/  STL.64 [R1+0x6e0], R16 ;  /* 0x0006e01001007387 */ /* 0x000fe20000100a00 */
[----:B------:R-:W-:-:S03]  /*bfe0*/  IMAD.WIDE R6, R32, 0x4, R34 ;  /* 0x0000000420067825 */ /* 0x000fc600078e0222 */
[----:B------:R-:W-:Y:S04]  /*bff0*/  STL.64 [R1+0x720], R18 ;  /* 0x0007201201007387 */ /* 0x000fe80000100a00 */
[----:B------:R-:W-:Y:S04]  /*c000*/  STL.64 [R1+0x760], R20 ;  /* 0x0007601401007387 */ /* 0x000fe80000100a00 */
[----:B------:R-:W-:Y:S04]  /*c010*/  STL.64 [R1+0x7a0], R22 ;  /* 0x0007a01601007387 */ /* 0x000fe80000100a00 */
[----:B------:R-:W-:Y:S04]  /*c020*/  STL.64 [R1+0x7e0], R24 ;  /* 0x0007e01801007387 */ /* 0x000fe80000100a00 */
[----:B------:R-:W-:Y:S04]  /*c030*/  STL.64 [R1+0x820], R26 ;  /* 0x0008201a01007387 */ /* 0x000fe80000100a00 */
[----:B------:R-:W-:Y:S04]  /*c040*/  STL.64 [R1+0x860], R28 ;  /* 0x0008601c01007387 */ /* 0x000fe80000100a00 */
[----:B------:R-:W-:Y:S01]  /*c050*/  STL.64 [R1+0x8a0], R30 ;  /* 0x0008a01e01007387 */ /* 0x000fe20000100a00 */
[----:B------:R-:W-:-:S04]  /*c060*/  IMAD.WIDE R62, R2, 0x4, R62 ;  /* 0x00000004023e7825 */ /* 0x000fc800078e023e */
[C---:B------:R-:W-:Y:S01]  /*c070*/  IMAD.WIDE R60, R2.reuse, 0x4, R60 ;  /* 0x00000004023c7825 */ /* 0x040fe200078e023c */
[----:B------:R1:W-:Y:S03]  /*c080*/  STL.64 [R1+0x50], R62 ;  /* 0x0000503e01007387 */ /* 0x0003e60000100a00 */
[C---:B------:R-:W-:Y:S01]  /*c090*/  IMAD.WIDE R56, R2.reuse, 0x4, R56 ;  /* 0x0000000402387825 */ /* 0x040fe200078e0238 */
[----:B------:R-:W-:Y:S04]  /*c0a0*/  STL.64 [R1+0x8e0], R6 ;  /* 0x0008e00601007387 */ /* 0x000fe80000100a00 */
[----:B------:R3:W-:Y:S01]  /*c0b0*/  STL.64 [R1+0xe0], R60 ;  /* 0x0000e03c01007387 */ /* 0x0007e20000100a00 */
[----:B------:R-:W-:-:S03]  /*c0c0*/  IMAD.WIDE R52, R2, 0x4, R52 ;  /* 0x0000000402347825 */ /* 0x000fc600078e0234 */
[----:B------:R-:W-:Y:S01]  /*c0d0*/  STL.64 [R1+0xf0], R56 ;  /* 0x0000f03801007387 */ /* 0x000fe20000100a00 */
[----:B------:R-:W-:-:S03]  /*c0e0*/  IMAD.WIDE R48, R2, 0x4, R48 ;  /* 0x0000000402307825 */ /* 0x000fc600078e0230 */
[----:B------:R-:W-:Y:S01]  /*c0f0*/  STL.64 [R1+0x148], R52 ;  /* 0x0001483401007387 */ /* 0x000fe20000100a00 */
[----:B--2---:R-:W-:-:S03]  /*c100*/  IMAD.WIDE R44, R2, 0x4, R44 ;  /* 0x00000004022c7825 */ /* 0x004fc600078e022c */
[----:B------:R-:W-:Y:S01]  /*c110*/  STL.64 [R1+0x180], R48 ;  /* 0x0001803001007387 */ /* 0x000fe20000100a00 */
[----:B------:R-:W-:-:S03]  /*c120*/  IMAD.WIDE R58, R2, 0x4, R58 ;  /* 0x00000004023a7825 */ /* 0x000fc600078e023a */
[----:B------:R-:W-:Y:S01]  /*c130*/  STL.64 [R1+0x510], R44 ;  /* 0x0005102c01007387 */ /* 0x000fe20000100a00 */
[----:B------:R-:W-:-:S03]  /*c140*/  IMAD.WIDE R54, R2, 0x4, R54 ;  /* 0x0000000402367825 */ /* 0x000fc600078e0236 */
[----:B------:R2:W-:Y:S04]  /*c150*/  STL.64 [R1+0xd0], R58 ;  /* 0x0000d03a01007387 */ /* 0x0005e80000100a00 */
[----:B------:R1:W-:Y:S04]  /*c160*/  STL.64 [R1+0xe8], R54 ;  /* 0x0000e83601007387 */ /* 0x0003e80000100a00 */
[----:B------:R-:W2:Y:S01]  /*c170*/  LDL.LU.64 R248, [R1+0x48] ;  /* 0x0000480001f87983 */ /* 0x000ea20000300a00 */
[----:B------:R-:W-:Y:S01]  /*c180*/  LOP3.LUT P5, RZ, R33, 0x1, RZ, 0xc0, !PT ;  /* 0x0000000121ff7812 */ /* 0x000fe200078ac0ff */
[----:B------:R-:W-:-:S02]  /*c190*/  IMAD.WIDE R50, R2, 0x4, R50 ;  /* 0x0000000402327825 */ /* 0x000fc400078e0232 */
[----:B------:R-:W-:Y:S02]  /*c1a0*/  LDGSTS.E [R243+0xab00], desc[UR28][R62.64], P2 ;  /* 0x0ab000003ef37fae */ /* 0x000fe400091a101c */
[----:B------:R-:W-:-:S04]  /*c1b0*/  IMAD.WIDE R34, R2, 0x4, R64 ;  /* 0x0000000402227825 */ /* 0x000fc800078e0240 */
[C---:B------:R-:W-:Y:S01]  /*c1c0*/  IMAD.WIDE R46, R2.reuse, 0x4, R46 ;  /* 0x00000004022e7825 */ /* 0x040fe200078e022e */
[----:B------:R1:W-:Y:S04]  /*c1d0*/  STL.64 [R1+0x118], R50 ;  /* 0x0001183201007387 */ /* 0x0003e80000100a00 */
[----:B------:R-:W2:Y:S01]  /*c1e0*/  LDL.LU.64 R64, [R1+0x8] ;  /* 0x0000080001407983 */ /* 0x000ea20000300a00 */
[----:B----4-:R-:W-:-:S03]  /*c1f0*/  IMAD.WIDE R42, R2, 0x4, R42 ;  /* 0x00000004022a7825 */ /* 0x010fc600078e022a */
[----:B------:R4:W-:Y:S04]  /*c200*/  STL.64 [R1+0x160], R46 ;  /* 0x0001602e01007387 */ /* 0x0009e80000100a00 */
[----:B------:R-:W-:Y:S04]  /*c210*/  LDGSTS.E [R243+0xab80], desc[UR28][R34.64], P2 ;  /* 0x0ab8000022f37fae */ /* 0x000fe800091a101c */
[----:B-1----:R-:W2:Y:S04]  /*c220*/  LDL.LU.64 R62, [R1+0x9c8] ;  /* 0x0009c800013e7983 */ /* 0x002ea80000300a00 */
[----:B------:R-:W-:Y:S04]  /*c230*/  LDGSTS.E [R243+0xaf00], desc[UR28][R60.64], P5 ;  /* 0x0af000003cf37fae */ /* 0x000fe8000a9a101c */
[----:B------:R1:W-:Y:S04]  /*c240*/  STL.64 [R1+0x2f8], R42 ;  /* 0x0002f82a01007387 */ /* 0x0003e80000100a00 */
[----:B------:R-:W-:Y:S04]  /*c250*/  LDGSTS.E [R243+0xaf80], desc[UR28][R58.64], P5 ;  /* 0x0af800003af37fae */ /* 0x000fe8000a9a101c */
[----:B---3--:R-:W3:Y:S04]  /*c260*/  LDL.LU.64 R60, [R1+0x9c0] ;  /* 0x0009c000013c7983 */ /* 0x008ee80000300a00 */
[----:B------:R-:W-:Y:S04]  /*c270*/  LDGSTS.E [R243+0xb300], desc[UR28][R56.64], P6 ;  /* 0x0b30000038f37fae */ /* 0x000fe8000b1a101c */
[----:B--2---:R-:W2:Y:S04]  /*c280*/  LDL.LU.64 R58, [R1+0x9b8] ;  /* 0x0009b800013a7983 */ /* 0x004ea80000300a00 */
[----:B------:R-:W-:Y:S04]  /*c290*/  LDGSTS.E [R243+0xb380], desc[UR28][R54.64], P6 ;  /* 0x0b38000036f37fae */ /* 0x000fe8000b1a101c */
[----:B------:R-:W3:Y:S04]  /*c2a0*/  LDL.LU.64 R56, [R1+0x9b0] ;  /* 0x0009b00001387983 */ /* 0x000ee80000300a00 */
        /* <DEDUP_REMOVED lines=8> */
[----:B------:R-:W-:Y:S04]  /*c330*/  LDGSTS.E [R243+0xbf00], desc[UR28][R44.64], !P1 ;  /* 0x0bf000002cf37fae */ /* 0x000fe8000c9a101c */
[----:B----4-:R-:W4:Y:S04]  /*c340*/  LDL.LU.64 R46, [R1+0x988] ;  /* 0x00098800012e7983 */ /* 0x010f280000300a00 */
[----:B------:R-:W-:Y:S04]  /*c350*/  LDGSTS.E [R243+0xbf80], desc[UR28][R42.64], !P1 ;  /* 0x0bf800002af37fae */ /* 0x000fe8000c9a101c */
[----:B------:R-:W4:Y:S04]  /*c360*/  LDL.LU.64 R44, [R1+0x980] ;  /* 0x00098000012c7983 */ /* 0x000f280000300a00 */
[----:B------:R-:W0:Y:S04]  /*c370*/  LDGDEPBAR ;  /* 0x00000000000079af */ /* 0x000e280000000000 */
[----:B-1----:R-:W4:Y:S04]  /*c380*/  LDL.LU.64 R42, [R1+0x978] ;  /* 0x00097800012a7983 */ /* 0x002f280000300a00 */
[----:B------:R-:W-:Y:S04]  /*c390*/  LDGSTS.E [R0+0x4000], desc[UR28][R40.64], P0 ;  /* 0x0400000028007fae */ /* 0x000fe800081a101c */
[----:B------:R-:W-:Y:S04]  /*c3a0*/  LDGSTS.E [R0+0x4400], desc[UR28][R38.64], P0 ;  /* 0x0440000026007fae */ /* 0x000fe800081a101c */
[----:B------:R-:W-:Y:S04]  /*c3b0*/  LDGSTS.E [R0+0x4800], desc[UR28][R36.64], P0 ;  /* 0x0480000024007fae */ /* 0x000fe800081a101c */
[----:B------:R-:W4:Y:S04]  /*c3c0*/  LDL.LU.64 R40, [R1+0x970] ;  /* 0x0009700001287983 */ /* 0x000f280000300a00 */
[----:B------:R-:W4:Y:S04]  /*c3d0*/  LDL.LU.64 R38, [R1+0x968] ;  /* 0x0009680001267983 */ /* 0x000f280000300a00 */
[----:B------:R-:W4:Y:S04]  /*c3e0*/  LDL.LU.64 R36, [R1+0x960] ;  /* 0x0009600001247983 */ /* 0x000f280000300a00 */
[----:B------:R1:W-:Y:S04]  /*c3f0*/  LDGSTS.E [R0+0x4c00], desc[UR28][R8.64], P0 ;  /* 0x04c0000008007fae */ /* 0x0003e800081a101c */
[----:B------:R-:W-:Y:S04]  /*c400*/  LDGSTS.E [R0+0x5000], desc[UR28][R10.64], P0 ;  /* 0x050000000a007fae */ /* 0x000fe800081a101c */
[----:B------:R2:W-:Y:S04]  /*c410*/  LDGSTS.E [R0+0x5400], desc[UR28][R12.64], P0 ;  /* 0x054000000c007fae */ /* 0x0005e800081a101c */
        /* <DEDUP_REMOVED lines=9> */
[----:B------:R-:W-:Y:S04]  /*c4b0*/  LDGSTS.E [R0+0x7c00], desc[UR28][R6.64], P0 ;  /* 0x07c0000006007fae */ /* 0x000fe800081a101c */
[----:B------:R-:W4:Y:S01]  /*c4c0*/  LDL.LU.64 R6, [R1+0x40] ;  /* 0x0000400001067983 */ /* 0x000f220000300a00 */
[----:B-1----:R-:W-:-:S03]  /*c4d0*/  IMAD.WIDE R8, R32, 0x4, R248 ;  /* 0x0000000420087825 */ /* 0x002fc600078e02f8 */
[----:B------:R-:W4:Y:S04]  /*c4e0*/  LDL.LU.64 R248, [R1] ;  /* 0x0000000001f87983 */ /* 0x000f280000300a00 */
[----:B------:R1:W-:Y:S01]  /*c4f0*/  STL.64 [R1+0x528], R8 ;  /* 0x0005280801007387 */ /* 0x0003e20000100a00 */
[----:B------:R-:W-:-:S05]  /*c500*/  IMAD.WIDE R64, R32, 0x4, R64 ;  /* 0x0000000420407825 */ /* 0x000fca00078e0240 */
[----:B------:R1:W-:Y:S01]  /*c510*/  STL.64 [R1+0x568], R64 ;  /* 0x0005684001007387 */ /* 0x0003e20000100a00 */
[----:B--2---:R-:W-:-:S04]  /*c520*/  IMAD.WIDE R12, R32, 0x4, R58 ;  /* 0x00000004200c7825 */ /* 0x004fc800078e023a */
[----:B---3--:R-:W-:-:S04]  /*c530*/  IMAD.WIDE R14, R32, 0x4, R56 ;  /* 0x00000004200e7825 */ /* 0x008fc800078e0238 */
[----:B------:R-:W-:-:S04]  /*c540*/  IMAD.WIDE R16, R32, 0x4, R54 ;  /* 0x0000000420107825 */ /* 0x000fc800078e0236 */
[----:B------:R-:W-:-:S04]  /*c550*/  IMAD.WIDE R18, R32, 0x4, R52 ;  /* 0x0000000420127825 */ /* 0x000fc800078e0234 */
[----:B------:R-:W-:-:S04]  /*c560*/  IMAD.WIDE R20, R32, 0x4, R50 ;  /* 0x0000000420147825 */ /* 0x000fc800078e0232 */
[----:B------:R-:W-:-:S04]  /*c570*/  IMAD.WIDE R22, R32, 0x4, R48 ;  /* 0x0000000420167825 */ /* 0x000fc800078e0230 */
[----:B----4-:R-:W-:-:S04]  /*c580*/  IMAD.WIDE R24, R32, 0x4, R46 ;  /* 0x0000000420187825 */ /* 0x010fc800078e022e */
[----:B------:R-:W-:-:S04]  /*c590*/  IMAD.WIDE R26, R32, 0x4, R44 ;  /* 0x00000004201a7825 */ /* 0x000fc800078e022c */
[----:B------:R-:W-:-:S04]  /*c5a0*/  IMAD.WIDE R28, R32, 0x4, R42 ;  /* 0x00000004201c7825 */ /* 0x000fc800078e022a */
[----:B------:R-:W-:-:S04]  /*c5b0*/  IMAD.WIDE R30, R32, 0x4, R40 ;  /* 0x00000004201e7825 */ /* 0x000fc800078e0228 */
[----:B------:R-:W-:-:S04]  /*c5c0*/  IMAD.WIDE R38, R32, 0x4, R38 ;  /* 0x0000000420267825 */ /* 0x000fc800078e0226 */
[----:B------:R-:W-:-:S05]  /*c5d0*/  IMAD.WIDE R36, R32, 0x4, R36 ;  /* 0x0000000420247825 */ /* 0x000fca00078e0224 */
[----:B------:R-:W-:Y:S04]  /*c5e0*/  STL.64 [R1+0x5a8], R36 ;  /* 0x0005a82401007387 */ /* 0x000fe80000100a00 */
[----:B------:R2:W-:Y:S01]  /*c5f0*/  STL.64 [R1+0x5e8], R38 ;  /* 0x0005e82601007387 */ /* 0x0005e20000100a00 */
[----:B------:R-:W-:-:S03]  /*c600*/  IMAD.MOV.U32 R40, RZ, RZ, R8 ;  /* 0x000000ffff287224 */ /* 0x000fc600078e0008 */
[----:B------:R3:W-:Y:S01]  /*c610*/  STL.64 [R1+0x628], R30 ;  /* 0x0006281e01007387 */ /* 0x0007e20000100a00 */
[----:B------:R-:W-:-:S03]  /*c620*/  MOV R41, R9 ;  /* 0x0000000900297202 */ /* 0x000fc60000000f00 */
[----:B------:R4:W-:Y:S04]  /*c630*/  STL.64 [R1+0x668], R28 ;  /* 0x0006681c01007387 */ /* 0x0009e80000100a00 */
[----:B------:R1:W-:Y:S04]  /*c640*/  STL.64 [R1+0x6a8], R26 ;  /* 0x0006a81a01007387 */ /* 0x0003e80000100a00 */
[----:B------:R1:W-:Y:S04]  /*c650*/  STL.64 [R1+0x6e8], R24 ;  /* 0x0006e81801007387 */ /* 0x0003e80000100a00 */
[----:B------:R1:W-:Y:S04]  /*c660*/  STL.64 [R1+0x728], R22 ;  /* 0x0007281601007387 */ /* 0x0003e80000100a00 */
[----:B------:R1:W-:Y:S04]  /*c670*/  STL.64 [R1+0x768], R20 ;  /* 0x0007681401007387 */ /* 0x0003e80000100a00 */
[----:B------:R1:W-:Y:S04]  /*c680*/  STL.64 [R1+0x7a8], R18 ;  /* 0x0007a81201007387 */ /* 0x0003e80000100a00 */
[----:B------:R1:W-:Y:S04]  /*c690*/  STL.64 [R1+0x7e8], R16 ;  /* 0x0007e81001007387 */ /* 0x0003e80000100a00 */
[----:B------:R1:W-:Y:S04]  /*c6a0*/  STL.64 [R1+0x828], R14 ;  /* 0x0008280e01007387 */ /* 0x0003e80000100a00 */
[----:B------:R1:W-:Y:S04]  /*c6b0*/  LDGSTS.E [R240+0x4080], desc[UR28][R40.64], P0 ;  /* 0x0408000028f07fae */ /* 0x0003e800081a101c */
[----:B------:R2:W-:Y:S04]  /*c6c0*/  STL.64 [R1+0x868], R12 ;  /* 0x0008680c01007387 */ /* 0x0005e80000100a00 */
[----:B------:R-:W-:Y:S01]  /*c6d0*/  LDGSTS.E [R240+0x4480], desc[UR28][R64.64], P0 ;  /* 0x0448000040f07fae */ /* 0x000fe200081a101c */
[----:B------:R-:W-:-:S03]  /*c6e0*/  IMAD.WIDE R10, R32, 0x4, R60 ;  /* 0x00000004200a7825 */ /* 0x000fc600078e023c */
[----:B------:R-:W-:Y:S01]  /*c6f0*/  LDGSTS.E [R240+0x4880], desc[UR28][R36.64], P0 ;  /* 0x0488000024f07fae */ /* 0x000fe200081a101c */
[----:B-1----:R-:W-:-:S03]  /*c700*/  IMAD.WIDE R8, R32, 0x4, R62 ;  /* 0x0000000420087825 */ /* 0x002fc600078e023e */
[----:B------:R2:W-:Y:S04]  /*c710*/  LDGSTS.E [R240+0x4c80], desc[UR28][R38.64], P0 ;  /* 0x04c8000026f07fae */ /* 0x0005e800081a101c */
[----:B------:R-:W4:Y:S04]  /*c720*/  LDL.LU.64 R64, [R1+0x958] ;  /* 0x0009580001407983 */ /* 0x000f280000300a00 */
[----:B------:R1:W-:Y:S04]  /*c730*/  STL.64 [R1+0x8a8], R10 ;  /* 0x0008a80a01007387 */ /* 0x0003e80000100a00 */
[----:B------:R1:W-:Y:S01]  /*c740*/  STL.64 [R1+0x8e8], R8 ;  /* 0x0008e80801007387 */ /* 0x0003e20000100a00 */
[----:B------:R-:W-:-:S03]  /*c750*/  IMAD.WIDE R40, R32, 0x4, R6 ;  /* 0x0000000420287825 */ /* 0x000fc600078e0206 */
[----:B------:R3:W-:Y:S04]  /*c760*/  LDGSTS.E [R240+0x5080], desc[UR28][R30.64], P0 ;  /* 0x050800001ef07fae */ /* 0x0007e800081a101c */
[----:B------:R4:W-:Y:S04]  /*c770*/  LDGSTS.E [R240+0x5480], desc[UR28][R28.64], P0 ;  /* 0x054800001cf07fae */ /* 0x0009e800081a101c */
[----:B------:R1:W-:Y:S01]  /*c780*/  LDGSTS.E [R240+0x5880], desc[UR28][R26.64], P0 ;  /* 0x058800001af07fae */ /* 0x0003e200081a101c */
[----:B--2---:R-:W-:-:S03]  /*c790*/  IMAD.WIDE R38, R32, 0x4, R248 ;  /* 0x0000000420267825 */ /* 0x004fc600078e02f8 */
[----:B------:R2:W-:Y:S04]  /*c7a0*/  LDGSTS.E [R240+0x5c80], desc[UR28][R24.64], P0 ;  /* 0x05c8000018f07fae */ /* 0x0005e800081a101c */
[----:B------:R-:W4:Y:S01]  /*c7b0*/  LDL.LU.64 R248, [R1+0x38] ;  /* 0x0000380001f87983 */ /* 0x000f220000300a00 */
[----:B---3--:R-:W-:-:S03]  /*c7c0*/  IMAD.WIDE R30, R32, 0x4, R66 ;  /* 0x00000004201e7825 */ /* 0x008fc600078e0242 */
[----:B------:R3:W-:Y:S01]  /*c7d0*/  STL.64 [R1+0x530], R40 ;  /* 0x0005302801007387 */ /* 0x0007e20000100a00 */
[----:B----4-:R-:W-:-:S03]  /*c7e0*/  IMAD.WIDE R28, R32, 0x4, R68 ;  /* 0x00000004201c7825 */ /* 0x010fc600078e0244 */
[----:B------:R4:W-:Y:S01]  /*c7f0*/  LDGSTS.E [R240+0x6080], desc[UR28][R22.64], P0 ;  /* 0x0608000016f07fae */ /* 0x0009e200081a101c */
[----:B-1----:R-:W-:-:S03]  /*c800*/  IMAD.WIDE R26, R32, 0x4, R70 ;  /* 0x00000004201a7825 */ /* 0x002fc600078e0246 */
[----:B------:R1:W-:Y:S01]  /*c810*/  STL.64 [R1+0x570], R38 ;  /* 0x0005702601007387 */ /* 0x0003e20000100a00 */
[----:B--2---:R-:W-:-:S03]  /*c820*/  IMAD.WIDE R24, R32, 0x4, R72 ;  /* 0x0000000420187825 */ /* 0x004fc600078e0248 */
[----:B------:R2:W-:Y:S01]  /*c830*/  LDGSTS.E [R240+0x6480], desc[UR28][R20.64], P0 ;  /* 0x0648000014f07fae */ /* 0x0005e200081a101c */
[----:B----4-:R-:W-:-:S03]  /*c840*/  IMAD.WIDE R22, R32, 0x4, R74 ;  /* 0x0000000420167825 */ /* 0x010fc600078e024a */
[----:B------:R4:W-:Y:S04]  /*c850*/  LDGSTS.E [R240+0x6880], desc[UR28][R18.64], P0 ;  /* 0x0688000012f07fae */ /* 0x0009e800081a101c */
[----:B------:R1:W-:Y:S01]  /*c860*/  LDGSTS.E [R240+0x6c80], desc[UR28][R16.64], P0 ;  /* 0x06c8000010f07fae */ /* 0x0003e200081a101c */
[----:B--2---:R-:W-:-:S03]  /*c870*/  IMAD.WIDE R20, R32, 0x4, R76 ;  /* 0x0000000420147825 */ /* 0x004fc600078e024c */
[----:B------:R2:W-:Y:S01]  /*c880*/  LDGSTS.E [R240+0x7080], desc[UR28][R14.64], P0 ;  /* 0x070800000ef07fae */ /* 0x0005e200081a101c */
[----:B----4-:R-:W-:-:S03]  /*c890*/  IMAD.WIDE R18, R32, 0x4, R78 ;  /* 0x0000000420127825 */ /* 0x010fc600078e024e */
[----:B------:R4:W-:Y:S01]  /*c8a0*/  LDGSTS.E [R240+0x7480], desc[UR28][R12.64], P0 ;  /* 0x074800000cf07fae */ /* 0x0009e200081a101c */
[----:B-1----:R-:W-:-:S03]  /*c8b0*/  IMAD.WIDE R16, R32, 0x4, R80 ;  /* 0x0000000420107825 */ /* 0x002fc600078e0250 */
[----:B------:R1:W-:Y:S01]  /*c8c0*/  LDGSTS.E [R240+0x7880], desc[UR28][R10.64], P0 ;  /* 0x078800000af07fae */ /* 0x0003e200081a101c */
[----:B--2---:R-:W-:-:S03]  /*c8d0*/  IMAD.WIDE R14, R32, 0x4, R82 ;  /* 0x00000004200e7825 */ /* 0x004fc600078e0252 */
[----:B------:R2:W-:Y:S01]  /*c8e0*/  LDGSTS.E [R240+0x7c80], desc[UR28][R8.64], P0 ;  /* 0x07c8000008f07fae */ /* 0x0005e200081a101c */
[----:B----4-:R-:W-:-:S03]  /*c8f0*/  IMAD.WIDE R12, R32, 0x4, R84 ;  /* 0x00000004200c7825 */ /* 0x010fc600078e0254 */
[----:B------:R3:W-:Y:S01]  /*c900*/  LDGSTS.E [R3+0x4100], desc[UR28][R40.64], P0 ;  /* 0x0410000028037fae */ /* 0x0007e200081a101c */
[----:B-1----:R-:W-:-:S03]  /*c910*/  IMAD.WIDE R10, R32, 0x4, R86 ;  /* 0x00000004200a7825 */ /* 0x002fc600078e0256 */
[----:B------:R1:W-:Y:S01]  /*c920*/  LDGSTS.E [R3+0x4500], desc[UR28][R38.64], P0 ;  /* 0x0450000026037fae */ /* 0x0003e200081a101c */
[----:B--2---:R-:W-:-:S04]  /*c930*/  IMAD.WIDE R8, R32, 0x4, R88 ;  /* 0x0000000420087825 */ /* 0x004fc800078e0258 */
[----:B------:R-:W-:-:S04]  /*c940*/  IMAD.WIDE R6, R32, 0x4, R90 ;  /* 0x0000000420067825 */ /* 0x000fc800078e025a */
[----:B------:R-:W-:-:S05]  /*c950*/  IMAD.WIDE R36, R32, 0x4, R64 ;  /* 0x0000000420247825 */ /* 0x000fca00078e0240 */
        /* <DEDUP_REMOVED lines=13> */
[----:B------:R1:W-:Y:S01]  /*ca30*/  STL.64 [R1+0x8f0], R6 ;  /* 0x0008f00601007387 */ /* 0x0003e20000100a00 */
[----:B---3--:R-:W-:-:S03]  /*ca40*/  IMAD.WIDE R40, R32, 0x4, R248 ;  /* 0x0000000420287825 */ /* 0x008fc600078e02f8 */
[----:B------:R2:W-:Y:S04]  /*ca50*/  LDGSTS.E [R3+0x4900], desc[UR28][R36.64], P0 ;  /* 0x0490000024037fae */ /* 0x0005e800081a101c */
[----:B------:R-:W3:Y:S01]  /*ca60*/  LDL.LU.64 R248, [R1+0x30] ;  /* 0x0000300001f87983 */ /* 0x000ee20000300a00 */
[----:B-1----:R-:W-:-:S03]  /*ca70*/  IMAD.WIDE R38, R32, 0x4, R250 ;  /* 0x0000000420267825 */ /* 0x002fc600078e02fa */
[----:B------:R4:W-:Y:S01]  /*ca80*/  LDGSTS.E [R3+0x4d00], desc[UR28][R30.64], P0 ;  /* 0x04d000001e037fae */ /* 0x0009e200081a101c */
[----:B--2---:R-:W-:-:S03]  /*ca90*/  IMAD.WIDE R36, R32, 0x4, R92 ;  /* 0x0000000420247825 */ /* 0x004fc600078e025c */
[----:B------:R1:W-:Y:S04]  /*caa0*/  LDGSTS.E [R3+0x5100], desc[UR28][R28.64], P0 ;  /* 0x051000001c037fae */ /* 0x0003e800081a101c */
[----:B------:R2:W-:Y:S01]  /*cab0*/  LDGSTS.E [R3+0x5500], desc[UR28][R26.64], P0 ;  /* 0x055000001a037fae */ /* 0x0005e200081a101c */
[----:B----4-:R-:W-:-:S03]  /*cac0*/  IMAD.WIDE R30, R32, 0x4, R94 ;  /* 0x00000004201e7825 */ /* 0x010fc600078e025e */
[----:B------:R4:W-:Y:S01]  /*cad0*/  LDGSTS.E [R3+0x5900], desc[UR28][R24.64], P0 ;  /* 0x0590000018037fae */ /* 0x0009e200081a101c */
[----:B-1----:R-:W-:-:S03]  /*cae0*/  IMAD.WIDE R28, R32, 0x4, R96 ;  /* 0x00000004201c7825 */ /* 0x002fc600078e0260 */
[----:B------:R3:W-:Y:S01]  /*caf0*/  STL.64 [R1+0x40], R40 ;  /* 0x0000402801007387 */ /* 0x0007e20000100a00 */
[----:B--2---:R-:W-:-:S03]  /*cb00*/  IMAD.WIDE R26, R32, 0x4, R98 ;  /* 0x00000004201a7825 */ /* 0x004fc600078e0262 */
[----:B------:R1:W-:Y:S01]  /*cb10*/  LDGSTS.E [R3+0x5d00], desc[UR28][R22.64], P0 ;  /* 0x05d0000016037fae */ /* 0x0003e200081a101c */
[----:B----4-:R-:W-:-:S03]  /*cb20*/  IMAD.WIDE R24, R32, 0x4, R100 ;  /* 0x0000000420187825 */ /* 0x010fc600078e0264 */
[----:B------:R2:W-:Y:S04]  /*cb30*/  STL.64 [R1+0x578], R38 ;  /* 0x0005782601007387 */ /* 0x0005e80000100a00 */
[----:B------:R4:W-:Y:S04]  /*cb40*/  LDGSTS.E [R3+0x6100], desc[UR28][R20.64], P0 ;  /* 0x0610000014037fae */ /* 0x0009e800081a101c */
[----:B------:R2:W-:Y:S01]  /*cb50*/  STL.64 [R1+0x5b8], R36 ;  /* 0x0005b82401007387 */ /* 0x0005e20000100a00 */
[----:B-1----:R-:W-:-:S03]  /*cb60*/  IMAD.WIDE R22, R32, 0x4, R102 ;  /* 0x0000000420167825 */ /* 0x002fc600078e0266 */
[----:B------:R1:W-:Y:S04]  /*cb70*/  LDGSTS.E [R3+0x6500], desc[UR28][R18.64], P0 ;  /* 0x0650000012037fae */ /* 0x0003e800081a101c */
[----:B------:R2:W-:Y:S01]  /*cb80*/  STL.64 [R1+0x5f8], R30 ;  /* 0x0005f81e01007387 */ /* 0x0005e20000100a00 */
[----:B----4-:R-:W-:-:S03]  /*cb90*/  IMAD.WIDE R20, R32, 0x4, R104 ;  /* 0x0000000420147825 */ /* 0x010fc600078e0268 */
        /* <DEDUP_REMOVED lines=18> */
[----:B------:R4:W-:Y:S01]  /*ccc0*/  STL.64 [R1+0x7b8], R16 ;  /* 0x0007b81001007387 */ /* 0x0009e20000100a00 */
[----:B-1----:R-:W-:-:S03]  /*ccd0*/  IMAD.WIDE R6, R32, 0x4, R118 ;  /* 0x0000000420067825 */ /* 0x002fc600078e0276 */
[----:B------:R1:W-:Y:S04]  /*cce0*/  STL.64 [R1+0x7f8], R14 ;  /* 0x0007f80e01007387 */ /* 0x0003e80000100a00 */
[----:B------:R1:W-:Y:S04]  /*ccf0*/  STL.64 [R1+0x838], R12 ;  /* 0x0008380c01007387 */ /* 0x0003e80000100a00 */
[----:B------:R1:W-:Y:S04]  /*cd00*/  STL.64 [R1+0x878], R10 ;  /* 0x0008780a01007387 */ /* 0x0003e80000100a00 */
[----:B------:R3:W-:Y:S04]  /*cd10*/  LDGSTS.E [R244+0x4180], desc[UR28][R40.64], P0 ;  /* 0x0418000028f47fae */ /* 0x0007e800081a101c */
[----:B------:R1:W-:Y:S04]  /*cd20*/  STL.64 [R1+0x8b8], R8 ;  /* 0x0008b80801007387 */ /* 0x0003e80000100a00 */
[----:B------:R1:W-:Y:S04]  /*cd30*/  STL.64 [R1+0x8f8], R6 ;  /* 0x0008f80601007387 */ /* 0x0003e80000100a00 */
[----:B------:R2:W-:Y:S04]  /*cd40*/  LDGSTS.E [R244+0x4580], desc[UR28][R38.64], P0 ;  /* 0x0458000026f47fae */ /* 0x0005e800081a101c */
[----:B------:R1:W-:Y:S04]  /*cd50*/  LDGSTS.E [R244+0x4980], desc[UR28][R36.64], P0 ;  /* 0x0498000024f47fae */ /* 0x0003e800081a101c */
[----:B------:R1:W-:Y:S01]  /*cd60*/  LDGSTS.E [R244+0x4d80], desc[UR28][R30.64], P0 ;  /* 0x04d800001ef47fae */ /* 0x0003e200081a101c */
[----:B---3--:R-:W-:-:S03]  /*cd70*/  IMAD.WIDE R40, R32, 0x4, R248 ;  /* 0x0000000420287825 */ /* 0x008fc600078e02f8 */
[----:B------:R3:W-:Y:S04]  /*cd80*/  LDGSTS.E [R244+0x5180], desc[UR28][R28.64], P0 ;  /* 0x051800001cf47fae */ /* 0x0007e800081a101c */
[----:B------:R-:W4:Y:S01]  /*cd90*/  LDL.LU.64 R248, [R1+0x28] ;  /* 0x0000280001f87983 */ /* 0x000f220000300a00 */
[----:B--2---:R-:W-:-:S03]  /*cda0*/  IMAD.WIDE R38, R32, 0x4, R120 ;  /* 0x0000000420267825 */ /* 0x004fc600078e0278 */
[----:B------:R2:W-:Y:S01]  /*cdb0*/  LDGSTS.E [R244+0x5580], desc[UR28][R26.64], P0 ;  /* 0x055800001af47fae */ /* 0x0005e200081a101c */
[----:B-1----:R-:W-:-:S03]  /*cdc0*/  IMAD.WIDE R36, R32, 0x4, R122 ;  /* 0x0000000420247825 */ /* 0x002fc600078e027a */
[----:B------:R1:W-:Y:S01]  /*cdd0*/  LDGSTS.E [R244+0x5980], desc[UR28][R24.64], P0 ;  /* 0x0598000018f47fae */ /* 0x0003e200081a101c */
[----:B------:R-:W-:-:S03]  /*cde0*/  IMAD.WIDE R30, R32, 0x4, R124 ;  /* 0x00000004201e7825 */ /* 0x000fc600078e027c */
[----:B------:R-:W-:Y:S01]  /*cdf0*/  STL.64 [R1+0x30], R40 ;  /* 0x0000302801007387 */ /* 0x000fe20000100a00 */
[----:B---3--:R-:W-:-:S03]  /*ce00*/  IMAD.WIDE R28, R32, 0x4, R126 ;  /* 0x00000004201c7825 */ /* 0x008fc600078e027e */
[----:B------:R3:W-:Y:S01]  /*ce10*/  LDGSTS.E [R244+0x5d80], desc[UR28][R22.64], P0 ;  /* 0x05d8000016f47fae */ /* 0x0007e200081a101c */
[----:B--2---:R-:W-:-:S03]  /*ce20*/  IMAD.WIDE R26, R32, 0x4, R128 ;  /* 0x00000004201a7825 */ /* 0x004fc600078e0280 */
[----:B------:R-:W-:Y:S01]  /*ce30*/  STL.64 [R1+0x38], R38 ;  /* 0x0000382601007387 */ /* 0x000fe20000100a00 */
[----:B-1----:R-:W-:-:S03]  /*ce40*/  IMAD.WIDE R24, R32, 0x4, R130 ;  /* 0x0000000420187825 */ /* 0x002fc600078e0282 */
[----:B------:R1:W-:Y:S04]  /*ce50*/  LDGSTS.E [R244+0x6180], desc[UR28][R20.64], P0 ;  /* 0x0618000014f47fae */ /* 0x0003e800081a101c */
[----:B------:R-:W-:Y:S01]  /*ce60*/  STL.64 [R1+0x48], R36 ;  /* 0x0000482401007387 */ /* 0x000fe20000100a00 */
[----:B---3--:R-:W-:-:S03]  /*ce70*/  IMAD.WIDE R22, R32, 0x4, R132 ;  /* 0x0000000420167825 */ /* 0x008fc600078e0284 */
[----:B------:R2:W-:Y:S04]  /*ce80*/  LDGSTS.E [R244+0x6580], desc[UR28][R18.64], P0 ;  /* 0x0658000012f47fae */ /* 0x0005e800081a101c */
[----:B------:R-:W-:Y:S01]  /*ce90*/  STL.64 [R1+0x600], R30 ;  /* 0x0006001e01007387 */ /* 0x000fe20000100a00 */
[----:B-1----:R-:W-:-:S03]  /*cea0*/  IMAD.WIDE R20, R32, 0x4, R134 ;  /* 0x0000000420147825 */ /* 0x002fc600078e0286 */
[----:B------:R4:W-:Y:S04]  /*ceb0*/  LDGSTS.E [R244+0x6980], desc[UR28][R16.64], P0 ;  /* 0x0698000010f47fae */ /* 0x0009e800081a101c */
[----:B------:R-:W-:Y:S01]  /*cec0*/  STL.64 [R1+0x640], R28 ;  /* 0x0006401c01007387 */ /* 0x000fe20000100a00 */
[----:B--2---:R-:W-:-:S03]  /*ced0*/  IMAD.WIDE R18, R32, 0x4, R136 ;  /* 0x0000000420127825 */ /* 0x004fc600078e0288 */
[----:B------:R1:W-:Y:S04]  /*cee0*/  LDGSTS.E [R244+0x6d80], desc[UR28][R14.64], P0 ;  /* 0x06d800000ef47fae */ /* 0x0003e800081a101c */
[----:B------:R-:W-:Y:S01]  /*cef0*/  STL.64 [R1+0x680], R26 ;  /* 0x0006801a01007387 */ /* 0x000fe20000100a00 */
[----:B----4-:R-:W-:-:S03]  /*cf00*/  IMAD.WIDE R16, R32, 0x4, R138 ;  /* 0x0000000420107825 */ /* 0x010fc600078e028a */
        /* <DEDUP_REMOVED lines=8> */
[----:B-1----:R-:W-:-:S03]  /*cf90*/  IMAD.WIDE R10, R32, 0x4, R144 ;  /* 0x00000004200a7825 */ /* 0x002fc600078e0290 */
[----:B------:R1:W-:Y:S04]  /*cfa0*/  LDGSTS.E [R244+0x7d80], desc[UR28][R6.64], P0 ;  /* 0x07d8000006f47fae */ /* 0x0003e800081a101c */
[----:B------:R-:W-:Y:S01]  /*cfb0*/  STL.64 [R1+0x780], R18 ;  /* 0x0007801201007387 */ /* 0x000fe20000100a00 */
[----:B--2---:R-:W-:-:S03]  /*cfc0*/  IMAD.WIDE R8, R32, 0x4, R146 ;  /* 0x0000000420087825 */ /* 0x004fc600078e0292 */
[----:B------:R-:W-:Y:S01]  /*cfd0*/  STL.64 [R1+0x7c0], R16 ;  /* 0x0007c01001007387 */ /* 0x000fe20000100a00 */
[----:B-1----:R-:W-:-:S03]  /*cfe0*/  IMAD.WIDE R6, R32, 0x4, R148 ;  /* 0x0000000420067825 */ /* 0x002fc600078e0294 */
[----:B------:R-:W-:Y:S04]  /*cff0*/  STL.64 [R1+0x800], R14 ;  /* 0x0008000e01007387 */ /* 0x000fe80000100a00 */
[----:B------:R-:W-:Y:S04]  /*d000*/  STL.64 [R1+0x840], R12 ;  /* 0x0008400c01007387 */ /* 0x000fe80000100a00 */
[----:B------:R1:W-:Y:S04]  /*d010*/  STL.64 [R1+0x880], R10 ;  /* 0x0008800a01007387 */ /* 0x0003e80000100a00 */
[----:B------:R2:W-:Y:S04]  /*d020*/  STL.64 [R1+0x8c0], R8 ;  /* 0x0008c00801007387 */ /* 0x0005e80000100a00 */
[----:B------:R3:W-:Y:S04]  /*d030*/  STL.64 [R1+0x900], R6 ;  /* 0x0009000601007387 */ /* 0x0007e80000100a00 */
        /* <DEDUP_REMOVED lines=9> */
[----:B------:R-:W-:-:S03]  /*d0d0*/  IMAD.WIDE R150, R32, 0x4, R150 ;  /* 0x0000000420967825 */ /* 0x000fc600078e0296 */
        /* <DEDUP_REMOVED lines=8> */
[----:B------:R1:W-:Y:S01]  /*d160*/  LDGSTS.E [R242+0x7600], desc[UR28][R10.64], P0 ;  /* 0x076000000af27fae */ /* 0x0003e200081a101c */
[----:B------:R-:W-:-:S03]  /*d170*/  IMAD.WIDE R160, R32, 0x4, R160 ;  /* 0x0000000420a07825 */ /* 0x000fc600078e02a0 */
[----:B------:R2:W-:Y:S01]  /*d180*/  LDGSTS.E [R242+0x7a00], desc[UR28][R8.64], P0 ;  /* 0x07a0000008f27fae */ /* 0x0005e200081a101c */
[----:B------:R-:W-:-:S03]  /*d190*/  IMAD.WIDE R162, R32, 0x4, R162 ;  /* 0x0000000420a27825 */ /* 0x000fc600078e02a2 */
[----:B------:R3:W-:Y:S01]  /*d1a0*/  LDGSTS.E [R242+0x7e00], desc[UR28][R6.64], P0 ;  /* 0x07e0000006f27fae */ /* 0x0007e200081a101c */
[----:B------:R-:W-:-:S03]  /*d1b0*/  IMAD.WIDE R118, R32, 0x4, R248 ;  /* 0x0000000420767825 */ /* 0x000fc600078e02f8 */
[----:B------:R-:W4:Y:S04]  /*d1c0*/  LDL.LU.64 R248, [R1+0x20] ;  /* 0x0000200001f87983 */ /* 0x000f280000300a00 */
        /* <DEDUP_REMOVED lines=11> */
[----:B-1----:R-:W-:-:S03]  /*d280*/  IMAD.WIDE R10, R32, 0x4, R174 ;  /* 0x00000004200a7825 */ /* 0x002fc600078e02ae */
[----:B------:R-:W-:Y:S01]  /*d290*/  LDGSTS.E [R245+0x5a80], desc[UR28][R160.64], P0 ;  /* 0x05a80000a0f57fae */ /* 0x000fe200081a101c */
[----:B--2---:R-:W-:-:S03]  /*d2a0*/  IMAD.WIDE R8, R32, 0x4, R176 ;  /* 0x0000000420087825 */ /* 0x004fc600078e02b0 */
[----:B------:R-:W-:Y:S01]  /*d2b0*/  LDGSTS.E [R245+0x5e80], desc[UR28][R162.64], P0 ;  /* 0x05e80000a2f57fae */ /* 0x000fe200081a101c */
[----:B---3--:R-:W-:-:S03]  /*d2c0*/  IMAD.WIDE R6, R32, 0x4, R178 ;  /* 0x0000000420067825 */ /* 0x008fc600078e02b2 */
[----:B------:R-:W-:Y:S04]  /*d2d0*/  LDGSTS.E [R245+0x6280], desc[UR28][R136.64], P0 ;  /* 0x0628000088f57fae */ /* 0x000fe800081a101c */
[----:B------:R-:W-:Y:S04]  /*d2e0*/  LDGSTS.E [R245+0x6680], desc[UR28][R138.64], P0 ;  /* 0x066800008af57fae */ /* 0x000fe800081a101c */
[----:B------:R-:W-:Y:S04]  /*d2f0*/  LDGSTS.E [R245+0x6a80], desc[UR28][R140.64], P0 ;  /* 0x06a800008cf57fae */ /* 0x000fe800081a101c */
[----:B------:R-:W-:Y:S04]  /*d300*/  LDGSTS.E [R245+0x6e80], desc[UR28][R142.64], P0 ;  /* 0x06e800008ef57fae */ /* 0x000fe800081a101c */
[----:B------:R-:W-:Y:S04]  /*d310*/  LDGSTS.E [R245+0x7280], desc[UR28][R146.64], P0 ;  /* 0x0728000092f57fae */ /* 0x000fe800081a101c */
[----:B------:R-:W-:Y:S04]  /*d320*/  STL.64 [R1+0x28], R10 ;  /* 0x0000280a01007387 */ /* 0x000fe80000100a00 */
[----:B------:R-:W-:Y:S04]  /*d330*/  LDGSTS.E [R245+0x7680], desc[UR28][R10.64], P0 ;  /* 0x076800000af57fae */ /* 0x000fe800081a101c */
[----:B------:R-:W-:Y:S04]  /*d340*/  STL.64 [R1+0x8c8], R8 ;  /* 0x0008c80801007387 */ /* 0x000fe80000100a00 */
[----:B------:R-:W-:Y:S04]  /*d350*/  LDGSTS.E [R245+0x7a80], desc[UR28][R8.64], P0 ;  /* 0x07a8000008f57fae */ /* 0x000fe800081a101c */
[----:B------:R1:W-:Y:S04]  /*d360*/  STL.64 [R1+0x908], R6 ;  /* 0x0009080601007387 */ /* 0x0003e80000100a00 */
[----:B------:R1:W-:Y:S02]  /*d370*/  LDGSTS.E [R245+0x7e80], desc[UR28][R6.64], P0 ;  /* 0x07e8000006f57fae */ /* 0x0003e400081a101c */
[----:B-1----:R-:W-:-:S04]  /*d380*/  IMAD.WIDE R6, R32, 0x4, R208 ;  /* 0x0000000420067825 */ /* 0x002fc800078e02d0 */
[----:B------:R-:W-:Y:S02]  /*d390*/  IMAD.MOV.U32 R33, RZ, RZ, R247 ;  /* 0x000000ffff217224 */ /* 0x000fe400078e00f7 */
[C---:B----4-:R-:W-:Y:S02]  /*d3a0*/  IMAD.WIDE R64, R32.reuse, 0x4, R248 ;  /* 0x0000000420407825 */ /* 0x050fe400078e02f8 */
[----:B------:R-:W2:Y:S04]  /*d3b0*/  LDL.LU.64 R248, [R1+0x18] ;  /* 0x0000180001f87983 */ /* 0x000ea80000300a00 */
[----:B------:R1:W-:Y:S04]  /*d3c0*/  STL.64 [R1+0x20], R6 ;  /* 0x0000200601007387 */ /* 0x0003e80000100a00 */
[----:B------:R3:W-:Y:S04]  /*d3d0*/  STL [R1+0x1e8], RZ ;  /* 0x0001e8ff01007387 */ /* 0x0007e80000100800 */
        /* <DEDUP_REMOVED lines=49> */
[----:B------:R3:W-:Y:S04]  /*d6f0*/  STL [R1], RZ ;  /* 0x000000ff01007387 */ /* 0x0007e80000100800 */
        /* <DEDUP_REMOVED lines=51> */
[----:B------:R-:W5:Y:S01]  /*da30*/  LDL.LU R247, [R1+0x954] ;  /* 0x0009540001f77983 */ /* 0x000f620000300800 */
        /* <DEDUP_REMOVED lines=28> */
[----:B--2---:R-:W-:-:S03]  /*dc00*/  IMAD.WIDE R56, R32, 0x4, R248 ;  /* 0x0000000420387825 */ /* 0x004fc600078e02f8 */
        /* <DEDUP_REMOVED lines=30> */
[----:B------:R3:W-:Y:S04]  /*ddf0*/  LDGSTS.E [R246+0x7780], desc[UR28][R234.64], P0 ;  /* 0x07780000eaf67fae */ /* 0x0007e800081a101c */
[----:B------:R3:W-:Y:S04]  /*de00*/  LDGSTS.E [R246+0x7b80], desc[UR28][R236.64], P0 ;  /* 0x07b80000ecf67fae */ /* 0x0007e800081a101c */
[----:B------:R3:W-:Y:S01]  /*de10*/  LDGSTS.E [R246+0x7f80], desc[UR28][R148.64], P0 ;  /* 0x07f8000094f67fae */ /* 0x0007e200081a101c */
[----:B------:R-:W-:-:S03]  /*de20*/  ISETP.GE.AND P0, PT, R33, 0x20, PT ;  /* 0x000000202100780c */ /* 0x000fc60003f06270 */
[----:B------:R-:W0:Y:S01]  /*de30*/  LDGDEPBAR ;  /* 0x00000000000079af */ /* 0x000e220000000000 */
[----:B------:R-:W-:Y:S02]  /*de40*/  CS2R R248, SRZ ;  /* 0x0000000000f87805 */ /* 0x000fe4000001ff00 */
[----:B------:R-:W-:Y:S02]  /*de50*/  CS2R R250, SRZ ;  /* 0x0000000000fa7805 */ /* 0x000fe4000001ff00 */
[----:B------:R-:W-:Y:S02]  /*de60*/  CS2R R240, SRZ ;  /* 0x0000000000f07805 */ /* 0x000fe4000001ff00 */
[----:B--2---:R-:W-:Y:S02]  /*de70*/  CS2R R242, SRZ ;  /* 0x0000000000f27805 */ /* 0x004fe4000001ff00 */
[----:B------:R-:W-:Y:S02]  /*de80*/  CS2R R28, SRZ ;  /* 0x00000000001c7805 */ /* 0x000fe4000001ff00 */
[----:B------:R-:W-:-:S02]  /*de90*/  CS2R R30, SRZ ;  /* 0x00000000001e7805 */ /* 0x000fc4000001ff00 */
[----:B------:R-:W-:Y:S02]  /*dea0*/  CS2R R36, SRZ ;  /* 0x0000000000247805 */ /* 0x000fe4000001ff00 */
[----:B------:R-:W-:Y:S02]  /*deb0*/  CS2R R38, SRZ ;  /* 0x0000000000267805 */ /* 0x000fe4000001ff00 */
[----:B------:R-:W-:Y:S02]  /*dec0*/  CS2R R48, SRZ ;  /* 0x0000000000307805 */ /* 0x000fe4000001ff00 */
[----:B------:R-:W-:Y:S02]  /*ded0*/  CS2R R50, SRZ ;  /* 0x0000000000327805 */ /* 0x000fe4000001ff00 */
        /* <DEDUP_REMOVED lines=17> */
[----:B-1----:R-:W-:Y:S02]  /*dff0*/  CS2R R6, SRZ ;  /* 0x0000000000067805 */ /* 0x002fe4000001ff00 */
        /* <DEDUP_REMOVED lines=47> */
[----:B------:R-:W-:Y:S01]  /*e2f0*/  CS2R R114, SRZ ;  /* 0x0000000000727805 */ /* 0x000fe2000001ff00 */
[----:B---3--:R-:W-:Y:S06]  /*e300*/  @!P0 BRA `(.L_x_0) ;  /* 0x0000011400588947 */ /* 0x008fec0003800000 */
[----:B------:R-:W2:Y:S04]  /*e310*/  LDL.LU.64 R108, [R1+0x7b8] ;  /* 0x0007b800016c7983 */ /* 0x000ea80000300a00 */
[----:B------:R-:W3:Y:S04]  /*e320*/  LDL.LU.64 R110, [R1+0x7e8] ;  /* 0x0007e800016e7983 */ /* 0x000ee80000300a00 */
[----:B------:R-:W4:Y:S04]  /*e330*/  LDL.LU.64 R92, [R1+0x678] ;  /* 0x00067800015c7983 */ /* 0x000f280000300a00 */
[----:B------:R-:W2:Y:S04]  /*e340*/  LDL.LU.64 R94, [R1+0x6b0] ;  /* 0x0006b000015e7983 */ /* 0x000ea80000300a00 */
        /* <DEDUP_REMOVED lines=16> */
[----:B------:R-:W3:Y:S04]  /*e450*/  LDL.LU.64 R68, [R1+0x328] ;  /* 0x0003280001447983 */ /* 0x000ee80000300a00 */
[----:B------:R-:W4:Y:S04]  /*e460*/  LDL.LU.64 R70, [R1+0xd8] ;  /* 0x0000d80001467983 */ /* 0x000f280000300a00 */
[----:B------:R-:W4:Y:S04]  /*e470*/  LDL.LU.64 R76, [R1+0x108] ;  /* 0x00010800014c7983 */ /* 0x000f280000300a00 */
[----:B------:R-:W4:Y:S04]  /*e480*/  LDL.LU.64 R72, [R1+0x68] ;  /* 0x0000680001487983 */ /* 0x000f280000300a00 */
[----:B------:R-:W4:Y:S01]  /*e490*/  LDL.LU.64 R74, [R1+0xb0] ;  /* 0x0000b000014a7983 */ /* 0x000f220000300a00 */
[----:B--2---:R-:W-:-:S03]  /*e4a0*/  IMAD.MOV.U32 R0, RZ, RZ, R27 ;  /* 0x000000ffff007224 */ /* 0x004fc600078e001b */
[----:B------:R-:W-:Y:S04]  /*e4b0*/  STL [R1+0x31c], R26 ;  /* 0x00031c1a01007387 */ /* 0x000fe80000100800 */
[----:B---3--:R-:W-:Y:S04]  /*e4c0*/  STL [R1+0x324], R68 ;  /* 0x0003244401007387 */ /* 0x008fe80000100800 */
[----:B------:R1:W-:Y:S04]  /*e4d0*/  STL [R1+0x318], R0 ;  /* 0x0003180001007387 */ /* 0x0003e80000100800 */
[----:B----4-:R-:W-:Y:S01]  /*e4e0*/  STL [R1+0x32c], R70 ;  /* 0x00032c4601007387 */ /* 0x010fe20000100800 */
[----:B-1----:R-:W-:-:S05]  /*e4f0*/  IMAD.MOV.U32 R0, RZ, RZ, R69 ;  /* 0x000000ffff007224 */ /* 0x002fca00078e0045 */
[----:B------:R1:W-:Y:S04]  /*e500*/  STL [R1+0x320], R0 ;  /* 0x0003200001007387 */ /* 0x0003e80000100800 */
[----:B------:R-:W-:Y:S01]  /*e510*/  STL [R1+0x334], R76 ;  /* 0x0003344c01007387 */ /* 0x000fe20000100800 */
[----:B-1----:R-:W-:-:S05]  /*e520*/  MOV R0, R71 ;  /* 0x0000004700007202 */ /* 0x002fca0000000f00 */
[----:B------:R1:W-:Y:S04]  /*e530*/  STL [R1+0x328], R0 ;  /* 0x0003280001007387 */ /* 0x0003e80000100800 */
[----:B------:R-:W2:Y:S01]  /*e540*/  LDL.LU.64 R26, [R1+0x58] ;  /* 0x00005800011a7983 */ /* 0x000ea20000300a00 */
[----:B-1----:R-:W-:-:S05]  /*e550*/  IMAD.MOV.U32 R0, RZ, RZ, R77 ;  /* 0x000000ffff007224 */ /* 0x002fca00078e004d */
[----:B------:R1:W-:Y:S04]  /*e560*/  STL [R1+0x330], R0 ;  /* 0x0003300001007387 */ /* 0x0003e80000100800 */
[----:B------:R-:W3:Y:S04]  /*e570*/  LDL.LU.64 R68, [R1+0x2b8] ;  /* 0x0002b80001447983 */ /* 0x000ee80000300a00 */
[----:B------:R4:W-:Y:S01]  /*e580*/  STL [R1+0x33c], R72 ;  /* 0x00033c4801007387 */ /* 0x0009e20000100800 */
[----:B-1----:R-:W-:-:S03]  /*e590*/  IMAD.MOV.U32 R0, RZ, RZ, R73 ;  /* 0x000000ffff007224 */ /* 0x002fc600078e0049 */
[----:B------:R-:W3:Y:S04]  /*e5a0*/  LDL.LU.64 R76, [R1+0x138] ;  /* 0x00013800014c7983 */ /* 0x000ee80000300a00 */
[----:B------:R-:W3:Y:S04]  /*e5b0*/  LDL.LU.64 R70, [R1+0x2b0] ;  /* 0x0002b00001467983 */ /* 0x000ee80000300a00 */
[----:B------:R1:W-:Y:S04]  /*e5c0*/  STL [R1+0x338], R0 ;  /* 0x0003380001007387 */ /* 0x0003e80000100800 */
[----:B------:R1:W-:Y:S04]  /*e5d0*/  STL [R1+0x344], R74 ;  /* 0x0003444a01007387 */ /* 0x0003e80000100800 */
[----:B----4-:R-:W4:Y:S01]  /*e5e0*/  LDL.LU.64 R72, [R1+0x110] ;  /* 0x0001100001487983 */ /* 0x010f220000300a00 */
[----:B-1----:R-:W-:-:S03]  /*e5f0*/  IMAD.MOV.U32 R0, RZ, RZ, R75 ;  /* 0x000000ffff007224 */ /* 0x002fc600078e004b */
[----:B------:R-:W4:Y:S04]  /*e600*/  LDL.LU.64 R74, [R1+0xf8] ;  /* 0x0000f800014a7983 */ /* 0x000f280000300a00 */
[----:B------:R2:W-:Y:S04]  /*e610*/  STL [R1+0x340], R0 ;  /* 0x0003400001007387 */ /* 0x0005e80000100800 */
[----:B------:R-:W-:Y:S04]  /*e620*/  STL [R1+0x34c], R238 ;  /* 0x00034cee01007387 */ /* 0x000fe80000100800 */
[----:B------:R-:W-:Y:S01]  /*e630*/  STL [R1+0x348], R239 ;  /* 0x000348ef01007387 */ /* 0x000fe20000100800 */
[----:B--2---:R-:W-:-:S03]  /*e640*/  MOV R0, R27 ;  /* 0x0000001b00007202 */ /* 0x004fc60000000f00 */
[----:B------:R-:W-:Y:S04]  /*e650*/  STL [R1+0x354], R26 ;  /* 0x0003541a01007387 */ /* 0x000fe80000100800 */
[----:B------:R3:W-:Y:S02]  /*e660*/  STL [R1+0x350], R0 ;  /* 0x0003500001007387 */ /* 0x0007e40000100800 */
[----:B---3--:R-:W-:Y:S02]  /*e670*/  IMAD.MOV.U32 R0, RZ, RZ, R69 ;  /* 0x000000ffff007224 */ /* 0x008fe400078e0045 */
[----:B------:R-:W-:Y:S04]  /*e680*/  STL [R1+0x35c], R68 ;  /* 0x00035c4401007387 */ /* 0x000fe80000100800 */
[----:B------:R-:W2:Y:S04]  /*e690*/  LDL.LU.64 R22, [R1+0x60] ;  /* 0x0000600001167983 */ /* 0x000ea80000300a00 */
[----:B------:R1:W-:Y:S04]  /*e6a0*/  STL [R1+0x358], R0 ;  /* 0x0003580001007387 */ /* 0x0003e80000100800 */
[----:B------:R-:W-:Y:S01]  /*e6b0*/  STL [R1+0x364], R70 ;  /* 0x0003644601007387 */ /* 0x000fe20000100800 */
[----:B-1----:R-:W-:-:S05]  /*e6c0*/  IMAD.MOV.U32 R0, RZ, RZ, R71 ;  /* 0x000000ffff007224 */ /* 0x002fca00078e0047 */
[----:B------:R1:W-:Y:S04]  /*e6d0*/  STL [R1+0x360], R0 ;  /* 0x0003600001007387 */ /* 0x0003e80000100800 */
[----:B----4-:R-:W-:Y:S04]  /*e6e0*/  STL [R1+0x36c], R72 ;  /* 0x00036c4801007387 */ /* 0x010fe80000100800 */
[----:B------:R-:W3:Y:S01]  /*e6f0*/  LDL.LU.64 R68, [R1+0x100] ;  /* 0x0001000001447983 */ /* 0x000ee20000300a00 */
[----:B-1----:R-:W-:-:S03]  /*e700*/  IMAD.MOV.U32 R0, RZ, RZ, R73 ;  /* 0x000000ffff007224 */ /* 0x002fc600078e0049 */
[----:B------:R-:W-:Y:S04]  /*e710*/  STL [R1+0x374], R76 ;  /* 0x0003744c01007387 */ /* 0x000fe80000100800 */
[----:B------:R1:W-:Y:S04]  /*e720*/  STL [R1+0x368], R0 ;  /* 0x0003680001007387 */ /* 0x0003e80000100800 */
[----:B------:R-:W-:Y:S01]  /*e730*/  STL [R1+0x37c], R74 ;  /* 0x00037c4a01007387 */ /* 0x000fe20000100800 */
[----:B-1----:R-:W-:-:S05]  /*e740*/  MOV R0, R77 ;  /* 0x0000004d00007202 */ /* 0x002fca0000000f00 */
[----:B------:R1:W-:Y:S04]  /*e750*/  STL [R1+0x370], R0 ;  /* 0x0003700001007387 */ /* 0x0003e80000100800 */
[----:B------:R-:W4:Y:S04]  /*e760*/  LDL.LU.64 R26, [R1+0xb8] ;  /* 0x0000b800011a7983 */ /* 0x000f280000300a00 */
[----:B------:R-:W4:Y:S01]  /*e770*/  LDL.LU.64 R70, [R1+0x2c0] ;  /* 0x0002c00001467983 */ /* 0x000f220000300a00 */
[----:B-1----:R-:W-:-:S03]  /*e780*/  IMAD.MOV.U32 R0, RZ, RZ, R75 ;  /* 0x000000ffff007224 */ /* 0x002fc600078e004b */
[----:B------:R-:W4:Y:S04]  /*e790*/  LDL.LU.64 R72, [R1+0x168] ;  /* 0x0001680001487983 */ /* 0x000f280000300a00 */
[----:B------:R-:W4:Y:S04]  /*e7a0*/  LDL.LU.64 R76, [R1+0x158] ;  /* 0x00015800014c7983 */ /* 0x000f280000300a00 */
[----:B------:R-:W4:Y:S04]  /*e7b0*/  LDL.LU.64 R24, [R1+0x130] ;  /* 0x0001300001187983 */ /* 0x000f280000300a00 */
[----:B------:R3:W-:Y:S04]  /*e7c0*/  STL [R1+0x378], R0 ;  /* 0x0003780001007387 */ /* 0x0007e80000100800 */
[----:B------:R-:W4:Y:S01]  /*e7d0*/  LDL.LU.64 R74, [R1+0x140] ;  /* 0x00014000014a7983 */ /* 0x000f220000300a00 */
[----:B---3--:R-:W-:-:S03]  /*e7e0*/  IMAD.MOV.U32 R0, RZ, RZ, R69 ;  /* 0x000000ffff007224 */ /* 0x008fc600078e0045 */
[----:B------:R1:W-:Y:S04]  /*e7f0*/  STL [R1+0x384], R68 ;  /* 0x0003844401007387 */ /* 0x0003e80000100800 */
[----:B--2---:R-:W-:Y:S04]  /*e800*/  STL [R1+0x38c], R22 ;  /* 0x00038c1601007387 */ /* 0x004fe80000100800 */
[----:B------:R2:W-:Y:S04]  /*e810*/  STL [R1+0x380], R0 ;  /* 0x0003800001007387 */ /* 0x0005e80000100800 */
[----:B-1----:R-:W3:Y:S01]  /*e820*/  LDL.LU.64 R68, [R1+0x128] ;  /* 0x0001280001447983 */ /* 0x002ee20000300a00 */
[----:B--2---:R-:W-:-:S05]  /*e830*/  IMAD.MOV.U32 R0, RZ, RZ, R23 ;  /* 0x000000ffff007224 */ /* 0x004fca00078e0017 */
[----:B------:R1:W-:Y:S04]  /*e840*/  STL [R1+0x388], R0 ;  /* 0x0003880001007387 */ /* 0x0003e80000100800 */
[----:B----4-:R-:W-:Y:S04]  /*e850*/  STL [R1+0x394], R26 ;  /* 0x0003941a01007387 */ /* 0x010fe80000100800 */
[----:B------:R-:W-:Y:S01]  /*e860*/  STL [R1+0x39c], R70 ;  /* 0x00039c4601007387 */ /* 0x000fe20000100800 */
[----:B-1----:R-:W-:-:S05]  /*e870*/  MOV R0, R27 ;  /* 0x0000001b00007202 */ /* 0x002fca0000000f00 */
[----:B------:R1:W-:Y:S04]  /*e880*/  STL [R1+0x390], R0 ;  /* 0x0003900001007387 */ /* 0x0003e80000100800 */
[----:B------:R-:W-:Y:S01]  /*e890*/  STL [R1+0x3a4], R72 ;  /* 0x0003a44801007387 */ /* 0x000fe20000100800 */
[----:B-1----:R-:W-:-:S05]  /*e8a0*/  IMAD.MOV.U32 R0, RZ, RZ, R71 ;  /* 0x000000ffff007224 */ /* 0x002fca00078e0047 */
[----:B------:R1:W-:Y:S02]  /*e8b0*/  STL [R1+0x398], R0 ;  /* 0x0003980001007387 */ /* 0x0003e40000100800 */
[----:B-1----:R-:W-:-:S05]  /*e8c0*/  IMAD.MOV.U32 R0, RZ, RZ, R73 ;  /* 0x000000ffff007224 */ /* 0x002fca00078e0049 */
[----:B------:R1:W-:Y:S04]  /*e8d0*/  STL [R1+0x3a0], R0 ;  /* 0x0003a00001007387 */ /* 0x0003e80000100800 */
[----:B------:R-:W-:Y:S04]  /*e8e0*/  STL [R1+0x3ac], R74 ;  /* 0x0003ac4a01007387 */ /* 0x000fe80000100800 */
[----:B------:R-:W2:Y:S01]  /*e8f0*/  LDL.LU.64 R70, [R1+0x50] ;  /* 0x0000500001467983 */ /* 0x000ea20000300a00 */
[----:B-1----:R-:W-:-:S05]  /*e900*/  IMAD.MOV.U32 R0, RZ, RZ, R75 ;  /* 0x000000ffff007224 */ /* 0x002fca00078e004b */
[----:B------:R1:W-:Y:S04]  /*e910*/  STL [R1+0x3a8], R0 ;  /* 0x0003a80001007387 */ /* 0x0003e80000100800 */
[----:B------:R4:W-:Y:S01]  /*e920*/  STL [R1+0x3b4], R76 ;  /* 0x0003b44c01007387 */ /* 0x0009e20000100800 */
[----:B-1----:R-:W-:-:S03]  /*e930*/  MOV R0, R77 ;  /* 0x0000004d00007202 */ /* 0x002fc60000000f00 */
[----:B---3--:R-:W-:Y:S04]  /*e940*/  STL [R1+0x3bc], R68 ;  /* 0x0003bc4401007387 */ /* 0x008fe80000100800 */
[----:B------:R1:W-:Y:S04]  /*e950*/  STL [R1+0x3b0], R0 ;  /* 0x0003b00001007387 */ /* 0x0003e80000100800 */
[----:B------:R-:W3:Y:S04]  /*e960*/  LDL.LU.64 R72, [R1+0x2e0] ;  /* 0x0002e00001487983 */ /* 0x000ee80000300a00 */
[----:B----4-:R-:W4:Y:S01]  /*e970*/  LDL.LU.64 R76, [R1+0x2e8] ;  /* 0x0002e800014c7983 */ /* 0x010f220000300a00 */
[----:B-1----:R-:W-:-:S03]  /*e980*/  IMAD.MOV.U32 R0, RZ, RZ, R69 ;  /* 0x000000ffff007224 */ /* 0x002fc600078e0045 */
[----:B------:R-:W4:Y:S04]  /*e990*/  LDL.LU.64 R26, [R1+0x2d0] ;  /* 0x0002d000011a7983 */ /* 0x000f280000300a00 */
[----:B------:R-:W4:Y:S04]  /*e9a0*/  LDL.LU.64 R74, [R1+0xe0] ;  /* 0x0000e000014a7983 */ /* 0x000f280000300a00 */
[----:B------:R1:W-:Y:S04]  /*e9b0*/  STL [R1+0x3b8], R0 ;  /* 0x0003b80001007387 */ /* 0x0003e80000100800 */
[----:B------:R-:W-:Y:S04]  /*e9c0*/  STL [R1+0x3c4], R24 ;  /* 0x0003c41801007387 */ /* 0x000fe80000100800 */
[----:B------:R-:W4:Y:S01]  /*e9d0*/  LDL.LU.64 R68, [R1+0x2c8] ;  /* 0x0002c80001447983 */ /* 0x000f220000300a00 */
[----:B-1----:R-:W-:-:S03]  /*e9e0*/  IMAD.MOV.U32 R0, RZ, RZ, R25 ;  /* 0x000000ffff007224 */ /* 0x002fc600078e0019 */
[----:B--2---:R-:W-:Y:S04]  /*e9f0*/  STL [R1+0x3cc], R70 ;  /* 0x0003cc4601007387 */ /* 0x004fe80000100800 */
[----:B------:R1:W-:Y:S02]  /*ea00*/  STL [R1+0x3c0], R0 ;  /* 0x0003c00001007387 */ /* 0x0003e40000100800 */
[----:B-1----:R-:W-:-:S05]  /*ea10*/  IMAD.MOV.U32 R0, RZ, RZ, R71 ;  /* 0x000000ffff007224 */ /* 0x002fca00078e0047 */
[----:B------:R1:W-:Y:S04]  /*ea20*/  STL [R1+0x3c8], R0 ;  /* 0x0003c80001007387 */ /* 0x0003e80000100800 */
[----:B------:R-:W-:Y:S04]  /*ea30*/  STL [R1+0x3d4], R34 ;  /* 0x0003d42201007387 */ /* 0x000fe80000100800 */
[----:B------:R-:W-:Y:S04]  /*ea40*/  STL [R1+0x3d0], R35 ;  /* 0x0003d02301007387 */ /* 0x000fe80000100800 */
[----:B------:R-:W2:Y:S04]  /*ea50*/  LDL.LU.64 R70, [R1+0x120] ;  /* 0x0001200001467983 */ /* 0x000ea80000300a00 */
[----:B---3--:R3:W-:Y:S01]  /*ea60*/  STL [R1+0x3dc], R72 ;  /* 0x0003dc4801007387 */ /* 0x0087e20000100800 */
[----:B-1----:R-:W-:-:S03]  /*ea70*/  MOV R0, R73 ;  /* 0x0000004900007202 */ /* 0x002fc60000000f00 */
[----:B---3--:R-:W3:Y:S04]  /*ea80*/  LDL.LU.64 R72, [R1+0x150] ;  /* 0x0001500001487983 */ /* 0x008ee80000300a00 */
[----:B------:R1:W-:Y:S04]  /*ea90*/  STL [R1+0x3d8], R0 ;  /* 0x0003d80001007387 */ /* 0x0003e80000100800 */
[----:B----4-:R4:W-:Y:S01]  /*eaa0*/  STL [R1+0x3e4], R76 ;  /* 0x0003e44c01007387 */ /* 0x0109e20000100800 */
[----:B-1----:R-:W-:-:S05]  /*eab0*/  IMAD.MOV.U32 R0, RZ, RZ, R77 ;  /* 0x000000ffff007224 */ /* 0x002fca00078e004d */
[----:B------:R1:W-:Y:S04]  /*eac0*/  STL [R1+0x3e0], R0 ;  /* 0x0003e00001007387 */ /* 0x0003e80000100800 */
[----:B------:R1:W-:Y:S04]  /*ead0*/  STL [R1+0x3ec], R68 ;  /* 0x0003ec4401007387 */ /* 0x0003e80000100800 */
[----:B----4-:R-:W4:Y:S01]  /*eae0*/  LDL.LU.64 R76, [R1+0xd0] ;  /* 0x0000d000014c7983 */ /* 0x010f220000300a00 */
[----:B-1----:R-:W-:-:S03]  /*eaf0*/  IMAD.MOV.U32 R0, RZ, RZ, R69 ;  /* 0x000000ffff007224 */ /* 0x002fc600078e0045 */
[----:B------:R-:W-:Y:S04]  /*eb00*/  STL [R1+0x3f4], R26 ;  /* 0x0003f41a01007387 */ /* 0x000fe80000100800 */
[----:B------:R1:W-:Y:S04]  /*eb10*/  STL [R1+0x3e8], R0 ;  /* 0x0003e80001007387 */ /* 0x0003e80000100800 */
[----:B------:R-:W4:Y:S01]  /*eb20*/  LDL.LU.64 R68, [R1+0x420] ;  /* 0x0004200001447983 */ /* 0x000f220000300a00 */
[----:B-1----:R-:W-:-:S05]  /*eb30*/  IMAD.MOV.U32 R0, RZ, RZ, R27 ;  /* 0x000000ffff007224 */ /* 0x002fca00078e001b */
[----:B------:R1:W-:Y:S04]  /*eb40*/  STL [R1+0x3f0], R0 ;  /* 0x0003f00001007387 */ /* 0x0003e80000100800 */
[----:B--2---:R2:W-:Y:S01]  /*eb50*/  STL [R1+0x3fc], R70 ;  /* 0x0003fc4601007387 */ /* 0x0045e20000100800 */
[----:B-1----:R-:W-:-:S03]  /*eb60*/  MOV R0, R71 ;  /* 0x0000004700007202 */ /* 0x002fc60000000f00 */
[----:B--2---:R-:W2:Y:S04]  /*eb70*/  LDL.LU.64 R70, [R1+0x428] ;  /* 0x0004280001467983 */ /* 0x004ea80000300a00 */
[----:B------:R3:W-:Y:S02]  /*eb80*/  STL [R1+0x3f8], R0 ;  /* 0x0003f80001007387 */ /* 0x0007e40000100800 */
[----:B---3--:R-:W-:Y:S02]  /*eb90*/  IMAD.MOV.U32 R0, RZ, RZ, R73 ;  /* 0x000000ffff007224 */ /* 0x008fe400078e0049 */
[----:B------:R-:W-:Y:S04]  /*eba0*/  STL [R1+0x404], R72 ;  /* 0x0004044801007387 */ /* 0x000fe80000100800 */
[----:B------:R1:W-:Y:S04]  /*ebb0*/  STL [R1+0x400], R0 ;  /* 0x0004000001007387 */ /* 0x0003e80000100800 */
[----:B------:R-:W-:Y:S04]  /*ebc0*/  STL [R1+0x40c], R74 ;  /* 0x00040c4a01007387 */ /* 0x000fe80000100800 */
[----:B------:R-:W3:Y:S01]  /*ebd0*/  LDL.LU.64 R24, [R1+0x300] ;  /* 0x0003000001187983 */ /* 0x000ee20000300a00 */
[----:B-1----:R-:W-:-:S03]  /*ebe0*/  IMAD.MOV.U32 R0, RZ, RZ, R75 ;  /* 0x000000ffff007224 */ /* 0x002fc600078e004b */
[----:B------:R-:W3:Y:S04]  /*ebf0*/  LDL.LU.64 R72, [R1+0x2f0] ;  /* 0x0002f00001487983 */ /* 0x000ee80000300a00 */
[----:B------:R1:W-:Y:S04]  /*ec00*/  STL [R1+0x408], R0 ;  /* 0x0004080001007387 */ /* 0x0003e80000100800 */
[----:B----4-:R-:W-:Y:S01]  /*ec10*/  STL [R1+0x414], R76 ;  /* 0x0004144c01007387 */ /* 0x010fe20000100800 */
[----:B-1----:R-:W-:-:S05]  /*ec20*/  IMAD.MOV.U32 R0, RZ, RZ, R77 ;  /* 0x000000ffff007224 */ /* 0x002fca00078e004d */
[----:B------:R1:W-:Y:S04]  /*ec30*/  STL [R1+0x410], R0 ;  /* 0x0004100001007387 */ /* 0x0003e80000100800 */
[----:B------:R-:W-:Y:S04]  /*ec40*/  STL [R1+0x41c], R68 ;  /* 0x00041c4401007387 */ /* 0x000fe80000100800 */
[----:B------:R-:W4:Y:S01]  /*ec50*/  LDL.LU.64 R74, [R1+0x188] ;  /* 0x00018800014a7983 */ /* 0x000f220000300a00 */
[----:B-1----:R-:W-:-:S03]  /*ec60*/  MOV R0, R69 ;  /* 0x0000004500007202 */ /* 0x002fc60000000f00 */
[----:B------:R-:W4:Y:S04]  /*ec70*/  LDL.LU.64 R76, [R1+0x2d8] ;  /* 0x0002d800014c7983 */ /* 0x000f280000300a00 */
[----:B------:R-:W4:Y:S04]  /*ec80*/  LDL.LU.64 R26, [R1+0x470] ;  /* 0x00047000011a7983 */ /* 0x000f280000300a00 */
[----:B--2---:R-:W-:Y:S04]  /*ec90*/  STL [R1+0x424], R70 ;  /* 0x0004244601007387 */ /* 0x004fe80000100800 */
[----:B------:R1:W-:Y:S02]  /*eca0*/  STL [R1+0x418], R0 ;  /* 0x0004180001007387 */ /* 0x0003e40000100800 */
[----:B-1----:R-:W-:-:S05]  /*ecb0*/  IMAD.MOV.U32 R0, RZ, RZ, R71 ;  /* 0x000000ffff007224 */ /* 0x002fca00078e0047 */
[----:B------:R3:W-:Y:S04]  /*ecc0*/  STL [R1+0x420], R0 ;  /* 0x0004200001007387 */ /* 0x0007e80000100800 */
[----:B------:R-:W2:Y:S04]  /*ecd0*/  LDL.LU.64 R68, [R1+0xf0] ;  /* 0x0000f00001447983 */ /* 0x000ea80000300a00 */
[----:B------:R-:W2:Y:S01]  /*ece0*/  LDL.LU.64 R70, [R1+0xe8] ;  /* 0x0000e80001467983 */ /* 0x000ea20000300a00 */
[----:B---3--:R-:W-:-:S03]  /*ecf0*/  IMAD.MOV.U32 R0, RZ, RZ, R73 ;  /* 0x000000ffff007224 */ /* 0x008fc600078e0049 */
[----:B------:R1:W-:Y:S04]  /*ed00*/  STL [R1+0x42c], R72 ;  /* 0x00042c4801007387 */ /* 0x0003e80000100800 */
[----:B------:R3:W-:Y:S04]  /*ed10*/  STL [R1+0x428], R0 ;  /* 0x0004280001007387 */ /* 0x0007e80000100800 */
[----:B------:R-:W-:Y:S04]  /*ed20*/  STL [R1+0x434], R24 ;  /* 0x0004341801007387 */ /* 0x000fe80000100800 */
[----:B-1----:R-:W2:Y:S01]  /*ed30*/  LDL.LU.64 R72, [R1+0x460] ;  /* 0x0004600001487983 */ /* 0x002ea20000300a00 */
[----:B---3--:R-:W-:-:S05]  /*ed40*/  IMAD.MOV.U32 R0, RZ, RZ, R25 ;  /* 0x000000ffff007224 */ /* 0x008fca00078e0019 */
[----:B------:R1:W-:Y:S04]  /*ed50*/  STL [R1+0x430], R0 ;  /* 0x0004300001007387 */ /* 0x0003e80000100800 */
[----:B----4-:R3:W-:Y:S01]  /*ed60*/  STL [R1+0x43c], R74 ;  /* 0x00043c4a01007387 */ /* 0x0107e20000100800 */
[----:B-1----:R-:W-:-:S03]  /*ed70*/  MOV R0, R75 ;  /* 0x0000004b00007202 */ /* 0x002fc60000000f00 */
[----:B---3--:R-:W3:Y:S04]  /*ed80*/  LDL.LU.64 R74, [R1+0x468] ;  /* 0x00046800014a7983 */ /* 0x008ee80000300a00 */
[----:B------:R1:W-:Y:S04]  /*ed90*/  STL [R1+0x438], R0 ;  /* 0x0004380001007387 */ /* 0x0003e80000100800 */
[----:B------:R4:W-:Y:S01]  /*eda0*/  STL [R1+0x444], R76 ;  /* 0x0004444c01007387 */ /* 0x0009e20000100800 */
[----:B-1----:R-:W-:-:S05]  /*edb0*/  IMAD.MOV.U32 R0, RZ, RZ, R77 ;  /* 0x000000ffff007224 */ /* 0x002fca00078e004d */
[----:B------:R1:W-:Y:S04]  /*edc0*/  STL [R1+0x440], R0 ;  /* 0x0004400001007387 */ /* 0x0003e80000100800 */
[----:B--2---:R-:W-:Y:S04]  /*edd0*/  STL [R1+0x44c], R68 ;  /* 0x00044c4401007387 */ /* 0x004fe80000100800 */
[----:B----4-:R-:W2:Y:S01]  /*ede0*/  LDL.LU.64 R76, [R1+0x478] ;  /* 0x00047800014c7983 */ /* 0x010ea20000300a00 */
[----:B-1----:R-:W-:-:S03]  /*edf0*/  IMAD.MOV.U32 R0, RZ, RZ, R69 ;  /* 0x000000ffff007224 */ /* 0x002fc600078e0045 */
[----:B------:R-:W-:Y:S04]  /*ee00*/  STL [R1+0x454], R70 ;  /* 0x0004544601007387 */ /* 0x000fe80000100800 */
[----:B------:R1:W-:Y:S02]  /*ee10*/  STL [R1+0x448], R0 ;  /* 0x0004480001007387 */ /* 0x0003e40000100800 */
[----:B-1----:R-:W-:-:S05]  /*ee20*/  IMAD.MOV.U32 R0, RZ, RZ, R71 ;  /* 0x000000ffff007224 */ /* 0x002fca00078e0047 */
[----:B------:R1:W-:Y:S04]  /*ee30*/  STL [R1+0x450], R0 ;  /* 0x0004500001007387 */ /* 0x0003e80000100800 */
[----:B------:R-:W4:Y:S01]  /*ee40*/  LDL.LU.64 R68, [R1+0x308] ;  /* 0x0003080001447983 */ /* 0x000f220000300a00 */
[----:B-1----:R-:W-:-:S03]  /*ee50*/  MOV R0, R73 ;  /* 0x0000004900007202 */ /* 0x002fc60000000f00 */
[----:B------:R-:W-:Y:S04]  /*ee60*/  STL [R1+0x45c], R72 ;  /* 0x00045c4801007387 */ /* 0x000fe80000100800 */
[----:B------:R-:W4:Y:S04]  /*ee70*/  LDL.LU.64 R70, [R1+0x488] ;  /* 0x0004880001467983 */ /* 0x000f280000300a00 */
[----:B------:R3:W-:Y:S02]  /*ee80*/  STL [R1+0x458], R0 ;  /* 0x0004580001007387 */ /* 0x0007e40000100800 */
[----:B---3--:R-:W-:-:S02]  /*ee90*/  IMAD.MOV.U32 R0, RZ, RZ, R75 ;  /* 0x000000ffff007224 */ /* 0x008fc400078e004b */
[----:B------:R-:W-:Y:S04]  /*eea0*/  STL [R1+0x464], R74 ;  /* 0x0004644a01007387 */ /* 0x000fe80000100800 */
[----:B------:R1:W-:Y:S04]  /*eeb0*/  STL [R1+0x460], R0 ;  /* 0x0004600001007387 */ /* 0x0003e80000100800 */
[----:B------:R-:W-:Y:S04]  /*eec0*/  STL [R1+0x46c], R26 ;  /* 0x00046c1a01007387 */ /* 0x000fe80000100800 */
[----:B------:R-:W3:Y:S01]  /*eed0*/  LDL.LU.64 R72, [R1+0x148] ;  /* 0x0001480001487983 */ /* 0x000ee20000300a00 */
[----:B-1----:R-:W-:-:S03]  /*eee0*/  IMAD.MOV.U32 R0, RZ, RZ, R27 ;  /* 0x000000ffff007224 */ /* 0x002fc600078e001b */
[----:B------:R-:W3:Y:S04]  /*eef0*/  LDL.LU.64 R74, [R1+0x118] ;  /* 0x00011800014a7983 */ /* 0x000ee80000300a00 */
[----:B--2---:R-:W-:Y:S04]  /*ef00*/  STL [R1+0x474], R76 ;  /* 0x0004744c01007387 */ /* 0x004fe80000100800 */
[----:B------:R1:W-:Y:S02]  /*ef10*/  STL [R1+0x468], R0 ;  /* 0x0004680001007387 */ /* 0x0003e40000100800 */
[----:B-1----:R-:W-:-:S05]  /*ef20*/  IMAD.MOV.U32 R0, RZ, RZ, R77 ;  /* 0x000000ffff007224 */ /* 0x002fca00078e004d */
[----:B------:R1:W-:Y:S04]  /*ef30*/  STL [R1+0x470], R0 ;  /* 0x0004700001007387 */ /* 0x0003e80000100800 */
[----:B------:R-:W2:Y:S04]  /*ef40*/  LDL.LU.64 R76, [R1+0x4a0] ;  /* 0x0004a000014c7983 */ /* 0x000ea80000300a00 */
[----:B----4-:R-:W-:Y:S01]  /*ef50*/  STL [R1+0x47c], R68 ;  /* 0x00047c4401007387 */ /* 0x010fe20000100800 */
[----:B-1----:R-:W-:-:S03]  /*ef60*/  MOV R0, R69 ;  /* 0x0000004500007202 */ /* 0x002fc60000000f00 */
[----:B------:R-:W4:Y:S04]  /*ef70*/  LDL.LU.64 R26, [R1+0x4a8] ;  /* 0x0004a800011a7983 */ /* 0x000f280000300a00 */
[----:B------:R-:W4:Y:S04]  /*ef80*/  LDL.LU.64 R24, [R1+0x180] ;  /* 0x0001800001187983 */ /* 0x000f280000300a00 */
[----:B------:R1:W-:Y:S02]  /*ef90*/  STL [R1+0x478], R0 ;  /* 0x0004780001007387 */ /* 0x0003e40000100800 */
[----:B-1----:R-:W-:-:S02]  /*efa0*/  IMAD.MOV.U32 R0, RZ, RZ, R71 ;  /* 0x000000ffff007224 */ /* 0x002fc400078e0047 */
[----:B------:R1:W-:Y:S04]  /*efb0*/  STL [R1+0x484], R70 ;  /* 0x0004844601007387 */ /* 0x0003e80000100800 */
[----:B------:R3:W-:Y:S04]  /*efc0*/  STL [R1+0x480], R0 ;  /* 0x0004800001007387 */ /* 0x0007e80000100800 */
[----:B-1----:R-:W4:Y:S04]  /*efd0*/  LDL.LU.64 R70, [R1+0x4b8] ;  /* 0x0004b80001467983 */ /* 0x002f280000300a00 */
[----:B---3--:R-:W-:Y:S04]  /*efe0*/  STL [R1+0x48c], R72 ;  /* 0x00048c4801007387 */ /* 0x008fe80000100800 */
[----:B------:R-:W3:Y:S01]  /*eff0*/  LDL.LU.64 R68, [R1+0x4b0] ;  /* 0x0004b00001447983 */ /* 0x000ee20000300a00 */
[----:B------:R-:W-:-:S05]  /*f000*/  IMAD.MOV.U32 R0, RZ, RZ, R73 ;  /* 0x000000ffff007224 */ /* 0x000fca00078e0049 */
[----:B------:R1:W-:Y:S04]  /*f010*/  STL [R1+0x488], R0 ;  /* 0x0004880001007387 */ /* 0x0003e80000100800 */
[----:B------:R-:W-:Y:S01]  /*f020*/  STL [R1+0x494], R74 ;  /* 0x0004944a01007387 */ /* 0x000fe20000100800 */
[----:B-1----:R-:W-:-:S03]  /*f030*/  IMAD.MOV.U32 R0, RZ, RZ, R75 ;  /* 0x000000ffff007224 */ /* 0x002fc600078e004b */
[----:B--2---:R-:W-:Y:S04]  /*f040*/  STL [R1+0x49c], R76 ;  /* 0x00049c4c01007387 */ /* 0x004fe80000100800 */
[----:B------:R1:W-:Y:S04]  /*f050*/  STL [R1+0x490], R0 ;  /* 0x0004900001007387 */ /* 0x0003e80000100800 */
[----:B------:R-:W2:Y:S01]  /*f060*/  LDL.LU.64 R72, [R1+0x4c0] ;  /* 0x0004c00001487983 */ /* 0x000ea20000300a00 */
[----:B-1----:R-:W-:-:S03]  /*f070*/  MOV R0, R77 ;  /* 0x0000004d00007202 */ /* 0x002fc60000000f00 */
[----:B----4-:R-:W-:Y:S04]  /*f080*/  STL [R1+0x4a4], R26 ;  /* 0x0004a41a01007387 */ /* 0x010fe80000100800 */
[----:B------:R1:W-:Y:S04]  /*f090*/  STL [R1+0x498], R0 ;  /* 0x0004980001007387 */ /* 0x0003e80000100800 */
[----:B------:R-:W4:Y:S01]  /*f0a0*/  LDL.LU.64 R74, [R1+0x4c8] ;  /* 0x0004c800014a7983 */ /* 0x000f220000300a00 */
[----:B------:R-:W-:Y:S02]  /*f0b0*/  IMAD.MOV.U32 R76, RZ, RZ, R78 ;  /* 0x000000ffff4c7224 */ /* 0x000fe400078e004e */
[----:B------:R-:W-:-:S02]  /*f0c0*/  IMAD.MOV.U32 R77, RZ, RZ, R79 ;  /* 0x000000ffff4d7224 */ /* 0x000fc400078e004f */
[----:B------:R-:W4:Y:S01]  /*f0d0*/  LDL.LU.64 R78, [R1+0x4f0] ;  /* 0x0004f000014e7983 */ /* 0x000f220000300a00 */
[----:B-1----:R-:W-:-:S05]  /*f0e0*/  IMAD.MOV.U32 R0, RZ, RZ, R27 ;  /* 0x000000ffff007224 */ /* 0x002fca00078e001b */
[----:B------:R3:W-:Y:S04]  /*f0f0*/  STL [R1+0x4a0], R0 ;  /* 0x0004a00001007387 */ /* 0x0007e80000100800 */
[----:B------:R-:W4:Y:S01]  /*f100*/  LDL.LU.64 R26, [R1+0x160] ;  /* 0x00016000011a7983 */ /* 0x000f220000300a00 */
[----:B---3--:R-:W-:-:S03]  /*f110*/  MOV R0, R69 ;  /* 0x0000004500007202 */ /* 0x008fc60000000f00 */
[----:B------:R1:W-:Y:S04]  /*f120*/  STL [R1+0x4ac], R68 ;  /* 0x0004ac4401007387 */ /* 0x0003e80000100800 */
[----:B------:R3:W-:Y:S04]  /*f130*/  STL [R1+0x4a8], R0 ;  /* 0x0004a80001007387 */ /* 0x0007e80000100800 */
[----:B------:R-:W-:Y:S04]  /*f140*/  STL [R1+0x4b4], R70 ;  /* 0x0004b44601007387 */ /* 0x000fe80000100800 */
[----:B-1----:R-:W4:Y:S01]  /*f150*/  LDL.LU.64 R68, [R1+0x4e0] ;  /* 0x0004e00001447983 */ /* 0x002f220000300a00 */
[----:B---3--:R-:W-:-:S05]  /*f160*/  IMAD.MOV.U32 R0, RZ, RZ, R71 ;  /* 0x000000ffff007224 */ /* 0x008fca00078e0047 */
[----:B------:R1:W-:Y:S04]  /*f170*/  STL [R1+0x4b0], R0 ;  /* 0x0004b00001007387 */ /* 0x0003e80000100800 */
[----:B--2---:R2:W-:Y:S01]  /*f180*/  STL [R1+0x4bc], R72 ;  /* 0x0004bc4801007387 */ /* 0x0045e20000100800 */
[----:B-1----:R-:W-:-:S03]  /*f190*/  IMAD.MOV.U32 R0, RZ, RZ, R73 ;  /* 0x000000ffff007224 */ /* 0x002fc600078e0049 */
[----:B--2---:R-:W2:Y:S04]  /*f1a0*/  LDL.LU.64 R72, [R1+0x4e8] ;  /* 0x0004e80001487983 */ /* 0x004ea80000300a00 */
[----:B------:R1:W-:Y:S04]  /*f1b0*/  STL [R1+0x4b8], R0 ;  /* 0x0004b80001007387 */ /* 0x0003e80000100800 */
[----:B----4-:R3:W-:Y:S01]  /*f1c0*/  STL [R1+0x4c4], R74 ;  /* 0x0004c44a01007387 */ /* 0x0107e20000100800 */
[----:B-1----:R-:W-:-:S05]  /*f1d0*/  IMAD.MOV.U32 R0, RZ, RZ, R75 ;  /* 0x000000ffff007224 */ /* 0x002fca00078e004b */
[----:B------:R1:W-:Y:S04]  /*f1e0*/  STL [R1+0x4c0], R0 ;  /* 0x0004c00001007387 */ /* 0x0003e80000100800 */
[----:B------:R-:W-:Y:S04]  /*f1f0*/  STL [R1+0x4cc], R24 ;  /* 0x0004cc1801007387 */ /* 0x000fe80000100800 */
[----:B---3--:R-:W3:Y:S01]  /*f200*/  LDL.LU.64 R74, [R1+0x4f8] ;  /* 0x0004f800014a7983 */ /* 0x008ee20000300a00 */
[----:B-1----:R-:W-:-:S03]  /*f210*/  MOV R0, R25 ;  /* 0x0000001900007202 */ /* 0x002fc60000000f00 */
[----:B------:R-:W4:Y:S04]  /*f220*/  LDL.LU.64 R70, [R1+0x2f8] ;  /* 0x0002f80001467983 */ /* 0x000f280000300a00 */
[----:B------:R1:W-:Y:S04]  /*f230*/  STL [R1+0x4c8], R0 ;  /* 0x0004c80001007387 */ /* 0x0003e80000100800 */
[----:B------:R-:W-:Y:S01]  /*f240*/  STL [R1+0x4d4], R26 ;  /* 0x0004d41a01007387 */ /* 0x000fe20000100800 */
[----:B-1----:R-:W-:-:S03]  /*f250*/  IMAD.MOV.U32 R0, RZ, RZ, R27 ;  /* 0x000000ffff007224 */ /* 0x002fc600078e001b */
[----:B------:R-:W-:Y:S04]  /*f260*/  STL [R1+0x4dc], R68 ;  /* 0x0004dc4401007387 */ /* 0x000fe80000100800 */
[----:B------:R1:W-:Y:S04]  /*f270*/  STL [R1+0x4d0], R0 ;  /* 0x0004d00001007387 */ /* 0x0003e80000100800 */
[----:B------:R-:W4:Y:S01]  /*f280*/  LDL.LU.64 R24, [R1+0x500] ;  /* 0x0005000001187983 */ /* 0x000f220000300a00 */
[----:B-1----:R-:W-:-:S03]  /*f290*/  IMAD.MOV.U32 R0, RZ, RZ, R69 ;  /* 0x000000ffff007224 */ /* 0x002fc600078e0045 */
[----:B--2---:R-:W-:Y:S04]  /*f2a0*/  STL [R1+0x4e4], R72 ;  /* 0x0004e44801007387 */ /* 0x004fe80000100800 */
[----:B------:R1:W-:Y:S04]  /*f2b0*/  STL [R1+0x4d8], R0 ;  /* 0x0004d80001007387 */ /* 0x0003e80000100800 */
[----:B------:R-:W2:Y:S01]  /*f2c0*/  LDL.LU.64 R26, [R1+0x508] ;  /* 0x00050800011a7983 */ /* 0x000ea20000300a00 */
[----:B-1----:R-:W-:-:S05]  /*f2d0*/  IMAD.MOV.U32 R0, RZ, RZ, R73 ;  /* 0x000000ffff007224 */ /* 0x002fca00078e0049 */
[----:B------:R1:W-:Y:S04]  /*f2e0*/  STL [R1+0x4e0], R0 ;  /* 0x0004e00001007387 */ /* 0x0003e80000100800 */
[----:B------:R-:W2:Y:S04]  /*f2f0*/  LDL.LU.64 R68, [R1+0x510] ;  /* 0x0005100001447983 */ /* 0x000ea80000300a00 */
[----:B------:R3:W-:Y:S01]  /*f300*/  STL [R1+0x4ec], R78 ;  /* 0x0004ec4e01007387 */ /* 0x0007e20000100800 */
[----:B-1----:R-:W-:-:S03]  /*f310*/  MOV R0, R79 ;  /* 0x0000004f00007202 */ /* 0x002fc60000000f00 */
[----:B------:R-:W2:Y:S04]  /*f320*/  LDL.LU.64 R72, [R1+0x520] ;  /* 0x0005200001487983 */ /* 0x000ea80000300a00 */
[----:B------:R1:W-:Y:S04]  /*f330*/  STL [R1+0x4e8], R0 ;  /* 0x0004e80001007387 */ /* 0x0003e80000100800 */
[----:B---3--:R3:W-:Y:S04]  /*f340*/  STL [R1+0x4f4], R74 ;  /* 0x0004f44a01007387 */ /* 0x0087e80000100800 */
[----:B------:R-:W2:Y:S01]  /*f350*/  LDL.LU.64 R78, [R1+0x528] ;  /* 0x00052800014e7983 */ /* 0x000ea20000300a00 */
[----:B-1----:R-:W-:-:S05]  /*f360*/  IMAD.MOV.U32 R0, RZ, RZ, R75 ;  /* 0x000000ffff007224 */ /* 0x002fca00078e004b */
[----:B------:R1:W-:Y:S04]  /*f370*/  STL [R1+0x4f0], R0 ;  /* 0x0004f00001007387 */ /* 0x0003e80000100800 */
[----:B----4-:R-:W-:Y:S04]  /*f380*/  STL [R1+0x4fc], R24 ;  /* 0x0004fc1801007387 */ /* 0x010fe80000100800 */
[----:B---3--:R-:W3:Y:S01]  /*f390*/  LDL.LU.64 R74, [R1+0x530] ;  /* 0x00053000014a7983 */ /* 0x008ee20000300a00 */
[----:B-1----:R-:W-:-:S03]  /*f3a0*/  IMAD.MOV.U32 R0, RZ, RZ, R25 ;  /* 0x000000ffff007224 */ /* 0x002fc600078e0019 */
[----:B--2---:R-:W-:Y:S04]  /*f3b0*/  STL [R1+0x504], R26 ;  /* 0x0005041a01007387 */ /* 0x004fe80000100800 */
[----:B------:R1:W-:Y:S02]  /*f3c0*/  STL [R1+0x4f8], R0 ;  /* 0x0004f80001007387 */ /* 0x0003e40000100800 */
[----:B-1----:R-:W-:-:S05]  /*f3d0*/  IMAD.MOV.U32 R0, RZ, RZ, R27 ;  /* 0x000000ffff007224 */ /* 0x002fca00078e001b */
[----:B------:R1:W-:Y:S04]  /*f3e0*/  STL [R1+0x500], R0 ;  /* 0x0005000001007387 */ /* 0x0003e80000100800 */
[----:B------:R-:W-:Y:S01]  /*f3f0*/  STL [R1+0x50c], R68 ;  /* 0x00050c4401007387 */ /* 0x000fe20000100800 */
[----:B-1----:R-:W-:-:S05]  /*f400*/  MOV R0, R69 ;  /* 0x0000004500007202 */ /* 0x002fca0000000f00 */
[----:B------:R1:W-:Y:S04]  /*f410*/  STL [R1+0x508], R0 ;  /* 0x0005080001007387 */ /* 0x0003e80000100800 */
[----:B------:R-:W-:Y:S01]  /*f420*/  STL [R1+0x514], R70 ;  /* 0x0005144601007387 */ /* 0x000fe20000100800 */
[----:B-1----:R-:W-:-:S05]  /*f430*/  IMAD.MOV.U32 R0, RZ, RZ, R71 ;  /* 0x000000ffff007224 */ /* 0x002fca00078e0047 */
[----:B------:R1:W-:Y:S04]  /*f440*/  STL [R1+0x510], R0 ;  /* 0x0005100001007387 */ /* 0x0003e80000100800 */
[----:B------:R-:W-:Y:S01]  /*f450*/  STL [R1+0x51c], R72 ;  /* 0x00051c4801007387 */ /* 0x000fe20000100800 */
[----:B-1----:R-:W-:-:S05]  /*f460*/  IMAD.MOV.U32 R0, RZ, RZ, R73 ;  /* 0x000000ffff007224 */ /* 0x002fca00078e0049 */
[----:B------:R1:W-:Y:S04]  /*f470*/  STL [R1+0x518], R0 ;  /* 0x0005180001007387 */ /* 0x0003e80000100800 */
[----:B------:R2:W-:Y:S01]  /*f480*/  STL [R1+0x524], R78 ;  /* 0x0005244e01007387 */ /* 0x0005e20000100800 */
[----:B-1----:R-:W-:-:S03]  /*f490*/  IMAD.MOV.U32 R0, RZ, RZ, R79 ;  /* 0x000000ffff007224 */ /* 0x002fc600078e004f */
[----:B---3--:R-:W-:Y:S04]  /*f4a0*/  STL [R1+0x52c], R74 ;  /* 0x00052c4a01007387 */ /* 0x008fe80000100800 */
[----:B------:R1:W-:Y:S04]  /*f4b0*/  STL [R1+0x520], R0 ;  /* 0x0005200001007387 */ /* 0x0003e80000100800 */
[----:B--2---:R-:W2:Y:S04]  /*f4c0*/  LDL.LU.64 R78, [R1+0x560] ;  /* 0x00056000014e7983 */ /* 0x004ea80000300a00 */
[----:B------:R-:W3:Y:S01]  /*f4d0*/  LDL.LU.64 R72, [R1+0x568] ;  /* 0x0005680001487983 */ /* 0x000ee20000300a00 */
[----:B-1----:R-:W-:-:S05]  /*f4e0*/  MOV R0, R75 ;  /* 0x0000004b00007202 */ /* 0x002fca0000000f00 */
[----:B------:R1:W-:Y:S04]  /*f4f0*/  STL [R1+0x528], R0 ;  /* 0x0005280001007387 */ /* 0x0003e80000100800 */
[----:B------:R-:W-:Y:S04]  /*f500*/  STL [R1+0x534], R76 ;  /* 0x0005344c01007387 */ /* 0x000fe80000100800 */
[----:B------:R-:W4:Y:S01]  /*f510*/  LDL.LU.64 R74, [R1+0x570] ;  /* 0x00057000014a7983 */ /* 0x000f220000300a00 */
[----:B-1----:R-:W-:-:S03]  /*f520*/  IMAD.MOV.U32 R0, RZ, RZ, R77 ;  /* 0x000000ffff007224 */ /* 0x002fc600078e004d */
[----:B------:R-:W-:Y:S04]  /*f530*/  STL [R1+0x53c], R80 ;  /* 0x00053c5001007387 */ /* 0x000fe80000100800 */
[----:B------:R1:W-:Y:S02]  /*f540*/  STL [R1+0x530], R0 ;  /* 0x0005300001007387 */ /* 0x0003e40000100800 */
[----:B-1----:R-:W-:-:S05]  /*f550*/  IMAD.MOV.U32 R0, RZ, RZ, R81 ;  /* 0x000000ffff007224 */ /* 0x002fca00078e0051 */
[----:B------:R2:W-:Y:S04]  /*f560*/  STL [R1+0x538], R0 ;  /* 0x0005380001007387 */ /* 0x0005e80000100800 */
[----:B------:R-:W-:Y:S04]  /*f570*/  STL [R1+0x544], R118 ;  /* 0x0005447601007387 */ /* 0x000fe80000100800 */
[----:B------:R-:W-:Y:S04]  /*f580*/  STL [R1+0x540], R119 ;  /* 0x0005407701007387 */ /* 0x000fe80000100800 */
[----:B------:R-:W-:Y:S04]  /*f590*/  STL [R1+0x54c], R64 ;  /* 0x00054c4001007387 */ /* 0x000fe80000100800 */
[----:B------:R-:W-:Y:S04]  /*f5a0*/  STL [R1+0x548], R65 ;  /* 0x0005484101007387 */ /* 0x000fe80000100800 */
[----:B------:R-:W-:Y:S04]  /*f5b0*/  STL [R1+0x554], R56 ;  /* 0x0005543801007387 */ /* 0x000fe80000100800 */
[----:B------:R-:W4:Y:S04]  /*f5c0*/  LDL.LU.64 R80, [R1+0x5b0] ;  /* 0x0005b00001507983 */ /* 0x000f280000300a00 */
[----:B------:R-:W-:Y:S01]  /*f5d0*/  STL [R1+0x550], R57 ;  /* 0x0005503901007387 */ /* 0x000fe20000100800 */
[----:B--2---:R-:W-:-:S03]  /*f5e0*/  IMAD.MOV.U32 R0, RZ, RZ, R79 ;  /* 0x000000ffff007224 */ /* 0x004fc600078e004f */
[----:B------:R1:W-:Y:S04]  /*f5f0*/  STL [R1+0x55c], R78 ;  /* 0x00055c4e01007387 */ /* 0x0003e80000100800 */
[----:B---3--:R-:W-:Y:S04]  /*f600*/  STL [R1+0x564], R72 ;  /* 0x0005644801007387 */ /* 0x008fe80000100800 */
[----:B------:R2:W-:Y:S04]  /*f610*/  STL [R1+0x558], R0 ;  /* 0x0005580001007387 */ /* 0x0005e80000100800 */
[----:B------:R-:W3:Y:S04]  /*f620*/  LDL.LU.64 R76, [R1+0x5a0] ;  /* 0x0005a000014c7983 */ /* 0x000ee80000300a00 */
[----:B-1----:R-:W3:Y:S01]  /*f630*/  LDL.LU.64 R78, [R1+0x5a8] ;  /* 0x0005a800014e7983 */ /* 0x002ee20000300a00 */
[----:B--2---:R-:W-:-:S03]  /*f640*/  MOV R0, R73 ;  /* 0x0000004900007202 */ /* 0x004fc60000000f00 */
[----:B----4-:R-:W-:Y:S04]  /*f650*/  STL [R1+0x56c], R74 ;  /* 0x00056c4a01007387 */ /* 0x010fe80000100800 */
[----:B------:R1:W-:Y:S04]  /*f660*/  STL [R1+0x560], R0 ;  /* 0x0005600001007387 */ /* 0x0003e80000100800 */
[----:B------:R-:W-:Y:S01]  /*f670*/  STL [R1+0x574], R82 ;  /* 0x0005745201007387 */ /* 0x000fe20000100800 */
[----:B-1----:R-:W-:-:S05]  /*f680*/  IMAD.MOV.U32 R0, RZ, RZ, R75 ;  /* 0x000000ffff007224 */ /* 0x002fca00078e004b */
[----:B------:R1:W-:Y:S02]  /*f690*/  STL [R1+0x568], R0 ;  /* 0x0005680001007387 */ /* 0x0003e40000100800 */
[----:B-1----:R-:W-:-:S05]  /*f6a0*/  IMAD.MOV.U32 R0, RZ, RZ, R83 ;  /* 0x000000ffff007224 */ /* 0x002fca00078e0053 */
[----:B------:R1:W-:Y:S01]  /*f6b0*/  STL [R1+0x570], R0 ;  /* 0x0005700001007387 */ /* 0x0003e20000100800 */
[----:B------:R-:W-:Y:S01]  /*f6c0*/  IMAD.MOV.U32 R82, RZ, RZ, R84 ;  /* 0x000000ffff527224 */ /* 0x000fe200078e0054 */
[----:B------:R-:W-:Y:S02]  /*f6d0*/  MOV R83, R85 ;  /* 0x0000005500537202 */ /* 0x000fe40000000f00 */
[----:B------:R2:W-:Y:S01]  /*f6e0*/  STL [R1+0x57c], R90 ;  /* 0x00057c5a01007387 */ /* 0x0005e20000100800 */
[----:B-1----:R-:W-:Y:S02]  /*f6f0*/  IMAD.MOV.U32 R0, RZ, RZ, R91 ;  /* 0x000000ffff007224 */ /* 0x002fe400078e005b */
[----:B------:R-:W-:-:S03]  /*f700*/  IMAD.MOV.U32 R84, RZ, RZ, R86 ;  /* 0x000000ffff547224 */ /* 0x000fc600078e0056 */
[----:B------:R1:W-:Y:S01]  /*f710*/  STL [R1+0x578], R0 ;  /* 0x0005780001007387 */ /* 0x0003e20000100800 */
[----:B------:R-:W-:Y:S01]  /*f720*/  IMAD.MOV.U32 R85, RZ, RZ, R87 ;  /* 0x000000ffff557224 */ /* 0x000fe200078e0057 */
[----:B------:R-:W-:Y:S02]  /*f730*/  MOV R86, R98 ;  /* 0x0000006200567202 */ /* 0x000fe40000000f00 */
[----:B------:R-:W-:Y:S01]  /*f740*/  STL [R1+0x584], R150 ;  /* 0x0005849601007387 */ /* 0x000fe20000100800 */
[----:B------:R-:W-:-:S03]  /*f750*/  IMAD.MOV.U32 R87, RZ, RZ, R99 ;  /* 0x000000ffff577224 */ /* 0x000fc600078e0063 */
[----:B------:R-:W-:Y:S04]  /*f760*/  STL [R1+0x580], R151 ;  /* 0x0005809701007387 */ /* 0x000fe80000100800 */
[----:B------:R-:W-:Y:S04]  /*f770*/  STL [R1+0x58c], R116 ;  /* 0x00058c7401007387 */ /* 0x000fe80000100800 */
[----:B------:R-:W4:Y:S04]  /*f780*/  LDL.LU.64 R98, [R1+0x5e8] ;  /* 0x0005e80001627983 */ /* 0x000f280000300a00 */
[----:B------:R-:W-:Y:S04]  /*f790*/  STL [R1+0x588], R117 ;  /* 0x0005887501007387 */ /* 0x000fe80000100800 */
[----:B------:R-:W-:Y:S04]  /*f7a0*/  STL [R1+0x594], R58 ;  /* 0x0005943a01007387 */ /* 0x000fe80000100800 */
[----:B------:R-:W-:Y:S04]  /*f7b0*/  STL [R1+0x590], R59 ;  /* 0x0005903b01007387 */ /* 0x000fe80000100800 */
[----:B---3--:R-:W-:Y:S04]  /*f7c0*/  STL [R1+0x59c], R76 ;  /* 0x00059c4c01007387 */ /* 0x008fe80000100800 */
[----:B--2---:R-:W2:Y:S01]  /*f7d0*/  LDL.LU.64 R90, [R1+0x5e0] ;  /* 0x0005e000015a7983 */ /* 0x004ea20000300a00 */
[----:B-1----:R-:W-:-:S03]  /*f7e0*/  IMAD.MOV.U32 R0, RZ, RZ, R77 ;  /* 0x000000ffff007224 */ /* 0x002fc600078e004d */
[----:B------:R-:W-:Y:S04]  /*f7f0*/  STL [R1+0x5a4], R78 ;  /* 0x0005a44e01007387 */ /* 0x000fe80000100800 */
[----:B------:R1:W-:Y:S04]  /*f800*/  STL [R1+0x598], R0 ;  /* 0x0005980001007387 */ /* 0x0003e80000100800 */
[----:B------:R-:W-:Y:S01]  /*f810*/  STL [R1+0x5ac], R80 ;  /* 0x0005ac5001007387 */ /* 0x000fe20000100800 */
[----:B-1----:R-:W-:-:S05]  /*f820*/  IMAD.MOV.U32 R0, RZ, RZ, R79 ;  /* 0x000000ffff007224 */ /* 0x002fca00078e004f */
[----:B------:R1:W-:Y:S02]  /*f830*/  STL [R1+0x5a0], R0 ;  /* 0x0005a00001007387 */ /* 0x0003e40000100800 */
[----:B-1----:R-:W-:-:S05]  /*f840*/  MOV R0, R81 ;  /* 0x0000005100007202 */ /* 0x002fca0000000f00 */
[----:B------:R1:W-:Y:S04]  /*f850*/  STL [R1+0x5a8], R0 ;  /* 0x0005a80001007387 */ /* 0x0003e80000100800 */
[----:B------:R-:W-:Y:S04]  /*f860*/  STL [R1+0x5b4], R82 ;  /* 0x0005b45201007387 */ /* 0x000fe80000100800 */
[----:B------:R-:W3:Y:S01]  /*f870*/  LDL.LU.64 R80, [R1+0x5f0] ;  /* 0x0005f00001507983 */ /* 0x000ee20000300a00 */
[----:B-1----:R-:W-:-:S05]  /*f880*/  IMAD.MOV.U32 R0, RZ, RZ, R83 ;  /* 0x000000ffff007224 */ /* 0x002fca00078e0053 */
[----:B------:R1:W-:Y:S04]  /*f890*/  STL [R1+0x5b0], R0 ;  /* 0x0005b00001007387 */ /* 0x0003e80000100800 */
[----:B------:R-:W-:Y:S01]  /*f8a0*/  STL [R1+0x5bc], R88 ;  /* 0x0005bc5801007387 */ /* 0x000fe20000100800 */
[----:B-1----:R-:W-:-:S03]  /*f8b0*/  IMAD.MOV.U32 R0, RZ, RZ, R89 ;  /* 0x000000ffff007224 */ /* 0x002fc600078e0059 */
[----:B------:R-:W-:Y:S04]  /*f8c0*/  STL [R1+0x5c4], R152 ;  /* 0x0005c49801007387 */ /* 0x000fe80000100800 */
[----:B------:R1:W-:Y:S01]  /*f8d0*/  STL [R1+0x5b8], R0 ;  /* 0x0005b80001007387 */ /* 0x0003e20000100800 */
[----:B------:R-:W-:-:S03]  /*f8e0*/  IMAD.MOV.U32 R82, RZ, RZ, R84 ;  /* 0x000000ffff527224 */ /* 0x000fc600078e0054 */
[----:B------:R-:W-:Y:S01]  /*f8f0*/  STL [R1+0x5c0], R153 ;  /* 0x0005c09901007387 */ /* 0x000fe20000100800 */
[----:B------:R-:W-:-:S03]  /*f900*/  IMAD.MOV.U32 R83, RZ, RZ, R85 ;  /* 0x000000ffff537224 */ /* 0x000fc600078e0055 */
[----:B------:R-:W-:Y:S01]  /*f910*/  STL [R1+0x5cc], R122 ;  /* 0x0005cc7a01007387 */ /* 0x000fe20000100800 */
[----:B------:R-:W-:Y:S01]  /*f920*/  MOV R84, R86 ;  /* 0x0000005600547202 */ /* 0x000fe20000000f00 */
[----:B------:R-:W-:Y:S02]  /*f930*/  IMAD.MOV.U32 R85, RZ, RZ, R87 ;  /* 0x000000ffff557224 */ /* 0x000fe400078e0057 */
[----:B------:R-:W-:Y:S04]  /*f940*/  STL [R1+0x5c8], R123 ;  /* 0x0005c87b01007387 */ /* 0x000fe80000100800 */
[----:B------:R-:W-:Y:S04]  /*f950*/  STL [R1+0x5d4], R66 ;  /* 0x0005d44201007387 */ /* 0x000fe80000100800 */
[----:B------:R-:W-:Y:S04]  /*f960*/  STL [R1+0x5d0], R67 ;  /* 0x0005d04301007387 */ /* 0x000fe80000100800 */
[----:B------:R-:W3:Y:S04]  /*f970*/  LDL.LU.64 R86, [R1+0x620] ;  /* 0x0006200001567983 */ /* 0x000ee80000300a00 */
[----:B--2---:R2:W-:Y:S01]  /*f980*/  STL [R1+0x5dc], R90 ;  /* 0x0005dc5a01007387 */ /* 0x0045e20000100800 */
[----:B-1----:R-:W-:-:S03]  /*f990*/  IMAD.MOV.U32 R0, RZ, RZ, R91 ;  /* 0x000000ffff007224 */ /* 0x002fc600078e005b */
[----:B------:R-:W3:Y:S04]  /*f9a0*/  LDL.LU.64 R88, [R1+0x628] ;  /* 0x0006280001587983 */ /* 0x000ee80000300a00 */
[----:B------:R4:W-:Y:S01]  /*f9b0*/  STL [R1+0x5d8], R0 ;  /* 0x0005d80001007387 */ /* 0x0009e20000100800 */
[----:B--2---:R-:W-:Y:S01]  /*f9c0*/  MOV R90, R92 ;  /* 0x0000005c005a7202 */ /* 0x004fe20000000f00 */
[----:B------:R-:W-:Y:S02]  /*f9d0*/  IMAD.MOV.U32 R91, RZ, RZ, R93 ;  /* 0x000000ffff5b7224 */ /* 0x000fe400078e005d */
[----:B------:R-:W-:Y:S02]  /*f9e0*/  IMAD.MOV.U32 R92, RZ, RZ, R94 ;  /* 0x000000ffff5c7224 */ /* 0x000fe400078e005e */
[----:B------:R-:W-:-:S02]  /*f9f0*/  IMAD.MOV.U32 R93, RZ, RZ, R95 ;  /* 0x000000ffff5d7224 */ /* 0x000fc400078e005f */
[----:B------:R-:W2:Y:S01]  /*fa00*/  LDL.LU.64 R94, [R1+0x630] ;  /* 0x00063000015e7983 */ /* 0x000ea20000300a00 */
[----:B----4-:R-:W-:-:S03]  /*fa10*/  MOV R0, R99 ;  /* 0x0000006300007202 */ /* 0x010fc60000000f00 */
[----:B------:R1:W-:Y:S04]  /*fa20*/  STL [R1+0x5e4], R98 ;  /* 0x0005e46201007387 */ /* 0x0003e80000100800 */
[----:B-1----:R-:W4:Y:S04]  /*fa30*/  LDL.LU.64 R98, [R1+0x640] ;  /* 0x0006400001627983 */ /* 0x002f280000300a00 */
[----:B------:R1:W-:Y:S04]  /*fa40*/  STL [R1+0x5e0], R0 ;  /* 0x0005e00001007387 */ /* 0x0003e80000100800 */
[----:B---3--:R-:W-:Y:S01]  /*fa50*/  STL [R1+0x5ec], R80 ;  /* 0x0005ec5001007387 */ /* 0x008fe20000100800 */
[----:B-1----:R-:W-:-:S03]  /*fa60*/  IMAD.MOV.U32 R0, RZ, RZ, R81 ;  /* 0x000000ffff007224 */ /* 0x002fc600078e0051 */
[----:B------:R-:W-:Y:S04]  /*fa70*/  STL [R1+0x5f4], R82 ;  /* 0x0005f45201007387 */ /* 0x000fe80000100800 */
[----:B------:R1:W-:Y:S04]  /*fa80*/  STL [R1+0x5e8], R0 ;  /* 0x0005e80001007387 */ /* 0x0003e80000100800 */
[----:B------:R-:W-:Y:S01]  /*fa90*/  STL [R1+0x5fc], R84 ;  /* 0x0005fc5401007387 */ /* 0x000fe20000100800 */
[----:B-1----:R-:W-:-:S05]  /*faa0*/  IMAD.MOV.U32 R0, RZ, RZ, R83 ;  /* 0x000000ffff007224 */ /* 0x002fca00078e0053 */
[----:B------:R1:W-:Y:S04]  /*fab0*/  STL [R1+0x5f0], R0 ;  /* 0x0005f00001007387 */ /* 0x0003e80000100800 */
[----:B------:R-:W-:Y:S01]  /*fac0*/  STL [R1+0x604], R154 ;  /* 0x0006049a01007387 */ /* 0x000fe20000100800 */
[----:B-1----:R-:W-:-:S05]  /*fad0*/  IMAD.MOV.U32 R0, RZ, RZ, R85 ;  /* 0x000000ffff007224 */ /* 0x002fca00078e0055 */
[----:B------:R1:W-:Y:S04]  /*fae0*/  STL [R1+0x5f8], R0 ;  /* 0x0005f80001007387 */ /* 0x0003e80000100800 */
[----:B------:R-:W-:Y:S04]  /*faf0*/  STL [R1+0x600], R155 ;  /* 0x0006009b01007387 */ /* 0x000fe80000100800 */
[----:B------:R-:W-:Y:S01]  /*fb00*/  STL [R1+0x60c], R126 ;  /* 0x00060c7e01007387 */ /* 0x000fe20000100800 */
[----:B-1----:R-:W-:-:S03]  /*fb10*/  MOV R0, R87 ;  /* 0x0000005700007202 */ /* 0x002fc60000000f00 */
[----:B------:R-:W-:Y:S04]  /*fb20*/  STL [R1+0x608], R127 ;  /* 0x0006087f01007387 */ /* 0x000fe80000100800 */
[----:B------:R-:W-:Y:S04]  /*fb30*/  STL [R1+0x614], R120 ;  /* 0x0006147801007387 */ /* 0x000fe80000100800 */
[----:B------:R-:W-:Y:S04]  /*fb40*/  STL [R1+0x610], R121 ;  /* 0x0006107901007387 */ /* 0x000fe80000100800 */
[----:B------:R-:W-:Y:S01]  /*fb50*/  STL [R1+0x61c], R86 ;  /* 0x00061c5601007387 */ /* 0x000fe20000100800 */
[----:B------:R-:W-:Y:S01]  /*fb60*/  IMAD.MOV.U32 R76, RZ, RZ, R100 ;  /* 0x000000ffff4c7224 */ /* 0x000fe200078e0064 */
[----:B------:R-:W-:Y:S01]  /*fb70*/  MOV R79, R103 ;  /* 0x00000067004f7202 */ /* 0x000fe20000000f00 */
[----:B------:R-:W-:-:S02]  /*fb80*/  IMAD.MOV.U32 R77, RZ, RZ, R101 ;  /* 0x000000ffff4d7224 */ /* 0x000fc400078e0065 */
[----:B------:R-:W-:Y:S02]  /*fb90*/  IMAD.MOV.U32 R78, RZ, RZ, R102 ;  /* 0x000000ffff4e7224 */ /* 0x000fe400078e0066 */
[----:B------:R-:W-:Y:S02]  /*fba0*/  IMAD.MOV.U32 R100, RZ, RZ, R106 ;  /* 0x000000ffff647224 */ /* 0x000fe400078e006a */
[----:B------:R-:W-:Y:S01]  /*fbb0*/  IMAD.MOV.U32 R101, RZ, RZ, R107 ;  /* 0x000000ffff657224 */ /* 0x000fe200078e006b */
[----:B------:R-:W-:Y:S01]  /*fbc0*/  MOV R107, R109 ;  /* 0x0000006d006b7202 */ /* 0x000fe20000000f00 */
[----:B------:R-:W-:Y:S02]  /*fbd0*/  IMAD.MOV.U32 R102, RZ, RZ, R110 ;  /* 0x000000ffff667224 */ /* 0x000fe400078e006e */
[----:B------:R-:W-:Y:S02]  /*fbe0*/  IMAD.MOV.U32 R103, RZ, RZ, R111 ;  /* 0x000000ffff677224 */ /* 0x000fe400078e006f */
[----:B------:R-:W-:Y:S01]  /*fbf0*/  IMAD.MOV.U32 R106, RZ, RZ, R108 ;  /* 0x000000ffff6a7224 */ /* 0x000fe200078e006c */
[----:B------:R-:W-:Y:S01]  /*fc00*/  MOV R108, R114 ;  /* 0x00000072006c7202 */ /* 0x000fe20000000f00 */
[----:B------:R-:W-:Y:S01]  /*fc10*/  IMAD.MOV.U32 R109, RZ, RZ, R115 ;  /* 0x000000ffff6d7224 */ /* 0x000fe200078e0073 */
[----:B------:R-:W-:Y:S01]  /*fc20*/  MOV R72, R92 ;  /* 0x0000005c00487202 */ /* 0x000fe20000000f00 */
[----:B------:R-:W-:Y:S01]  /*fc30*/  IMAD.MOV.U32 R73, RZ, RZ, R93 ;  /* 0x000000ffff497224 */ /* 0x000fe200078e005d */
[----:B------:R-:W-:Y:S01]  /*fc40*/  MOV R75, R97 ;  /* 0x00000061004b7202 */ /* 0x000fe20000000f00 */
[----:B------:R-:W-:-:S02]  /*fc50*/  IMAD.MOV.U32 R74, RZ, RZ, R96 ;  /* 0x000000ffff4a7224 */ /* 0x000fc400078e0060 */
[----:B------:R-:W-:Y:S01]  /*fc60*/  IMAD.MOV.U32 R70, RZ, RZ, R72 ;  /* 0x000000ffff467224 */ /* 0x000fe200078e0048 */
[----:B------:R-:W-:Y:S01]  /*fc70*/  MOV R71, R73 ;  /* 0x0000004900477202 */ /* 0x000fe20000000f00 */
[----:B------:R-:W-:Y:S04]  /*fc80*/  STL [R1+0x624], R88 ;  /* 0x0006245801007387 */ /* 0x000fe80000100800 */
[----:B------:R1:W-:Y:S02]  /*fc90*/  STL [R1+0x618], R0 ;  /* 0x0006180001007387 */ /* 0x0003e40000100800 */
[----:B-1----:R-:W-:-:S05]  /*fca0*/  IMAD.MOV.U32 R0, RZ, RZ, R89 ;  /* 0x000000ffff007224 */ /* 0x002fca00078e0059 */
[----:B------:R1:W-:Y:S04]  /*fcb0*/  STL [R1+0x620], R0 ;  /* 0x0006200001007387 */ /* 0x0003e80000100800 */
[----:B--2---:R-:W-:Y:S01]  /*fcc0*/  STL [R1+0x62c], R94 ;  /* 0x00062c5e01007387 */ /* 0x004fe20000100800 */
[----:B-1----:R-:W-:-:S05]  /*fcd0*/  IMAD.MOV.U32 R0, RZ, RZ, R95 ;  /* 0x000000ffff007224 */ /* 0x002fca00078e005f */
[----:B------:R1:W-:Y:S04]  /*fce0*/  STL [R1+0x628], R0 ;  /* 0x0006280001007387 */ /* 0x0003e80000100800 */
[----:B------:R-:W-:Y:S01]  /*fcf0*/  STL [R1+0x634], R112 ;  /* 0x0006347001007387 */ /* 0x000fe20000100800 */
[----:B-1----:R-:W-:-:S05]  /*fd00*/  IMAD.MOV.U32 R0, RZ, RZ, R113 ;  /* 0x000000ffff007224 */ /* 0x002fca00078e0071 */
[----:B------:R1:W-:Y:S04]  /*fd10*/  STL [R1+0x630], R0 ;  /* 0x0006300001007387 */ /* 0x0003e80000100800 */
[----:B----4-:R2:W-:Y:S04]  /*fd20*/  STL [R1+0x63c], R98 ;  /* 0x00063c6201007387 */ /* 0x0105e80000100800 */
[----:B------:R-:W3:Y:S01]  /*fd30*/  LDL.LU.64 R110, [R1+0x7f8] ;  /* 0x0007f800016e7983 */ /* 0x000ee20000300a00 */
[----:B-1----:R-:W-:-:S03]  /*fd40*/  IMAD.MOV.U32 R0, RZ, RZ, R99 ;  /* 0x000000ffff007224 */ /* 0x002fc600078e0063 */
[----:B------:R-:W4:Y:S04]  /*fd50*/  LDL.LU.64 R112, [R1+0x800] ;  /* 0x0008000001707983 */ /* 0x000f280000300a00 */
[----:B------:R-:W3:Y:S04]  /*fd60*/  LDL.LU.64 R114, [R1+0x838] ;  /* 0x0008380001727983 */ /* 0x000ee80000300a00 */
[----:B------:R-:W3:Y:S04]  /*fd70*/  LDL.LU.64 R80, [R1+0x6f8] ;  /* 0x0006f80001507983 */ /* 0x000ee80000300a00 */
[----:B------:R1:W-:Y:S01]  /*fd80*/  STL [R1+0x638], R0 ;  /* 0x0006380001007387 */ /* 0x0003e20000100800 */
[----:B------:R-:W-:-:S03]  /*fd90*/  IMAD.MOV.U32 R88, RZ, RZ, R90 ;  /* 0x000000ffff587224 */ /* 0x000fc600078e005a */
[----:B------:R-:W3:Y:S01]  /*fda0*/  LDL.LU.64 R84, [R1+0x768] ;  /* 0x0007680001547983 */ /* 0x000ee20000300a00 */
[----:B------:R-:W-:-:S03]  /*fdb0*/  IMAD.MOV.U32 R89, RZ, RZ, R91 ;  /* 0x000000ffff597224 */ /* 0x000fc600078e005b */
[----:B------:R-:W3:Y:S04]  /*fdc0*/  LDL.LU.64 R82, [R1+0x730] ;  /* 0x0007300001527983 */ /* 0x000ee80000300a00 */
[----:B------:R-:W3:Y:S04]  /*fdd0*/  LDL.LU.64 R86, [R1+0x770] ;  /* 0x0007700001567983 */ /* 0x000ee80000300a00 */
[----:B------:R-:W3:Y:S04]  /*fde0*/  LDL.LU.64 R68, [R1+0x680] ;  /* 0x0006800001447983 */ /* 0x000ee80000300a00 */
[----:B------:R-:W3:Y:S04]  /*fdf0*/  LDL.LU.64 R90, [R1+0x778] ;  /* 0x00077800015a7983 */ /* 0x000ee80000300a00 */
[----:B------:R-:W3:Y:S04]  /*fe00*/  LDL.LU.64 R92, [R1+0x700] ;  /* 0x00070000015c7983 */ /* 0x000ee80000300a00 */
[----:B------:R-:W3:Y:S04]  /*fe10*/  LDL.LU.64 R94, [R1+0x780] ;  /* 0x00078000015e7983 */ /* 0x000ee80000300a00 */
[----:B------:R-:W3:Y:S04]  /*fe20*/  LDL.LU.64 R96, [R1+0x738] ;  /* 0x0007380001607983 */ /* 0x000ee80000300a00 */
[----:B------:R-:W-:Y:S04]  /*fe30*/  STL [R1+0x644], R156 ;  /* 0x0006449c01007387 */ /* 0x000fe80000100800 */
[----:B--2---:R-:W2:Y:S04]  /*fe40*/  LDL.LU.64 R98, [R1+0x740] ;  /* 0x0007400001627983 */ /* 0x004ea80000300a00 */
[----:B------:R-:W1:Y:S04]  /*fe50*/  LDL.LU.64 R24, [R1+0x660] ;  /* 0x0006600001187983 */ /* 0x000e680000300a00 */
[----:B------:R-:W2:Y:S04]  /*fe60*/  LDL.LU.64 R72, [R1+0x668] ;  /* 0x0006680001487983 */ /* 0x000ea80000300a00 */
[----:B------:R-:W-:Y:S04]  /*fe70*/  STL [R1+0x640], R157 ;  /* 0x0006409d01007387 */ /* 0x000fe80000100800 */
[----:B------:R-:W3:Y:S04]  /*fe80*/  LDL.LU.64 R26, [R1+0x670] ;  /* 0x00067000011a7983 */ /* 0x000ee80000300a00 */
[----:B------:R-:W-:Y:S04]  /*fe90*/  STL [R1+0x64c], R130 ;  /* 0x00064c8201007387 */ /* 0x000fe80000100800 */
[----:B------:R-:W-:Y:S04]  /*fea0*/  STL [R1+0x648], R131 ;  /* 0x0006488301007387 */ /* 0x000fe80000100800 */
[----:B------:R-:W-:Y:S04]  /*feb0*/  STL [R1+0x654], R124 ;  /* 0x0006547c01007387 */ /* 0x000fe80000100800 */
[----:B------:R-:W-:Y:S01]  /*fec0*/  STL [R1+0x650], R125 ;  /* 0x0006507d01007387 */ /* 0x000fe20000100800 */
[----:B-1----:R-:W-:-:S03]  /*fed0*/  IMAD.MOV.U32 R0, RZ, RZ, R25 ;  /* 0x000000ffff007224 */ /* 0x002fc600078e0019 */
[----:B------:R-:W-:Y:S04]  /*fee0*/  STL [R1+0x65c], R24 ;  /* 0x00065c1801007387 */ /* 0x000fe80000100800 */
[----:B------:R1:W-:Y:S04]  /*fef0*/  STL [R1+0x658], R0 ;  /* 0x0006580001007387 */ /* 0x0003e80000100800 */
[----:B--2---:R2:W-:Y:S01]  /*ff00*/  STL [R1+0x664], R72 ;  /* 0x0006644801007387 */ /* 0x0045e20000100800 */
[----:B-1----:R-:W-:-:S05]  /*ff10*/  IMAD.MOV.U32 R0, RZ, RZ, R73 ;  /* 0x000000ffff007224 */ /* 0x002fca00078e0049 */
[----:B------:R3:W-:Y:S01]  /*ff20*/  STL [R1+0x660], R0 ;  /* 0x0006600001007387 */ /* 0x0007e20000100800 */
[----:B--2---:R-:W-:Y:S01]  /*ff30*/  IMAD.MOV.U32 R72, RZ, RZ, R76 ;  /* 0x000000ffff487224 */ /* 0x004fe200078e004c */
[----:B------:R-:W-:Y:S01]  /*ff40*/  MOV R73, R77 ;  /* 0x0000004d00497202 */ /* 0x000fe20000000f00 */
[----:B------:R-:W-:Y:S02]  /*ff50*/  IMAD.MOV.U32 R76, RZ, RZ, R78 ;  /* 0x000000ffff4c7224 */ /* 0x000fe400078e004e */
[----:B------:R-:W-:Y:S02]  /*ff60*/  IMAD.MOV.U32 R77, RZ, RZ, R79 ;  /* 0x000000ffff4d7224 */ /* 0x000fe400078e004f */
[----:B------:R-:W2:Y:S01]  /*ff70*/  LDL.LU.64 R78, [R1+0x6a0] ;  /* 0x0006a000014e7983 */ /* 0x000ea20000300a00 */
[----:B---3--:R-:W-:-:S03]  /*ff80*/  IMAD.MOV.U32 R0, RZ, RZ, R27 ;  /* 0x000000ffff007224 */ /* 0x008fc600078e001b */
[----:B------:R-:W-:Y:S04]  /*ff90*/  STL [R1+0x66c], R26 ;  /* 0x00066c1a01007387 */ /* 0x000fe80000100800 */
[----:B------:R1:W-:Y:S04]  /*ffa0*/  STL [R1+0x668], R0 ;  /* 0x0006680001007387 */ /* 0x0003e80000100800 */
[----:B------:R3:W-:Y:S01]  /*ffb0*/  STL [R1+0x674], R88 ;  /* 0x0006745801007387 */ /* 0x0007e20000100800 */
[----:B-1----:R-:W-:Y:S01]  /*ffc0*/  MOV R0, R89 ;  /* 0x0000005900007202 */ /* 0x002fe20000000f00 */
[----:B---3--:R-:W-:-:S02]  /*ffd0*/  IMAD.MOV.U32 R88, RZ, RZ, R90 ;  /* 0x000000ffff587224 */ /* 0x008fc400078e005a */
[----:B------:R-:W-:Y:S01]  /*ffe0*/  IMAD.MOV.U32 R89, RZ, RZ, R91 ;  /* 0x000000ffff597224 */ /* 0x000fe200078e005b */
[----:B------:R-:W-:Y:S01]  /*fff0*/  MOV R91, R93 ;  /* 0x0000005d005b7202 */ /* 0x000fe20000000f00 */
[----:B------:R-:W-:Y:S01]  /*10000*/  IMAD.MOV.U32 R90, RZ, RZ, R92 ;  /* 0x000000ffff5a7224 */ /* 0x000fe200078e005c */
[----:B------:R1:W-:Y:S01]  /*10010*/  STL [R1+0x670], R0 ;  /* 0x0006700001007387 */ /* 0x0003e20000100800 */
[----:B------:R-:W-:Y:S02]  /*10020*/  IMAD.MOV.U32 R92, RZ, RZ, R94 ;  /* 0x000000ffff5c7224 */ /* 0x000fe400078e005e */
[----:B------:R-:W-:Y:S01]  /*10030*/  IMAD.MOV.U32 R93, RZ, RZ, R95 ;  /* 0x000000ffff5d7224 */ /* 0x000fe200078e005f */
[----:B------:R-:W-:Y:S01]  /*10040*/  MOV R95, R97 ;  /* 0x00000061005f7202 */ /* 0x000fe20000000f00 */
[----:B------:R-:W-:Y:S01]  /*10050*/  IMAD.MOV.U32 R94, RZ, RZ, R96 ;  /* 0x000000ffff5e7224 */ /* 0x000fe200078e0060 */
[----:B------:R-:W-:Y:S01]  /*10060*/  STL [R1+0x67c], R68 ;  /* 0x00067c4401007387 */ /* 0x000fe20000100800 */
[----:B------:R-:W-:-:S02]  /*10070*/  IMAD.MOV.U32 R96, RZ, RZ, R98 ;  /* 0x000000ffff607224 */ /* 0x000fc400078e0062 */
[----:B------:R-:W-:Y:S02]  /*10080*/  IMAD.MOV.U32 R97, RZ, RZ, R99 ;  /* 0x000000ffff617224 */ /* 0x000fe400078e0063 */
[----:B------:R-:W3:Y:S01]  /*10090*/  LDL.LU.64 R98, [R1+0x6a8] ;  /* 0x0006a80001627983 */ /* 0x000ee20000300a00 */
[----:B-1----:R-:W-:-:S05]  /*100a0*/  IMAD.MOV.U32 R0, RZ, RZ, R69 ;  /* 0x000000ffff007224 */ /* 0x002fca00078e0045 */
[----:B------:R2:W-:Y:S04]  /*100b0*/  STL [R1+0x678], R0 ;  /* 0x0006780001007387 */ /* 0x0005e80000100800 */
[----:B------:R-:W-:Y:S04]  /*100c0*/  STL [R1+0x684], R158 ;  /* 0x0006849e01007387 */ /* 0x000fe80000100800 */
[----:B------:R-:W-:Y:S04]  /*100d0*/  STL [R1+0x680], R159 ;  /* 0x0006809f01007387 */ /* 0x000fe80000100800 */
[----:B------:R-:W-:Y:S04]  /*100e0*/  STL [R1+0x68c], R132 ;  /* 0x00068c8401007387 */ /* 0x000fe80000100800 */
[----:B------:R-:W-:Y:S04]  /*100f0*/  STL [R1+0x688], R133 ;  /* 0x0006888501007387 */ /* 0x000fe80000100800 */
[----:B------:R-:W-:Y:S04]  /*10100*/  STL [R1+0x694], R128 ;  /* 0x0006948001007387 */ /* 0x000fe80000100800 */
[----:B------:R-:W-:Y:S01]  /*10110*/  STL [R1+0x690], R129 ;  /* 0x0006908101007387 */ /* 0x000fe20000100800 */
[----:B--2---:R-:W-:-:S03]  /*10120*/  MOV R0, R79 ;  /* 0x0000004f00007202 */ /* 0x004fc60000000f00 */
[----:B------:R-:W-:Y:S04]  /*10130*/  STL [R1+0x69c], R78 ;  /* 0x00069c4e01007387 */ /* 0x000fe80000100800 */
[----:B------:R3:W-:Y:S02]  /*10140*/  STL [R1+0x698], R0 ;  /* 0x0006980001007387 */ /* 0x0007e40000100800 */
[----:B---3--:R-:W-:Y:S02]  /*10150*/  IMAD.MOV.U32 R0, RZ, RZ, R99 ;  /* 0x000000ffff007224 */ /* 0x008fe400078e0063 */
[----:B------:R1:W-:Y:S04]  /*10160*/  STL [R1+0x6a4], R98 ;  /* 0x0006a46201007387 */ /* 0x0003e80000100800 */
[----:B------:R-:W-:Y:S04]  /*10170*/  STL [R1+0x6ac], R70 ;  /* 0x0006ac4601007387 */ /* 0x000fe80000100800 */
[----:B------:R2:W-:Y:S04]  /*10180*/  STL [R1+0x6a0], R0 ;  /* 0x0006a00001007387 */ /* 0x0005e80000100800 */
[----:B-1----:R-:W3:Y:S04]  /*10190*/  LDL.LU.64 R98, [R1+0x6e0] ;  /* 0x0006e00001627983 */ /* 0x002ee80000300a00 */
[----:B------:R-:W4:Y:S01]  /*101a0*/  LDL.LU.64 R78, [R1+0x6e8] ;  /* 0x0006e800014e7983 */ /* 0x000f220000300a00 */
[----:B--2---:R-:W-:-:S03]  /*101b0*/  IMAD.MOV.U32 R0, RZ, RZ, R71 ;  /* 0x000000ffff007224 */ /* 0x004fc600078e0047 */
[----:B------:R-:W-:Y:S04]  /*101c0*/  STL [R1+0x6b4], R74 ;  /* 0x0006b44a01007387 */ /* 0x000fe80000100800 */
[----:B------:R1:W-:Y:S02]  /*101d0*/  STL [R1+0x6a8], R0 ;  /* 0x0006a80001007387 */ /* 0x0003e40000100800 */
[----:B-1----:R-:W-:-:S05]  /*101e0*/  IMAD.MOV.U32 R0, RZ, RZ, R75 ;  /* 0x000000ffff007224 */ /* 0x002fca00078e004b */
[----:B------:R1:W-:Y:S04]  /*101f0*/  STL [R1+0x6b0], R0 ;  /* 0x0006b00001007387 */ /* 0x0003e80000100800 */
[----:B------:R-:W-:Y:S01]  /*10200*/  STL [R1+0x6bc], R76 ;  /* 0x0006bc4c01007387 */ /* 0x000fe20000100800 */
[----:B-1----:R-:W-:-:S05]  /*10210*/  MOV R0, R77 ;  /* 0x0000004d00007202 */ /* 0x002fca0000000f00 */
[----:B------:R3:W-:Y:S04]  /*10220*/  STL [R1+0x6b8], R0 ;  /* 0x0006b80001007387 */ /* 0x0007e80000100800 */
[----:B------:R-:W-:Y:S04]  /*10230*/  STL [R1+0x6c4], R160 ;  /* 0x0006c4a001007387 */ /* 0x000fe80000100800 */
[----:B------:R-:W-:Y:S01]  /*10240*/  STL [R1+0x6c0], R161 ;  /* 0x0006c0a101007387 */ /* 0x000fe20000100800 */
[----:B------:R-:W-:-:S03]  /*10250*/  IMAD.MOV.U32 R74, RZ, RZ, R80 ;  /* 0x000000ffff4a7224 */ /* 0x000fc600078e0050 */
[----:B------:R-:W-:Y:S01]  /*10260*/  STL [R1+0x6cc], R134 ;  /* 0x0006cc8601007387 */ /* 0x000fe20000100800 */
[----:B------:R-:W-:-:S03]  /*10270*/  IMAD.MOV.U32 R75, RZ, RZ, R81 ;  /* 0x000000ffff4b7224 */ /* 0x000fc600078e0051 */
[----:B------:R-:W-:Y:S01]  /*10280*/  STL [R1+0x6c8], R135 ;  /* 0x0006c88701007387 */ /* 0x000fe20000100800 */
[----:B------:R-:W-:Y:S01]  /*10290*/  IMAD.MOV.U32 R80, RZ, RZ, R82 ;  /* 0x000000ffff507224 */ /* 0x000fe200078e0052 */
[----:B------:R-:W-:Y:S02]  /*102a0*/  MOV R81, R83 ;  /* 0x0000005300517202 */ /* 0x000fe40000000f00 */
[----:B------:R-:W-:Y:S01]  /*102b0*/  STL [R1+0x6d4], R220 ;  /* 0x0006d4dc01007387 */ /* 0x000fe20000100800 */
[----:B------:R-:W-:-:S03]  /*102c0*/  IMAD.MOV.U32 R82, RZ, RZ, R90 ;  /* 0x000000ffff527224 */ /* 0x000fc600078e005a */
[----:B------:R-:W-:Y:S01]  /*102d0*/  STL [R1+0x6d0], R221 ;  /* 0x0006d0dd01007387 */ /* 0x000fe20000100800 */
[----:B------:R-:W-:Y:S01]  /*102e0*/  IMAD.MOV.U32 R83, RZ, RZ, R91 ;  /* 0x000000ffff537224 */ /* 0x000fe200078e005b */
[----:B------:R-:W-:Y:S01]  /*102f0*/  MOV R91, R93 ;  /* 0x0000005d005b7202 */ /* 0x000fe20000000f00 */
[----:B------:R-:W-:Y:S02]  /*10300*/  IMAD.MOV.U32 R90, RZ, RZ, R92 ;  /* 0x000000ffff5a7224 */ /* 0x000fe400078e005c */
[----:B------:R-:W-:Y:S02]  /*10310*/  IMAD.MOV.U32 R92, RZ, RZ, R94 ;  /* 0x000000ffff5c7224 */ /* 0x000fe400078e005e */
[----:B------:R-:W-:Y:S01]  /*10320*/  IMAD.MOV.U32 R93, RZ, RZ, R95 ;  /* 0x000000ffff5d7224 */ /* 0x000fe200078e005f */
[----:B------:R-:W-:Y:S01]  /*10330*/  MOV R95, R97 ;  /* 0x00000061005f7202 */ /* 0x000fe20000000f00 */
[----:B------:R-:W-:Y:S02]  /*10340*/  IMAD.MOV.U32 R94, RZ, RZ, R96 ;  /* 0x000000ffff5e7224 */ /* 0x000fe400078e0060 */
[----:B---3--:R-:W-:Y:S01]  /*10350*/  IMAD.MOV.U32 R0, RZ, RZ, R99 ;  /* 0x000000ffff007224 */ /* 0x008fe200078e0063 */
[----:B------:R1:W-:Y:S04]  /*10360*/  STL [R1+0x6dc], R98 ;  /* 0x0006dc6201007387 */ /* 0x0003e80000100800 */
[----:B-1----:R-:W2:Y:S04]  /*10370*/  LDL.LU.64 R98, [R1+0x7a8] ;  /* 0x0007a80001627983 */ /* 0x002ea80000300a00 */
[----:B------:R4:W-:Y:S04]  /*10380*/  STL [R1+0x6d8], R0 ;  /* 0x0006d80001007387 */ /* 0x0009e80000100800 */
[----:B------:R-:W3:Y:S04]  /*10390*/  LDL.LU.64 R96, [R1+0x7e0] ;  /* 0x0007e00001607983 */ /* 0x000ee80000300a00 */
[----:B------:R-:W2:Y:S01]  /*103a0*/  LDL.LU.64 R76, [R1+0x720] ;  /* 0x00072000014c7983 */ /* 0x000ea20000300a00 */
[----:B----4-:R-:W-:-:S03]  /*103b0*/  IMAD.MOV.U32 R0, RZ, RZ, R79 ;  /* 0x000000ffff007224 */ /* 0x010fc600078e004f */
[----:B------:R1:W-:Y:S04]  /*103c0*/  STL [R1+0x6e4], R78 ;  /* 0x0006e44e01007387 */ /* 0x0003e80000100800 */
[----:B------:R4:W-:Y:S04]  /*103d0*/  STL [R1+0x6e0], R0 ;  /* 0x0006e00001007387 */ /* 0x0009e80000100800 */
[----:B------:R-:W-:Y:S04]  /*103e0*/  STL [R1+0x6ec], R72 ;  /* 0x0006ec4801007387 */ /* 0x000fe80000100800 */
[----:B-1----:R-:W3:Y:S01]  /*103f0*/  LDL.LU.64 R78, [R1+0x728] ;  /* 0x00072800014e7983 */ /* 0x002ee20000300a00 */
[----:B----4-:R-:W-:-:S05]  /*10400*/  IMAD.MOV.U32 R0, RZ, RZ, R73 ;  /* 0x000000ffff007224 */ /* 0x010fca00078e0049 */
[----:B------:R1:W-:Y:S04]  /*10410*/  STL [R1+0x6e8], R0 ;  /* 0x0006e80001007387 */ /* 0x0003e80000100800 */
[----:B------:R-:W-:Y:S01]  /*10420*/  STL [R1+0x6f4], R74 ;  /* 0x0006f44a01007387 */ /* 0x000fe20000100800 */
[----:B-1----:R-:W-:-:S05]  /*10430*/  MOV R0, R75 ;  /* 0x0000004b00007202 */ /* 0x002fca0000000f00 */
[----:B------:R1:W-:Y:S04]  /*10440*/  STL [R1+0x6f0], R0 ;  /* 0x0006f00001007387 */ /* 0x0003e80000100800 */
[----:B------:R4:W-:Y:S01]  /*10450*/  STL [R1+0x6fc], R82 ;  /* 0x0006fc5201007387 */ /* 0x0009e20000100800 */
[----:B-1----:R-:W-:-:S03]  /*10460*/  IMAD.MOV.U32 R0, RZ, RZ, R83 ;  /* 0x000000ffff007224 */ /* 0x002fc600078e0053 */
[----:B------:R-:W-:Y:S04]  /*10470*/  STL [R1+0x704], R162 ;  /* 0x000704a201007387 */ /* 0x000fe80000100800 */
[----:B------:R2:W-:Y:S04]  /*10480*/  STL [R1+0x6f8], R0 ;  /* 0x0006f80001007387 */ /* 0x0005e80000100800 */
[----:B------:R-:W-:Y:S04]  /*10490*/  STL [R1+0x700], R163 ;  /* 0x000700a301007387 */ /* 0x000fe80000100800 */
[----:B------:R-:W-:Y:S04]  /*104a0*/  STL [R1+0x70c], R192 ;  /* 0x00070cc001007387 */ /* 0x000fe80000100800 */
[----:B------:R-:W-:Y:S04]  /*104b0*/  STL [R1+0x708], R193 ;  /* 0x000708c101007387 */ /* 0x000fe80000100800 */
[----:B----4-:R-:W4:Y:S04]  /*104c0*/  LDL.LU.64 R82, [R1+0x760] ;  /* 0x0007600001527983 */ /* 0x010f280000300a00 */
[----:B------:R-:W-:Y:S04]  /*104d0*/  STL [R1+0x714], R222 ;  /* 0x000714de01007387 */ /* 0x000fe80000100800 */
[----:B------:R-:W-:Y:S01]  /*104e0*/  STL [R1+0x710], R223 ;  /* 0x000710df01007387 */ /* 0x000fe20000100800 */
[----:B--2---:R-:W-:-:S03]  /*104f0*/  IMAD.MOV.U32 R0, RZ, RZ, R77 ;  /* 0x000000ffff007224 */ /* 0x004fc600078e004d */
[----:B------:R-:W-:Y:S04]  /*10500*/  STL [R1+0x71c], R76 ;  /* 0x00071c4c01007387 */ /* 0x000fe80000100800 */
[----:B---3--:R-:W-:Y:S04]  /*10510*/  STL [R1+0x724], R78 ;  /* 0x0007244e01007387 */ /* 0x008fe80000100800 */
[----:B------:R1:W-:Y:S02]  /*10520*/  STL [R1+0x718], R0 ;  /* 0x0007180001007387 */ /* 0x0003e40000100800 */
[----:B-1----:R-:W-:-:S05]  /*10530*/  IMAD.MOV.U32 R0, RZ, RZ, R79 ;  /* 0x000000ffff007224 */ /* 0x002fca00078e004f */
[----:B------:R1:W-:Y:S04]  /*10540*/  STL [R1+0x720], R0 ;  /* 0x0007200001007387 */ /* 0x0003e80000100800 */
[----:B------:R-:W-:Y:S01]  /*10550*/  STL [R1+0x72c], R80 ;  /* 0x00072c5001007387 */ /* 0x000fe20000100800 */
[----:B-1----:R-:W-:-:S05]  /*10560*/  MOV R0, R81 ;  /* 0x0000005100007202 */ /* 0x002fca0000000f00 */
[----:B------:R1:W-:Y:S04]  /*10570*/  STL [R1+0x728], R0 ;  /* 0x0007280001007387 */ /* 0x0003e80000100800 */
[----:B------:R-:W-:Y:S01]  /*10580*/  STL [R1+0x734], R92 ;  /* 0x0007345c01007387 */ /* 0x000fe20000100800 */
[----:B-1----:R-:W-:-:S03]  /*10590*/  IMAD.MOV.U32 R0, RZ, RZ, R93 ;  /* 0x000000ffff007224 */ /* 0x002fc600078e005d */
[----:B------:R-:W-:Y:S04]  /*105a0*/  STL [R1+0x73c], R94 ;  /* 0x00073c5e01007387 */ /* 0x000fe80000100800 */
[----:B------:R1:W-:Y:S04]  /*105b0*/  STL [R1+0x730], R0 ;  /* 0x0007300001007387 */ /* 0x0003e80000100800 */
[----:B------:R-:W-:Y:S01]  /*105c0*/  STL [R1+0x744], R136 ;  /* 0x0007448801007387 */ /* 0x000fe20000100800 */
[----:B-1----:R-:W-:-:S05]  /*105d0*/  IMAD.MOV.U32 R0, RZ, RZ, R95 ;  /* 0x000000ffff007224 */ /* 0x002fca00078e005f */
[----:B------:R1:W-:Y:S04]  /*105e0*/  STL [R1+0x738], R0 ;  /* 0x0007380001007387 */ /* 0x0003e80000100800 */
[----:B------:R-:W-:Y:S04]  /*105f0*/  STL [R1+0x740], R137 ;  /* 0x0007408901007387 */ /* 0x000fe80000100800 */
[----:B------:R-:W-:Y:S04]  /*10600*/  STL [R1+0x74c], R194 ;  /* 0x00074cc201007387 */ /* 0x000fe80000100800 */
[----:B------:R-:W2:Y:S01]  /*10610*/  LDL.LU.64 R92, [R1+0x7a0] ;  /* 0x0007a000015c7983 */ /* 0x000ea20000300a00 */
[----:B------:R-:W-:Y:S01]  /*10620*/  IMAD.MOV.U32 R94, RZ, RZ, R96 ;  /* 0x000000ffff5e7224 */ /* 0x000fe200078e0060 */
[----:B------:R-:W-:Y:S01]  /*10630*/  MOV R95, R97 ;  /* 0x00000061005f7202 */ /* 0x000fe20000000f00 */
[----:B------:R-:W-:-:S02]  /*10640*/  IMAD.MOV.U32 R96, RZ, RZ, R98 ;  /* 0x000000ffff607224 */ /* 0x000fc400078e0062 */
[----:B------:R-:W-:Y:S01]  /*10650*/  IMAD.MOV.U32 R97, RZ, RZ, R99 ;  /* 0x000000ffff617224 */ /* 0x000fe200078e0063 */
[----:B------:R-:W-:Y:S01]  /*10660*/  MOV R99, R101 ;  /* 0x0000006500637202 */ /* 0x000fe20000000f00 */
[----:B------:R-:W-:Y:S02]  /*10670*/  IMAD.MOV.U32 R98, RZ, RZ, R100 ;  /* 0x000000ffff627224 */ /* 0x000fe400078e0064 */
[----:B------:R-:W-:Y:S02]  /*10680*/  IMAD.MOV.U32 R100, RZ, RZ, R102 ;  /* 0x000000ffff647224 */ /* 0x000fe400078e0066 */
[----:B------:R-:W-:Y:S01]  /*10690*/  IMAD.MOV.U32 R101, RZ, RZ, R103 ;  /* 0x000000ffff657224 */ /* 0x000fe200078e0067 */
[----:B------:R-:W-:Y:S01]  /*106a0*/  MOV R103, R105 ;  /* 0x0000006900677202 */ /* 0x000fe20000000f00 */
[----:B------:R-:W-:Y:S01]  /*106b0*/  IMAD.MOV.U32 R102, RZ, RZ, R104 ;  /* 0x000000ffff667224 */ /* 0x000fe200078e0068 */
[----:B------:R-:W-:Y:S01]  /*106c0*/  STL [R1+0x748], R195 ;  /* 0x000748c301007387 */ /* 0x000fe20000100800 */
[----:B------:R-:W-:-:S02]  /*106d0*/  IMAD.MOV.U32 R104, RZ, RZ, R108 ;  /* 0x000000ffff687224 */ /* 0x000fc400078e006c */
[----:B------:R-:W-:Y:S01]  /*106e0*/  IMAD.MOV.U32 R105, RZ, RZ, R109 ;  /* 0x000000ffff697224 */ /* 0x000fe200078e006d */
[----:B------:R-:W-:Y:S01]  /*106f0*/  STL [R1+0x754], R224 ;  /* 0x000754e001007387 */ /* 0x000fe20000100800 */
[----:B------:R-:W-:Y:S01]  /*10700*/  IMAD.MOV.U32 R108, RZ, RZ, R110 ;  /* 0x000000ffff6c7224 */ /* 0x000fe200078e006e */
[----:B------:R-:W-:Y:S01]  /*10710*/  MOV R109, R111 ;  /* 0x0000006f006d7202 */ /* 0x000fe20000000f00 */
[----:B------:R-:W-:Y:S01]  /*10720*/  IMAD.MOV.U32 R110, RZ, RZ, R112 ;  /* 0x000000ffff6e7224 */ /* 0x000fe200078e0070 */
[----:B------:R-:W-:Y:S01]  /*10730*/  STL [R1+0x750], R225 ;  /* 0x000750e101007387 */ /* 0x000fe20000100800 */
[----:B------:R-:W-:Y:S01]  /*10740*/  IMAD.MOV.U32 R111, RZ, RZ, R113 ;  /* 0x000000ffff6f7224 */ /* 0x000fe200078e0071 */
[----:B------:R-:W-:Y:S01]  /*10750*/  MOV R113, R115 ;  /* 0x0000007300717202 */ /* 0x000fe20000000f00 */
[----:B------:R-:W-:Y:S01]  /*10760*/  IMAD.MOV.U32 R112, RZ, RZ, R114 ;  /* 0x000000ffff707224 */ /* 0x000fe200078e0072 */
[----:B----4-:R-:W-:Y:S04]  /*10770*/  STL [R1+0x75c], R82 ;  /* 0x00075c5201007387 */ /* 0x010fe80000100800 */
[----:B------:R-:W3:Y:S01]  /*10780*/  LDL.LU.64 R114, [R1+0x7c0] ;  /* 0x0007c00001727983 */ /* 0x000ee20000300a00 */
        /* <DEDUP_REMOVED lines=15> */
[----:B------:R-:W-:Y:S04]  /*10880*/  STL [R1+0x780], R139 ;  /* 0x0007808b01007387 */ /* 0x000fe80000100800 */
[----:B------:R-:W-:Y:S04]  /*10890*/  STL [R1+0x78c], R196 ;  /* 0x00078cc401007387 */ /* 0x000fe80000100800 */
[----:B------:R-:W-:Y:S04]  /*108a0*/  STL [R1+0x788], R197 ;  /* 0x000788c501007387 */ /* 0x000fe80000100800 */
[----:B------:R-:W-:Y:S04]  /*108b0*/  STL [R1+0x794], R226 ;  /* 0x000794e201007387 */ /* 0x000fe80000100800 */
[----:B------:R-:W-:Y:S01]  /*108c0*/  STL [R1+0x790], R227 ;  /* 0x000790e301007387 */ /* 0x000fe20000100800 */
[----:B------:R-:W-:-:S02]  /*108d0*/  IMAD.MOV.U32 R86, RZ, RZ, R112 ;  /* 0x000000ffff567224 */ /* 0x000fc400078e0070 */
[----:B------:R-:W-:Y:S01]  /*108e0*/  IMAD.MOV.U32 R87, RZ, RZ, R113 ;  /* 0x000000ffff577224 */ /* 0x000fe200078e0071 */
[----:B------:R-:W-:Y:S01]  /*108f0*/  MOV R77, R95 ;  /* 0x0000005f004d7202 */ /* 0x000fe20000000f00 */
[----:B------:R-:W-:Y:S01]  /*10900*/  IMAD.MOV.U32 R76, RZ, RZ, R94 ;  /* 0x000000ffff4c7224 */ /* 0x000fe200078e005e */
[----:B------:R-:W-:Y:S01]  /*10910*/  MOV R81, R105 ;  /* 0x0000006900517202 */ /* 0x000fe20000000f00 */
[----:B------:R-:W-:Y:S01]  /*10920*/  IMAD.MOV.U32 R80, RZ, RZ, R104 ;  /* 0x000000ffff507224 */ /* 0x000fe200078e0068 */
[----:B------:R-:W-:Y:S01]  /*10930*/  MOV R79, R101 ;  /* 0x00000065004f7202 */ /* 0x000fe20000000f00 */
[----:B------:R-:W-:Y:S02]  /*10940*/  IMAD.MOV.U32 R78, RZ, RZ, R100 ;  /* 0x000000ffff4e7224 */ /* 0x000fe400078e0064 */
[----:B------:R-:W-:Y:S02]  /*10950*/  IMAD.MOV.U32 R82, RZ, RZ, R102 ;  /* 0x000000ffff527224 */ /* 0x000fe400078e0066 */
[----:B------:R-:W-:Y:S01]  /*10960*/  IMAD.MOV.U32 R83, RZ, RZ, R103 ;  /* 0x000000ffff537224 */ /* 0x000fe200078e0067 */
[----:B------:R-:W-:Y:S01]  /*10970*/  MOV R90, R110 ;  /* 0x0000006e005a7202 */ /* 0x000fe20000000f00 */
[----:B------:R-:W-:-:S02]  /*10980*/  IMAD.MOV.U32 R84, RZ, RZ, R108 ;  /* 0x000000ffff547224 */ /* 0x000fc400078e006c */
[----:B------:R-:W-:Y:S02]  /*10990*/  IMAD.MOV.U32 R85, RZ, RZ, R109 ;  /* 0x000000ffff557224 */ /* 0x000fe400078e006d */
[----:B------:R-:W-:Y:S02]  /*109a0*/  IMAD.MOV.U32 R91, RZ, RZ, R111 ;  /* 0x000000ffff5b7224 */ /* 0x000fe400078e006f */
[----:B--2---:R-:W-:Y:S01]  /*109b0*/  IMAD.MOV.U32 R0, RZ, RZ, R93 ;  /* 0x000000ffff007224 */ /* 0x004fe200078e005d */
[----:B------:R-:W-:Y:S04]  /*109c0*/  STL [R1+0x79c], R92 ;  /* 0x00079c5c01007387 */ /* 0x000fe80000100800 */
[----:B------:R1:W-:Y:S04]  /*109d0*/  STL [R1+0x798], R0 ;  /* 0x0007980001007387 */ /* 0x0003e80000100800 */
[----:B------:R-:W-:Y:S01]  /*109e0*/  STL [R1+0x7a4], R96 ;  /* 0x0007a46001007387 */ /* 0x000fe20000100800 */
[----:B-1----:R-:W-:-:S03]  /*109f0*/  IMAD.MOV.U32 R0, RZ, RZ, R97 ;  /* 0x000000ffff007224 */ /* 0x002fc600078e0061 */
[----:B------:R-:W-:Y:S04]  /*10a00*/  STL [R1+0x7ac], R98 ;  /* 0x0007ac6201007387 */ /* 0x000fe80000100800 */
[----:B------:R1:W-:Y:S02]  /*10a10*/  STL [R1+0x7a0], R0 ;  /* 0x0007a00001007387 */ /* 0x0003e40000100800 */
[----:B-1----:R-:W-:-:S05]  /*10a20*/  IMAD.MOV.U32 R0, RZ, RZ, R99 ;  /* 0x000000ffff007224 */ /* 0x002fca00078e0063 */
[----:B------:R1:W-:Y:S04]  /*10a30*/  STL [R1+0x7a8], R0 ;  /* 0x0007a80001007387 */ /* 0x0003e80000100800 */
[----:B------:R-:W-:Y:S01]  /*10a40*/  STL [R1+0x7b4], R106 ;  /* 0x0007b46a01007387 */ /* 0x000fe20000100800 */
[----:B-1----:R-:W-:-:S05]  /*10a50*/  IMAD.MOV.U32 R0, RZ, RZ, R107 ;  /* 0x000000ffff007224 */ /* 0x002fca00078e006b */
[----:B------:R1:W-:Y:S04]  /*10a60*/  STL [R1+0x7b0], R0 ;  /* 0x0007b00001007387 */ /* 0x0003e80000100800 */
[----:B---3--:R2:W-:Y:S04]  /*10a70*/  STL [R1+0x7bc], R114 ;  /* 0x0007bc7201007387 */ /* 0x0085e80000100800 */
[----:B------:R-:W3:Y:S01]  /*10a80*/  LDL.LU.64 R88, [R1+0x840] ;  /* 0x0008400001587983 */ /* 0x000ee20000300a00 */
[----:B-1----:R-:W-:-:S03]  /*10a90*/  MOV R0, R115 ;  /* 0x0000007300007202 */ /* 0x002fc60000000f00 */
[----:B------:R-:W-:Y:S04]  /*10aa0*/  STL [R1+0x7c4], R140 ;  /* 0x0007c48c01007387 */ /* 0x000fe80000100800 */
[----:B------:R1:W-:Y:S04]  /*10ab0*/  STL [R1+0x7b8], R0 ;  /* 0x0007b80001007387 */ /* 0x0003e80000100800 */
[----:B------:R-:W-:Y:S04]  /*10ac0*/  STL [R1+0x7c0], R141 ;  /* 0x0007c08d01007387 */ /* 0x000fe80000100800 */
[----:B------:R-:W-:Y:S04]  /*10ad0*/  STL [R1+0x7cc], R198 ;  /* 0x0007ccc601007387 */ /* 0x000fe80000100800 */
[----:B------:R-:W-:Y:S04]  /*10ae0*/  STL [R1+0x7c8], R199 ;  /* 0x0007c8c701007387 */ /* 0x000fe80000100800 */
[----:B------:R-:W4:Y:S04]  /*10af0*/  LDL.LU.64 R112, [R1+0x20] ;  /* 0x0000200001707983 */ /* 0x000f280000300a00 */
[----:B--2---:R-:W2:Y:S04]  /*10b00*/  LDL.LU.64 R114, [R1+0x8a0] ;  /* 0x0008a00001727983 */ /* 0x004ea80000300a00 */
[----:B------:R-:W-:Y:S04]  /*10b10*/  STL [R1+0x7d4], R228 ;  /* 0x0007d4e401007387 */ /* 0x000fe80000100800 */
[----:B------:R-:W2:Y:S04]  /*10b20*/  LDL.LU.64 R92, [R1+0x860] ;  /* 0x00086000015c7983 */ /* 0x000ea80000300a00 */
[----:B------:R-:W4:Y:S04]  /*10b30*/  LDL.LU.64 R94, [R1+0x8a8] ;  /* 0x0008a800015e7983 */ /* 0x000f280000300a00 */
[----:B------:R-:W4:Y:S04]  /*10b40*/  LDL.LU.64 R104, [R1+0x820] ;  /* 0x0008200001687983 */ /* 0x000f280000300a00 */
[----:B------:R-:W4:Y:S04]  /*10b50*/  LDL.LU.64 R96, [R1+0x8b0] ;  /* 0x0008b00001607983 */ /* 0x000f280000300a00 */
[----:B------:R-:W4:Y:S04]  /*10b60*/  LDL.LU.64 R98, [R1+0x868] ;  /* 0x0008680001627983 */ /* 0x000f280000300a00 */
[----:B------:R-:W4:Y:S04]  /*10b70*/  LDL.LU.64 R100, [R1+0x8b8] ;  /* 0x0008b80001647983 */ /* 0x000f280000300a00 */
[----:B------:R-:W-:Y:S04]  /*10b80*/  STL [R1+0x7d0], R229 ;  /* 0x0007d0e501007387 */ /* 0x000fe80000100800 */
[----:B------:R-:W4:Y:S04]  /*10b90*/  LDL.LU.64 R102, [R1+0x8c0] ;  /* 0x0008c00001667983 */ /* 0x000f280000300a00 */
[----:B------:R-:W-:Y:S04]  /*10ba0*/  STL [R1+0x7dc], R76 ;  /* 0x0007dc4c01007387 */ /* 0x000fe80000100800 */
[----:B------:R-:W4:Y:S04]  /*10bb0*/  LDL.LU.64 R106, [R1+0x8c8] ;  /* 0x0008c800016a7983 */ /* 0x000f280000300a00 */
[----:B------:R-:W4:Y:S04]  /*10bc0*/  LDL.LU.64 R108, [R1+0x870] ;  /* 0x00087000016c7983 */ /* 0x000f280000300a00 */
[----:B------:R-:W4:Y:S01]  /*10bd0*/  LDL.LU.64 R110, [R1+0x828] ;  /* 0x00082800016e7983 */ /* 0x000f220000300a00 */
        /* <DEDUP_REMOVED lines=8> */
[----:B------:R1:W-:Y:S02]  /*10c60*/  STL [R1+0x7e8], R0 ;  /* 0x0007e80001007387 */ /* 0x0003e40000100800 */
[----:B-1----:R-:W-:-:S05]  /*10c70*/  MOV R0, R85 ;  /* 0x0000005500007202 */ /* 0x002fca0000000f00 */
[----:B------:R1:W-:Y:S04]  /*10c80*/  STL [R1+0x7f0], R0 ;  /* 0x0007f00001007387 */ /* 0x0003e80000100800 */
[----:B------:R-:W-:Y:S01]  /*10c90*/  STL [R1+0x7fc], R90 ;  /* 0x0007fc5a01007387 */ /* 0x000fe20000100800 */
[----:B-1----:R-:W-:-:S03]  /*10ca0*/  IMAD.MOV.U32 R0, RZ, RZ, R91 ;  /* 0x000000ffff007224 */ /* 0x002fc600078e005b */
[----:B------:R-:W-:Y:S04]  /*10cb0*/  STL [R1+0x804], R142 ;  /* 0x0008048e01007387 */ /* 0x000fe80000100800 */
[----:B------:R4:W-:Y:S04]  /*10cc0*/  STL [R1+0x7f8], R0 ;  /* 0x0007f80001007387 */ /* 0x0009e80000100800 */
[----:B------:R-:W-:Y:S01]  /*10cd0*/  STL [R1+0x800], R143 ;  /* 0x0008008f01007387 */ /* 0x000fe20000100800 */
[----:B------:R-:W-:-:S03]  /*10ce0*/  IMAD.MOV.U32 R82, RZ, RZ, R86 ;  /* 0x000000ffff527224 */ /* 0x000fc600078e0056 */
[----:B------:R-:W-:Y:S01]  /*10cf0*/  STL [R1+0x80c], R200 ;  /* 0x00080cc801007387 */ /* 0x000fe20000100800 */
[----:B------:R-:W-:-:S03]  /*10d00*/  IMAD.MOV.U32 R83, RZ, RZ, R87 ;  /* 0x000000ffff537224 */ /* 0x000fc600078e0057 */
[----:B------:R-:W-:Y:S04]  /*10d10*/  STL [R1+0x808], R201 ;  /* 0x000808c901007387 */ /* 0x000fe80000100800 */
[----:B------:R-:W-:Y:S04]  /*10d20*/  STL [R1+0x814], R230 ;  /* 0x000814e601007387 */ /* 0x000fe80000100800 */
[----:B------:R-:W-:Y:S01]  /*10d30*/  STL [R1+0x810], R231 ;  /* 0x000810e701007387 */ /* 0x000fe20000100800 */
[----:B---3--:R-:W-:Y:S01]  /*10d40*/  IMAD.MOV.U32 R84, RZ, RZ, R88 ;  /* 0x000000ffff547224 */ /* 0x008fe200078e0058 */
[----:B------:R-:W-:Y:S01]  /*10d50*/  MOV R85, R89 ;  /* 0x0000005900557202 */ /* 0x000fe20000000f00 */
[----:B--2---:R-:W-:-:S02]  /*10d60*/  IMAD.MOV.U32 R86, RZ, RZ, R92 ;  /* 0x000000ffff567224 */ /* 0x004fc400078e005c */
[----:B------:R-:W-:Y:S02]  /*10d70*/  IMAD.MOV.U32 R87, RZ, RZ, R93 ;  /* 0x000000ffff577224 */ /* 0x000fe400078e005d */
[----:B----4-:R-:W-:Y:S01]  /*10d80*/  IMAD.MOV.U32 R0, RZ, RZ, R105 ;  /* 0x000000ffff007224 */ /* 0x010fe200078e0069 */
[----:B------:R-:W-:Y:S01]  /*10d90*/  STL [R1+0x81c], R104 ;  /* 0x00081c6801007387 */ /* 0x000fe20000100800 */
[----:B------:R-:W-:-:S03]  /*10da0*/  IMAD.MOV.U32 R92, RZ, RZ, R96 ;  /* 0x000000ffff5c7224 */ /* 0x000fc600078e0060 */
[----:B------:R1:W-:Y:S01]  /*10db0*/  STL [R1+0x818], R0 ;  /* 0x0008180001007387 */ /* 0x0003e20000100800 */
[----:B------:R-:W-:Y:S01]  /*10dc0*/  IMAD.MOV.U32 R93, RZ, RZ, R97 ;  /* 0x000000ffff5d7224 */ /* 0x000fe200078e0061 */
[----:B------:R-:W-:Y:S01]  /*10dd0*/  MOV R88, R98 ;  /* 0x0000006200587202 */ /* 0x000fe20000000f00 */
[----:B------:R-:W-:Y:S01]  /*10de0*/  IMAD.MOV.U32 R89, RZ, RZ, R99 ;  /* 0x000000ffff597224 */ /* 0x000fe200078e0063 */
[----:B------:R-:W-:Y:S01]  /*10df0*/  MOV R96, R102 ;  /* 0x0000006600607202 */ /* 0x000fe20000000f00 */
[----:B------:R-:W-:Y:S01]  /*10e00*/  IMAD.MOV.U32 R97, RZ, RZ, R103 ;  /* 0x000000ffff617224 */ /* 0x000fe200078e0067 */
[----:B------:R-:W-:Y:S01]  /*10e10*/  MOV R90, R94 ;  /* 0x0000005e005a7202 */ /* 0x000fe20000000f00 */
[----:B------:R-:W-:Y:S02]  /*10e20*/  IMAD.MOV.U32 R91, RZ, RZ, R95 ;  /* 0x000000ffff5b7224 */ /* 0x000fe400078e005f */
[----:B------:R-:W-:Y:S01]  /*10e30*/  IMAD.MOV.U32 R98, RZ, RZ, R106 ;  /* 0x000000ffff627224 */ /* 0x000fe200078e006a */
[----:B------:R-:W-:Y:S01]  /*10e40*/  MOV R99, R107 ;  /* 0x0000006b00637202 */ /* 0x000fe20000000f00 */
[----:B------:R2:W-:Y:S04]  /*10e50*/  STL [R1+0x824], R110 ;  /* 0x0008246e01007387 */ /* 0x0005e80000100800 */
[----:B------:R-:W3:Y:S01]  /*10e60*/  LDL.LU.64 R102, [R1+0x878] ;  /* 0x0008780001667983 */ /* 0x000ee20000300a00 */
[----:B-1----:R-:W-:-:S03]  /*10e70*/  IMAD.MOV.U32 R0, RZ, RZ, R111 ;  /* 0x000000ffff007224 */ /* 0x002fc600078e006f */
[----:B------:R-:W4:Y:S01]  /*10e80*/  LDL.LU.64 R106, [R1+0x880] ;  /* 0x00088000016a7983 */ /* 0x000f220000300a00 */
[----:B------:R-:W-:Y:S02]  /*10e90*/  IMAD.MOV.U32 R94, RZ, RZ, R100 ;  /* 0x000000ffff5e7224 */ /* 0x000fe400078e0064 */
[----:B------:R-:W-:Y:S01]  /*10ea0*/  IMAD.MOV.U32 R95, RZ, RZ, R101 ;  /* 0x000000ffff5f7224 */ /* 0x000fe200078e0065 */
[----:B------:R-:W4:Y:S01]  /*10eb0*/  LDL.LU.64 R104, [R1+0x8e0] ;  /* 0x0008e00001687983 */ /* 0x000f220000300a00 */
[----:B------:R-:W-:Y:S02]  /*10ec0*/  IMAD.MOV.U32 R100, RZ, RZ, R108 ;  /* 0x000000ffff647224 */ /* 0x000fe400078e006c */
[----:B------:R-:W-:Y:S01]  /*10ed0*/  IMAD.MOV.U32 R101, RZ, RZ, R109 ;  /* 0x000000ffff657224 */ /* 0x000fe200078e006d */
[----:B------:R1:W-:Y:S04]  /*10ee0*/  STL [R1+0x820], R0 ;  /* 0x0008200001007387 */ /* 0x0003e80000100800 */
[----:B------:R-:W-:Y:S04]  /*10ef0*/  STL [R1+0x82c], R80 ;  /* 0x00082c5001007387 */ /* 0x000fe80000100800 */
[----:B------:R-:W4:Y:S04]  /*10f00*/  LDL.LU.64 R108, [R1+0x8e8] ;  /* 0x0008e800016c7983 */ /* 0x000f280000300a00 */
[----:B--2---:R-:W2:Y:S01]  /*10f10*/  LDL.LU.64 R110, [R1+0x28] ;  /* 0x00002800016e7983 */ /* 0x004ea20000300a00 */
[----:B-1----:R-:W-:-:S03]  /*10f20*/  MOV R0, R81 ;  /* 0x0000005100007202 */ /* 0x002fc60000000f00 */
        /* <DEDUP_REMOVED lines=10> */
[----:B-1----:R-:W-:-:S03]  /*10fd0*/  IMAD.MOV.U32 R0, RZ, RZ, R87 ;  /* 0x000000ffff007224 */ /* 0x002fc600078e0057 */
[----:B------:R-:W-:Y:S04]  /*10fe0*/  STL [R1+0x848], R203 ;  /* 0x000848cb01007387 */ /* 0x000fe80000100800 */
[----:B------:R-:W-:Y:S04]  /*10ff0*/  STL [R1+0x854], R232 ;  /* 0x000854e801007387 */ /* 0x000fe80000100800 */
[----:B------:R-:W-:Y:S04]  /*11000*/  STL [R1+0x850], R233 ;  /* 0x000850e901007387 */ /* 0x000fe80000100800 */
[----:B------:R-:W-:Y:S04]  /*11010*/  STL [R1+0x85c], R86 ;  /* 0x00085c5601007387 */ /* 0x000fe80000100800 */
[----:B------:R1:W-:Y:S04]  /*11020*/  STL [R1+0x858], R0 ;  /* 0x0008580001007387 */ /* 0x0003e80000100800 */
[----:B------:R-:W-:Y:S01]  /*11030*/  STL [R1+0x864], R88 ;  /* 0x0008645801007387 */ /* 0x000fe20000100800 */
[----:B-1----:R-:W-:-:S05]  /*11040*/  MOV R0, R89 ;  /* 0x0000005900007202 */ /* 0x002fca0000000f00 */
[----:B------:R1:W-:Y:S04]  /*11050*/  STL [R1+0x860], R0 ;  /* 0x0008600001007387 */ /* 0x0003e80000100800 */
[----:B------:R-:W-:Y:S01]  /*11060*/  STL [R1+0x86c], R100 ;  /* 0x00086c6401007387 */ /* 0x000fe20000100800 */
[----:B-1----:R-:W-:-:S03]  /*11070*/  IMAD.MOV.U32 R0, RZ, RZ, R101 ;  /* 0x000000ffff007224 */ /* 0x002fc600078e0065 */
[----:B---3--:R-:W-:Y:S04]  /*11080*/  STL [R1+0x874], R102 ;  /* 0x0008746601007387 */ /* 0x008fe80000100800 */
[----:B------:R1:W-:Y:S04]  /*11090*/  STL [R1+0x868], R0 ;  /* 0x0008680001007387 */ /* 0x0003e80000100800 */
[----:B----4-:R-:W-:Y:S01]  /*110a0*/  STL [R1+0x87c], R106 ;  /* 0x00087c6a01007387 */ /* 0x010fe20000100800 */
[----:B-1----:R-:W-:-:S05]  /*110b0*/  IMAD.MOV.U32 R0, RZ, RZ, R103 ;  /* 0x000000ffff007224 */ /* 0x002fca00078e0067 */
[----:B------:R1:W-:Y:S01]  /*110c0*/  STL [R1+0x870], R0 ;  /* 0x0008700001007387 */ /* 0x0003e20000100800 */
[----:B------:R-:W-:Y:S01]  /*110d0*/  IMAD.MOV.U32 R100, RZ, RZ, R104 ;  /* 0x000000ffff647224 */ /* 0x000fe200078e0068 */
[----:B------:R-:W-:Y:S01]  /*110e0*/  MOV R101, R105 ;  /* 0x0000006900657202 */ /* 0x000fe20000000f00 */
[----:B-1----:R-:W-:-:S05]  /*110f0*/  IMAD.MOV.U32 R0, RZ, RZ, R107 ;  /* 0x000000ffff007224 */ /* 0x002fca00078e006b */
[----:B------:R1:W-:Y:S04]  /*11100*/  STL [R1+0x878], R0 ;  /* 0x0008780001007387 */ /* 0x0003e80000100800 */
[----:B--2---:R2:W-:Y:S04]  /*11110*/  STL [R1+0x884], R110 ;  /* 0x0008846e01007387 */ /* 0x0045e80000100800 */
[----:B------:R-:W3:Y:S01]  /*11120*/  LDL.LU.64 R104, [R1+0x8f0] ;  /* 0x0008f00001687983 */ /* 0x000ee20000300a00 */
[----:B-1----:R-:W-:-:S03]  /*11130*/  MOV R0, R111 ;  /* 0x0000006f00007202 */ /* 0x002fc60000000f00 */
[----:B------:R-:W4:Y:S01]  /*11140*/  LDL.LU.64 R106, [R1+0x8f8] ;  /* 0x0008f800016a7983 */ /* 0x000f220000300a00 */
[----:B------:R-:W-:Y:S02]  /*11150*/  IMAD.MOV.U32 R102, RZ, RZ, R108 ;  /* 0x000000ffff667224 */ /* 0x000fe400078e006c */
[----:B------:R-:W-:Y:S01]  /*11160*/  IMAD.MOV.U32 R103, RZ, RZ, R109 ;  /* 0x000000ffff677224 */ /* 0x000fe200078e006d */
[----:B------:R1:W-:Y:S04]  /*11170*/  STL [R1+0x880], R0 ;  /* 0x0008800001007387 */ /* 0x0003e80000100800 */
[----:B------:R-:W-:Y:S04]  /*11180*/  STL [R1+0x88c], R144 ;  /* 0x00088c9001007387 */ /* 0x000fe80000100800 */
[----:B------:R-:W4:Y:S04]  /*11190*/  LDL.LU.64 R108, [R1+0x900] ;  /* 0x00090000016c7983 */ /* 0x000f280000300a00 */
[----:B------:R-:W-:Y:S04]  /*111a0*/  STL [R1+0x888], R145 ;  /* 0x0008889101007387 */ /* 0x000fe80000100800 */
[----:B--2---:R-:W2:Y:S01]  /*111b0*/  LDL.LU.64 R110, [R1+0x908] ;  /* 0x00090800016e7983 */ /* 0x004ea20000300a00 */
[----:B-1----:R-:W-:-:S03]  /*111c0*/  IMAD.MOV.U32 R0, RZ, RZ, R115 ;  /* 0x000000ffff007224 */ /* 0x002fc600078e0073 */
[----:B------:R-:W-:Y:S04]  /*111d0*/  STL [R1+0x894], R234 ;  /* 0x000894ea01007387 */ /* 0x000fe80000100800 */
[----:B------:R-:W-:Y:S04]  /*111e0*/  STL [R1+0x890], R235 ;  /* 0x000890eb01007387 */ /* 0x000fe80000100800 */
[----:B------:R-:W-:Y:S04]  /*111f0*/  STL [R1+0x89c], R114 ;  /* 0x00089c7201007387 */ /* 0x000fe80000100800 */
[----:B------:R1:W-:Y:S04]  /*11200*/  STL [R1+0x898], R0 ;  /* 0x0008980001007387 */ /* 0x0003e80000100800 */
[----:B------:R-:W-:Y:S01]  /*11210*/  STL [R1+0x8a4], R90 ;  /* 0x0008a45a01007387 */ /* 0x000fe20000100800 */
[----:B-1----:R-:W-:-:S03]  /*11220*/  IMAD.MOV.U32 R0, RZ, RZ, R91 ;  /* 0x000000ffff007224 */ /* 0x002fc600078e005b */
[----:B------:R-:W-:Y:S04]  /*11230*/  STL [R1+0x8ac], R92 ;  /* 0x0008ac5c01007387 */ /* 0x000fe80000100800 */
        /* <DEDUP_REMOVED lines=19> */
[----:B------:R1:W-:Y:S02]  /*11370*/  STL [R1+0x8d8], R0 ;  /* 0x0008d80001007387 */ /* 0x0003e40000100800 */
[----:B-1----:R-:W-:Y:S01]  /*11380*/  IMAD.MOV.U32 R0, RZ, RZ, R103 ;  /* 0x000000ffff007224 */ /* 0x002fe200078e0067 */
[----:B------:R-:W1:Y:S01]  /*11390*/  S2R R3, SR_TID.X ;  /* 0x0000000000037919 */ /* 0x000e620000002100 */
[----:B------:R-:W-:-:S05]  /*113a0*/  IMAD.MOV.U32 R115, RZ, RZ, R33 ;  /* 0x000000ffff737224 */ /* 0x000fca00078e0021 */
[----:B------:R-:W-:Y:S01]  /*113b0*/  SHF.R.S32.HI R33, RZ, 0x1f, R115 ;  /* 0x0000001fff217819 */ /* 0x000fe20000011473 */
[----:B------:R-:W-:-:S03]  /*113c0*/  IMAD.SHL.U32 R244, R32, 0x4, RZ ;  /* 0x0000000420f47824 */ /* 0x000fc600078e00ff */
[----:B------:R-:W-:Y:S02]  /*113d0*/  LEA.HI R33, R33, R115, RZ, 0x5 ;  /* 0x0000007321217211 */ /* 0x000fe400078f28ff */
[----:B-1----:R-:W-:Y:S01]  /*113e0*/  LOP3.LUT R246, R3, 0x7, RZ, 0xc0, !PT ;  /* 0x0000000703f67812 */ /* 0x002fe200078ec0ff */
[----:B---3--:R-:W-:Y:S04]  /*113f0*/  STL [R1+0x8ec], R104 ;  /* 0x0008ec6801007387 */ /* 0x008fe80000100800 */
[----:B------:R1:W-:Y:S04]  /*11400*/  STL [R1+0x8e0], R0 ;  /* 0x0008e00001007387 */ /* 0x0003e80000100800 */
[----:B----4-:R-:W-:Y:S01]  /*11410*/  STL [R1+0x8f4], R106 ;  /* 0x0008f46a01007387 */ /* 0x010fe20000100800 */
[----:B-1----:R-:W-:-:S05]  /*11420*/  IMAD.MOV.U32 R0, RZ, RZ, R105 ;  /* 0x000000ffff007224 */ /* 0x002fca00078e0069 */
[----:B------:R1:W-:Y:S04]  /*11430*/  STL [R1+0x8e8], R0 ;  /* 0x0008e80001007387 */ /* 0x0003e80000100800 */
[----:B------:R-:W-:Y:S01]  /*11440*/  STL [R1+0x8fc], R108 ;  /* 0x0008fc6c01007387 */ /* 0x000fe20000100800 */
[----:B-1----:R-:W-:-:S05]  /*11450*/  IMAD.MOV.U32 R0, RZ, RZ, R107 ;  /* 0x000000ffff007224 */ /* 0x002fca00078e006b */
[----:B------:R1:W-:Y:S04]  /*11460*/  STL [R1+0x8f0], R0 ;  /* 0x0008f00001007387 */ /* 0x0003e80000100800 */
[----:B--2---:R-:W-:Y:S01]  /*11470*/  STL [R1+0x904], R110 ;  /* 0x0009046e01007387 */ /* 0x004fe20000100800 */
[----:B-1----:R-:W-:-:S05]  /*11480*/  MOV R0, R109 ;  /* 0x0000006d00007202 */ /* 0x002fca0000000f00 */
[----:B------:R1:W-:Y:S02]  /*11490*/  STL [R1+0x8f8], R0 ;  /* 0x0008f80001007387 */ /* 0x0003e40000100800 */
[----:B-1----:R-:W-:-:S05]  /*114a0*/  IMAD.MOV.U32 R0, RZ, RZ, R111 ;  /* 0x000000ffff007224 */ /* 0x002fca00078e006f */
[----:B------:R1:W-:Y:S04]  /*114b0*/  STL [R1+0x900], R0 ;  /* 0x0009000001007387 */ /* 0x0003e80000100800 */
[----:B------:R-:W-:Y:S01]  /*114c0*/  STL [R1+0x90c], R112 ;  /* 0x00090c7001007387 */ /* 0x000fe20000100800 */
[----:B-1----:R-:W-:-:S03]  /*114d0*/  IMAD.MOV.U32 R0, RZ, RZ, R113 ;  /* 0x000000ffff007224 */ /* 0x002fc600078e0071 */
[----:B------:R-:W-:Y:S04]  /*114e0*/  STL [R1+0x914], R148 ;  /* 0x0009149401007387 */ /* 0x000fe80000100800 */
[----:B------:R1:W-:Y:S04]  /*114f0*/  STL [R1+0x908], R0 ;  /* 0x0009080001007387 */ /* 0x0003e80000100800 */
[----:B------:R-:W-:Y:S04]  /*11500*/  STL [R1+0x910], R149 ;  /* 0x0009109501007387 */ /* 0x000fe80000100800 */
[----:B------:R-:W-:Y:S04]  /*11510*/  STL [R1+0x314], RZ ;  /* 0x000314ff01007387 */ /* 0x000fe80000100800 */
        /* <DEDUP_REMOVED lines=52> */
[----:B------:R-:W-:Y:S04]  /*11860*/  STL [R1], RZ ;  /* 0x000000ff01007387 */ /* 0x000fe80000100800 */
        /* <DEDUP_REMOVED lines=26> */
[----:B------:R-:W-:Y:S01]  /*11a10*/  STL [R1+0x25c], RZ ;  /* 0x00025cff01007387 */ /* 0x000fe20000100800 */
[----:B-1----:R-:W-:-:S03]  /*11a20*/  LOP3.LUT R0, R3, 0x3, RZ, 0xc0, !PT ;  /* 0x0000000303007812 */ /* 0x002fc600078ec0ff */
[----:B------:R-:W-:Y:S01]  /*11a30*/  STL [R1+0x240], RZ ;  /* 0x000240ff01007387 */ /* 0x000fe20000100800 */
[----:B------:R-:W-:-:S03]  /*11a40*/  LOP3.LUT R245, R3, 0x1c, RZ, 0xc0, !PT ;  /* 0x0000001c03f57812 */ /* 0x000fc600078ec0ff */
[----:B------:R-:W-:Y:S01]  /*11a50*/  STL [R1+0x244], RZ ;  /* 0x000244ff01007387 */ /* 0x000fe20000100800 */
[----:B------:R-:W-:-:S03]  /*11a60*/  IMAD R246, R246, 0x90, RZ ;  /* 0x00000090f6f67824 */ /* 0x000fc600078e02ff */
[----:B------:R-:W-:Y:S01]  /*11a70*/  STL [R1+0x248], RZ ;  /* 0x000248ff01007387 */ /* 0x000fe20000100800 */
[----:B------:R-:W-:-:S03]  /*11a80*/  IMAD.SHL.U32 R3, R3, 0x2, RZ ;  /* 0x0000000203037824 */ /* 0x000fc600078e00ff */
[----:B------:R-:W-:Y:S04]  /*11a90*/  STL [R1+0x24c], RZ ;  /* 0x00024cff01007387 */ /* 0x000fe80000100800 */
[----:B------:R-:W-:Y:S04]  /*11aa0*/  STL [R1+0x230], RZ ;  /* 0x000230ff01007387 */ /* 0x000fe80000100800 */
[----:B------:R-:W-:Y:S01]  /*11ab0*/  STL [R1+0x234], RZ ;  /* 0x000234ff01007387 */ /* 0x000fe20000100800 */
[----:B------:R-:W-:-:S03]  /*11ac0*/  LOP3.LUT R246, R246, 0x30, R3, 0x78, !PT ;  /* 0x00000030f6f67812 */ /* 0x000fc600078e7803 */
[----:B------:R-:W-:Y:S01]  /*11ad0*/  STL [R1+0x238], RZ ;  /* 0x000238ff01007387 */ /* 0x000fe20000100800 */
[----:B------:R-:W-:-:S03]  /*11ae0*/  SHF.R.S32.HI R3, RZ, 0x1f, R32 ;  /* 0x0000001fff037819 */ /* 0x000fc60000011420 */
[----:B------:R-:W-:Y:S04]  /*11af0*/  STL [R1+0x23c], RZ ;  /* 0x00023cff01007387 */ /* 0x000fe80000100800 */
[----:B------:R-:W-:Y:S04]  /*11b00*/  STL [R1+0x220], RZ ;  /* 0x000220ff01007387 */ /* 0x000fe80000100800 */
[----:B------:R-:W-:Y:S04]  /*11b10*/  STL [R1+0x224], RZ ;  /* 0x000224ff01007387 */ /* 0x000fe80000100800 */
[----:B------:R-:W-:Y:S01]  /*11b20*/  STL [R1+0x228], RZ ;  /* 0x000228ff01007387 */ /* 0x000fe20000100800 */
[----:B------:R-:W-:-:S03]  /*11b30*/  IMAD R245, R0, 0x120, R245 ;  /* 0x0000012000f57824 */ /* 0x000fc600078e02f5 */
[----:B------:R-:W-:Y:S01]  /*11b40*/  STL [R1+0x22c], RZ ;  /* 0x00022cff01007387 */ /* 0x000fe20000100800 */
[----:B------:R-:W-:-:S03]  /*11b50*/  SHF.L.U64.HI R3, R32, 0x2, R3 ;  /* 0x0000000220037819 */ /* 0x000fc60000010203 */
[----:B------:R-:W-:Y:S01]  /*11b60*/  STL [R1+0x210], RZ ;  /* 0x000210ff01007387 */ /* 0x000fe20000100800 */
[----:B------:R-:W-:-:S03]  /*11b70*/  SHF.R.S32.HI R32, RZ, 0x5, R33 ;  /* 0x00000005ff207819 */ /* 0x000fc60000011421 */
[----:B------:R-:W-:Y:S04]  /*11b80*/  STL [R1+0x214], RZ ;  /* 0x000214ff01007387 */ /* 0x000fe80000100800 */
[----:B------:R-:W-:Y:S04]  /*11b90*/  STL [R1+0x218], RZ ;  /* 0x000218ff01007387 */ /* 0x000fe80000100800 */
[----:B------:R-:W-:Y:S01]  /*11ba0*/  STL [R1+0x21c], RZ ;  /* 0x00021cff01007387 */ /* 0x000fe20000100800 */
[----:B------:R-:W-:-:S03]  /*11bb0*/  LOP3.LUT R33, R245, 0x20, RZ, 0x3c, !PT ;  /* 0x00000020f5217812 */ /* 0x000fc600078e3cff */
[----:B------:R-:W-:Y:S01]  /*11bc0*/  STL [R1+0x200], RZ ;  /* 0x000200ff01007387 */ /* 0x000fe20000100800 */
[----:B------:R-:W-:-:S03]  /*11bd0*/  VIADD R33, R32, 0xfffffffe ;  /* 0xfffffffe20217836 */ /* 0x000fc60000000000 */
[----:B------:R-:W-:Y:S04]  /*11be0*/  STL [R1+0x204], RZ ;  /* 0x000204ff01007387 */ /* 0x000fe80000100800 */
[----:B------:R-:W-:Y:S04]  /*11bf0*/  STL [R1+0x208], RZ ;  /* 0x000208ff01007387 */ /* 0x000fe80000100800 */
[----:B------:R-:W-:Y:S04]  /*11c00*/  STL [R1+0x20c], RZ ;  /* 0x00020cff01007387 */ /* 0x000fe80000100800 */
[----:B------:R-:W-:Y:S04]  /*11c10*/  STL [R1+0x1f0], RZ ;  /* 0x0001f0ff01007387 */ /* 0x000fe80000100800 */
[----:B------:R-:W-:Y:S04]  /*11c20*/  STL [R1+0x1f4], RZ ;  /* 0x0001f4ff01007387 */ /* 0x000fe80000100800 */
[----:B------:R-:W-:Y:S04]  /*11c30*/  STL [R1+0x1f8], RZ ;  /* 0x0001f8ff01007387 */ /* 0x000fe80000100800 */
[----:B------:R-:W-:Y:S04]  /*11c40*/  STL [R1+0x1fc], RZ ;  /* 0x0001fcff01007387 */ /* 0x000fe80000100800 */
[----:B------:R1:W-:Y:S04]  /*11c50*/  STL [R1+0x920], R32 ;  /* 0x0009202001007387 */ /* 0x0003e80000100800 */
[----:B------:R2:W-:Y:S01]  /*11c60*/  STL [R1+0x948], R33 ;  /* 0x0009482101007387 */ /* 0x0005e20000100800 */
[----:B------:R-:W-:-:S02]  /*11c70*/  SHF.R.S32.HI R0, RZ, 0x1f, R2 ;  /* 0x0000001fff007819 */ /* 0x000fc40000011402 */
[----:B------:R-:W-:Y:S02]  /*11c80*/  CS2R R248, SRZ ;  /* 0x0000000000f87805 */ /* 0x000fe4000001ff00 */
[----:B------:R-:W-:Y:S02]  /*11c90*/  CS2R R250, SRZ ;  /* 0x0000000000fa7805 */ /* 0x000fe4000001ff00 */
[----:B------:R-:W-:Y:S02]  /*11ca0*/  CS2R R240, SRZ ;  /* 0x0000000000f07805 */ /* 0x000fe4000001ff00 */
[C---:B------:R-:W-:Y:S02]  /*11cb0*/  SHF.L.U64.HI R0, R2.reuse, 0x2, R0 ;  /* 0x0000000202007819 */ /* 0x040fe40000010200 */
[----:B------:R-:W-:Y:S02]  /*11cc0*/  CS2R R242, SRZ ;  /* 0x0000000000f27805 */ /* 0x000fe4000001ff00 */
[----:B------:R-:W-:-:S02]  /*11cd0*/  SHF.L.U32 R2, R2, 0x2, RZ ;  /* 0x0000000202027819 */ /* 0x000fc400000006ff */
        /* <DEDUP_REMOVED lines=72> */
[C---:B------:R-:W-:Y:S02]  /*12160*/  LOP3.LUT R35, R245.reuse, 0x40, RZ, 0x3c, !PT ;  /* 0x00000040f5237812 */ /* 0x040fe400078e3cff */
[----:B------:R-:W-:Y:S02]  /*12170*/  LOP3.LUT R34, R245, 0x60, RZ, 0x3c, !PT ;  /* 0x00000060f5227812 */ /* 0x000fe400078e3cff */
[----:B-1----:R-:W-:Y:S01]  /*12180*/  LOP3.LUT R32, R246, 0x40, RZ, 0x3c, !PT ;  /* 0x00000040f6207812 */ /* 0x002fe200078e3cff */
[----:B------:R-:W-:Y:S01]  /*12190*/  UMOV UR5, 0x1 ;  /* 0x0000000100057882 */ /* 0x000fe20000000000 */
[----:B--2---:R-:W-:-:S05]  /*121a0*/  UMOV UR6, 0xffffffff ;  /* 0xffffffff00067882 */ /* 0x004fca0000000000 */
.L_x_1:
[----:B------:R-:W2:Y:S01]  /*121b0*/  LDL.LU.64 R236, [R1+0x1d0] ;  /* 0x0001d00001ec7983 */ /* 0x000ea20000300a00 */
[----:B------:R-:W-:-:S04]  /*121c0*/  DEPBAR.LE SB0, 0x2 ;  /* 0x000080800000791a */ /* 0x000fc80000000000 */
[----:B------:R-:W2:Y:S04]  /*121d0*/  LDL.LU.64 R238, [R1+0x1d8] ;  /* 0x0001d80001ee7983 */ /* 0x000ea80000300a00 */
[----:B------:R-:W3:Y:S04]  /*121e0*/  LDL.LU.64 R232, [R1+0x1c0] ;  /* 0x0001c00001e87983 */ /* 0x000ee80000300a00 */
[----:B------:R-:W3:Y:S04]  /*121f0*/  LDL.LU.64 R234, [R1+0x1c8] ;  /* 0x0001c80001ea7983 */ /* 0x000ee80000300a00 */
[----:B------:R-:W4:Y:S04]  /*12200*/  LDL.LU.64 R224, [R1+0x1b0] ;  /* 0x0001b00001e07983 */ /* 0x000f280000300a00 */
[----:B------:R-:W4:Y:S04]  /*12210*/  LDL.LU.64 R226, [R1+0x1b8] ;  /* 0x0001b80001e27983 */ /* 0x000f280000300a00 */
[----:B------:R-:W-:Y:S04]  /*12220*/  STL.64 [R1+0xcc0], R82 ;  /* 0x000cc05201007387 */ /* 0x000fe80000100a00 */
[----:B-1----:R1:W-:Y:S04]  /*12230*/  STL.64 [R1+0xcb8], R80 ;  /* 0x000cb85001007387 */ /* 0x0023e80000100a00 */
[----:B-1----:R-:W2:Y:S04]  /*12240*/  LDL.LU.64 R80, [R1+0x1e0] ;  /* 0x0001e00001507983 */ /* 0x002ea80000300a00 */
[----:B------:R-:W2:Y:S01]  /*12250*/  LDL.LU.64 R82, [R1+0x1e8] ;  /* 0x0001e80001527983 */ /* 0x000ea20000300a00 */
[----:B------:R-:W-:Y:S01]  /*12260*/  UIADD3 UR6, UPT, UPT, UR6, 0x1, URZ ;  /* 0x0000000106067890 */ /* 0x000fe2000fffe0ff */
[----:B------:R-:W-:-:S02]  /*12270*/  LOP3.LUT R220, R245, 0x20, RZ, 0x3c, !PT ;  /* 0x00000020f5dc7812 */ /* 0x000fc400078e3cff */
[----:B------:R-:W-:Y:S01]  /*12280*/  STL.64 [R1+0xcb0], R86 ;  /* 0x000cb05601007387 */ /* 0x000fe20000100a00 */
[----:B------:R-:W-:Y:S01]  /*12290*/  UISETP.GT.AND UP0, UPT, UR6, 0x1, UPT ;  /* 0x000000010600788c */ /* 0x000fe2000bf04270 */
[C---:B------:R-:W-:Y:S02]  /*122a0*/  LOP3.LUT R229, R245.reuse, 0x40, RZ, 0x3c, !PT ;  /* 0x00000040f5e57812 */ /* 0x040fe400078e3cff */
[----:B------:R-:W-:Y:S01]  /*122b0*/  STL.64 [R1+0xca8], R84 ;  /* 0x000ca85401007387 */ /* 0x000fe20000100a00 */
[----:B------:R-:W-:Y:S01]  /*122c0*/  USEL UR6, UR6, URZ, !UP0 ;  /* 0x000000ff06067287 */ /* 0x000fe2000c000000 */
[----:B------:R-:W-:Y:S02]  /*122d0*/  LOP3.LUT R228, R245, 0x60, RZ, 0x3c, !PT ;  /* 0x00000060f5e47812 */ /* 0x000fe400078e3cff */
[----:B------:R-:W-:Y:S01]  /*122e0*/  STL [R1+0xca4], R88 ;  /* 0x000ca45801007387 */ /* 0x000fe20000100800 */
[----:B------:R-:W-:Y:S02]  /*122f0*/  ULEA UR7, UR6, UR4, 0xd ;  /* 0x0000000406077291 */ /* 0x000fe4000f8e68ff */
[----:B------:R-:W-:Y:S01]  /*12300*/  ULEA UR8, UR6, UR4, 0xe ;  /* 0x0000000406087291 */ /* 0x000fe2000f8e70ff */
[----:B------:R-:W-:Y:S06]  /*12310*/  BAR.SYNC.DEFER_BLOCKING 0x0 ;  /* 0x0000000000007b1d */ /* 0x000fec0000010000 */
[----:B------:R-:W-:Y:S04]  /*12320*/  STL [R1+0xca0], R89 ;  /* 0x000ca05901007387 */ /* 0x000fe80000100800 */
[----:B------:R-:W-:Y:S04]  /*12330*/  STL [R1+0xc9c], R90 ;  /* 0x000c9c5a01007387 */ /* 0x000fe80000100800 */
[----:B------:R-:W-:Y:S04]  /*12340*/  STL [R1+0xc98], R91 ;  /* 0x000c985b01007387 */ /* 0x000fe80000100800 */
[----:B------:R-:W-:Y:S04]  /*12350*/  STL [R1+0xc94], R92 ;  /* 0x000c945c01007387 */ /* 0x000fe80000100800 */
[----:B------:R-:W-:Y:S04]  /*12360*/  LDS R200, [R245+UR7+0x8000] ;  /* 0x00800007f5c87984 */ /* 0x000fe80008000800 */
[----:B------:R-:W-:Y:S04]  /*12370*/  LDS R202, [R245+UR7+0x8400] ;  /* 0x00840007f5ca7984 */ /* 0x000fe80008000800 */
[----:B------:R-:W-:Y:S04]  /*12380*/  LDS R201, [R220+UR7+0x8000] ;  /* 0x00800007dcc97984 */ /* 0x000fe80008000800 */
[----:B------:R-:W-:Y:S04]  /*12390*/  LDS R203, [R220+UR7+0x8400] ;  /* 0x00840007dccb7984 */ /* 0x000fe80008000800 */
[----:B-----5:R-:W-:Y:S04]  /*123a0*/  LDSM.16.M88.4 R192, [R246+UR8] ;  /* 0x00000008f6c0783b */ /* 0x020fe80008000200 */
[----:B------:R-:W1:Y:S04]  /*123b0*/  LDSM.16.M88.4 R32, [R246+UR8+0xc00] ;  /* 0x000c0008f620783b */ /* 0x000e680008000200 */
[----:B------:R-:W1:Y:S04]  /*123c0*/  LDSM.16.M88.4 R156, [R246+UR8+0x1000] ;  /* 0x00100008f69c783b */ /* 0x000e680008000200 */
[----:B------:R-:W1:Y:S04]  /*123d0*/  LDSM.16.M88.4 R152, [R246+UR8+0x1400] ;  /* 0x00140008f698783b */ /* 0x000e680008000200 */
[----:B------:R-:W1:Y:S04]  /*123e0*/  LDSM.16.M88.4 R148, [R246+UR8+0x1800] ;  /* 0x00180008f694783b */ /* 0x000e680008000200 */
[----:B------:R-:W-:Y:S04]  /*123f0*/  LDSM.16.M88.4 R160, [R246+UR8+0x400] ;  /* 0x00040008f6a0783b */ /* 0x000fe80008000200 */
[----:B------:R-:W1:Y:S04]  /*12400*/  LDSM.16.M88.4 R144, [R246+UR8+0x1c00] ;  /* 0x001c0008f690783b */ /* 0x000e680008000200 */
[----:B------:R-:W1:Y:S04]  /*12410*/  LDSM.16.M88.4 R140, [R246+UR8+0x2000] ;  /* 0x00200008f68c783b */ /* 0x000e680008000200 */
[----:B------:R-:W-:Y:S04]  /*12420*/  STL [R1+0xc90], R93 ;  /* 0x000c905d01007387 */ /* 0x000fe80000100800 */
[----:B------:R-:W1:Y:S04]  /*12430*/  LDSM.16.M88.4 R136, [R246+UR8+0x2400] ;  /* 0x00240008f688783b */ /* 0x000e680008000200 */
[----:B------:R-:W-:Y:S04]  /*12440*/  STL [R1+0xc8c], R94 ;  /* 0x000c8c5e01007387 */ /* 0x000fe80000100800 */
        /* <DEDUP_REMOVED lines=19> */
[----:B------:R-:W-:Y:S04]  /*12580*/  STL [R1+0xc54], R108 ;  /* 0x000c546c01007387 */ /* 0x000fe80000100800 */
[----:B------:R-:W-:Y:S04]  /*12590*/  STL [R1+0xc50], R109 ;  /* 0x000c506d01007387 */ /* 0x000fe80000100800 */
[----:B------:R-:W-:Y:S04]  /*125a0*/  STL [R1+0xc4c], R110 ;  /* 0x000c4c6e01007387 */ /* 0x000fe80000100800 */
[----:B------:R-:W-:Y:S04]  /*125b0*/  STL [R1+0xc48], R111 ;  /* 0x000c486f01007387 */ /* 0x000fe80000100800 */
[----:B------:R1:W-:Y:S04]  /*125c0*/  STL [R1+0xc44], R112 ;  /* 0x000c447001007387 */ /* 0x0003e80000100800 */
[----:B------:R1:W-:Y:S04]  /*125d0*/  STL [R1+0xc40], R113 ;  /* 0x000c407101007387 */ /* 0x0003e80000100800 */
[----:B------:R1:W-:Y:S04]  /*125e0*/  STL [R1+0xc3c], R114 ;  /* 0x000c3c7201007387 */ /* 0x0003e80000100800 */
[----:B------:R1:W-:Y:S04]  /*125f0*/  STL [R1+0xc38], R115 ;  /* 0x000c387301007387 */ /* 0x0003e80000100800 */
[----:B------:R-:W-:Y:S04]  /*12600*/  STL [R1+0x970], R2 ;  /* 0x0009700201007387 */ /* 0x000fe80000100800 */
[----:B------:R-:W-:Y:S04]  /*12610*/  STL [R1+0x96c], R0 ;  /* 0x00096c0001007387 */ /* 0x000fe80000100800 */
[----:B------:R-:W-:Y:S04]  /*12620*/  STL [R1+0x964], R244 ;  /* 0x000964f401007387 */ /* 0x000fe80000100800 */
[----:B------:R-:W-:Y:S04]  /*12630*/  STL [R1+0x960], R3 ;  /* 0x0009600301007387 */ /* 0x000fe80000100800 */
[----:B------:R-:W-:Y:S04]  /*12640*/  STL [R1+0x958], R252 ;  /* 0x000958fc01007387 */ /* 0x000fe80000100800 */
[----:B-----5:R-:W-:Y:S04]  /*12650*/  STL [R1+0x954], R247 ;  /* 0x000954f701007387 */ /* 0x020fe80000100800 */
[----:B-1----:R-:W-:Y:S04]  /*12660*/  STL [R1+0xc34], R35 ;  /* 0x000c342301007387 */ /* 0x002fe80000100800 */
[----:B------:R-:W-:Y:S04]  /*12670*/  STL [R1+0xc30], R158 ;  /* 0x000c309e01007387 */ /* 0x000fe80000100800 */
        /* <DEDUP_REMOVED lines=14> */
[----:B------:R-:W-:Y:S01]  /*12760*/  STL [R1+0xbec], R131 ;  /* 0x000bec8301007387 */ /* 0x000fe20000100800 */
[----:B--2---:R-:W-:Y:S03]  /*12770*/  HMMA.1688.F32.TF32 R80, R200, R192, R80 ;  /* 0x000000c0c850723c */ /* 0x004fe60000081050 */
[----:B------:R-:W-:Y:S04]  /*12780*/  STL [R1+0xc00], R126 ;  /* 0x000c007e01007387 */ /* 0x000fe80000100800 */
[----:B------:R-:W-:Y:S04]  /*12790*/  STL [R1+0xbf4], R127 ;  /* 0x000bf47f01007387 */ /* 0x000fe80000100800 */
[----:B------:R-:W-:Y:S04]  /*127a0*/  STL [R1+0xbe8], R122 ;  /* 0x000be87a01007387 */ /* 0x000fe80000100800 */
[----:B------:R-:W-:Y:S04]  /*127b0*/  STL [R1+0xbe4], R123 ;  /* 0x000be47b01007387 */ /* 0x000fe80000100800 */
[----:B------:R-:W-:Y:S01]  /*127c0*/  STL [R1+0xbdc], R118 ;  /* 0x000bdc7601007387 */ /* 0x000fe20000100800 */
[----:B------:R-:W-:Y:S01]  /*127d0*/  IMAD.MOV.U32 R112, RZ, RZ, R80 ;  /* 0x000000ffff707224 */ /* 0x000fe200078e0050 */
[----:B------:R-:W-:Y:S01]  /*127e0*/  MOV R113, R81 ;  /* 0x0000005100717202 */ /* 0x000fe20000000f00 */
[----:B------:R-:W-:Y:S01]  /*127f0*/  IMAD.MOV.U32 R114, RZ, RZ, R82 ;  /* 0x000000ffff727224 */ /* 0x000fe200078e0052 */
[----:B------:R-:W-:Y:S01]  /*12800*/  STL [R1+0xbd8], R119 ;  /* 0x000bd87701007387 */ /* 0x000fe20000100800 */
[----:B------:R-:W-:-:S02]  /*12810*/  IMAD.MOV.U32 R115, RZ, RZ, R83 ;  /* 0x000000ffff737224 */ /* 0x000fc400078e0053 */
[----:B------:R-:W-:Y:S01]  /*12820*/  HMMA.1688.F32.TF32 R80, R200, R160, R236 ;  /* 0x000000a0c850723c */ /* 0x000fe200000810ec */
[----:B------:R-:W-:Y:S04]  /*12830*/  STL [R1+0xbd4], R66 ;  /* 0x000bd44201007387 */ /* 0x000fe80000100800 */
[----:B------:R-:W-:Y:S04]  /*12840*/  STL [R1+0xbd0], R67 ;  /* 0x000bd04301007387 */ /* 0x000fe80000100800 */
[----:B------:R-:W-:Y:S04]  /*12850*/  STL [R1+0x95c], R246 ;  /* 0x00095cf601007387 */ /* 0x000fe80000100800 */
[----:B------:R-:W3:Y:S04]  /*12860*/  LDSM.16.M88.4 R56, [R246+UR8+0x800] ;  /* 0x00080008f638783b */ /* 0x000ee80008000200 */
[----:B------:R-:W-:Y:S02]  /*12870*/  LDS R196, [R229+UR7+0x8000] ;  /* 0x00800007e5c47984 */ /* 0x000fe40008000800 */
[----:B------:R-:W-:Y:S01]  /*12880*/  IMAD.MOV.U32 R108, RZ, RZ, R80 ;  /* 0x000000ffff6c7224 */ /* 0x000fe200078e0050 */
[----:B------:R-:W-:Y:S01]  /*12890*/  MOV R109, R81 ;  /* 0x00000051006d7202 */ /* 0x000fe20000000f00 */
[----:B------:R-:W-:Y:S01]  /*128a0*/  IMAD.MOV.U32 R110, RZ, RZ, R82 ;  /* 0x000000ffff6e7224 */ /* 0x000fe200078e0052 */
[----:B------:R-:W2:Y:S01]  /*128b0*/  LDL.LU.64 R80, [R1+0x1a0] ;  /* 0x0001a00001507983 */ /* 0x000ea20000300a00 */
[----:B------:R-:W-:-:S03]  /*128c0*/  IMAD.MOV.U32 R111, RZ, RZ, R83 ;  /* 0x000000ffff6f7224 */ /* 0x000fc600078e0053 */
[----:B------:R-:W2:Y:S04]  /*128d0*/  LDL.LU.64 R82, [R1+0x1a8] ;  /* 0x0001a80001527983 */ /* 0x000ea80000300a00 */
[----:B------:R-:W2:Y:S04]  /*128e0*/  LDL.LU.64 R88, [R1+0x190] ;  /* 0x0001900001587983 */ /* 0x000ea80000300a00 */
[----:B------:R-:W2:Y:S04]  /*128f0*/  LDL.LU.64 R90, [R1+0x198] ;  /* 0x00019800015a7983 */ /* 0x000ea80000300a00 */
[----:B------:R-:W-:Y:S04]  /*12900*/  LDS R198, [R229+UR7+0x8400] ;  /* 0x00840007e5c67984 */ /* 0x000fe80008000800 */
[----:B------:R-:W-:Y:S04]  /*12910*/  LDS R197, [R228+UR7+0x8000] ;  /* 0x00800007e4c57984 */ /* 0x000fe80008000800 */
[----:B------:R-:W1:Y:S01]  /*12920*/  LDS R199, [R228+UR7+0x8400] ;  /* 0x00840007e4c77984 */ /* 0x000e620008000800 */
[----:B---3--:R-:W-:-:S15]  /*12930*/  HMMA.1688.F32.TF32 R84, R200, R56, R232 ;  /* 0x00000038c854723c */ /* 0x008fde00000810e8 */
[----:B------:R-:W-:-:S04]  /*12940*/  NOP ;  /* 0x0000000000007918 */ /* 0x000fc80000000000 */
[----:B------:R-:W-:Y:S01]  /*12950*/  IMAD.MOV.U32 R104, RZ, RZ, R84 ;  /* 0x000000ffff687224 */ /* 0x000fe200078e0054 */
[----:B------:R-:W-:Y:S01]  /*12960*/  MOV R105, R85 ;  /* 0x0000005500697202 */ /* 0x000fe20000000f00 */
[----:B------:R-:W-:Y:S02]  /*12970*/  IMAD.MOV.U32 R106, RZ, RZ, R86 ;  /* 0x000000ffff6a7224 */ /* 0x000fe400078e0056 */
[----:B------:R-:W-:Y:S02]  /*12980*/  IMAD.MOV.U32 R107, RZ, RZ, R87 ;  /* 0x000000ffff6b7224 */ /* 0x000fe400078e0057 */
[----:B----4-:R-:W-:-:S15]  /*12990*/  HMMA.1688.F32.TF32 R84, R200, R32, R224 ;  /* 0x00000020c854723c */ /* 0x010fde00000810e0 */
[----:B------:R-:W-:-:S04]  /*129a0*/  NOP ;  /* 0x0000000000007918 */ /* 0x000fc80000000000 */
[----:B------:R-:W-:Y:S01]  /*129b0*/  IMAD.MOV.U32 R100, RZ, RZ, R84 ;  /* 0x000000ffff647224 */ /* 0x000fe200078e0054 */
[----:B------:R-:W-:Y:S01]  /*129c0*/  MOV R101, R85 ;  /* 0x0000005500657202 */ /* 0x000fe20000000f00 */
[----:B------:R-:W-:Y:S01]  /*129d0*/  IMAD.MOV.U32 R102, RZ, RZ, R86 ;  /* 0x000000ffff667224 */ /* 0x000fe200078e0056 */
[----:B------:R-:W3:Y:S01]  /*129e0*/  LDL.LU.64 R84, [R1+0x170] ;  /* 0x0001700001547983 */ /* 0x000ee20000300a00 */
[----:B------:R-:W-:-:S03]  /*129f0*/  IMAD.MOV.U32 R103, RZ, RZ, R87 ;  /* 0x000000ffff677224 */ /* 0x000fc600078e0057 */
[----:B------:R-:W3:Y:S01]  /*12a00*/  LDL.LU.64 R86, [R1+0x178] ;  /* 0x0001780001567983 */ /* 0x000ee20000300a00 */
[----:B--2---:R-:W-:-:S15]  /*12a10*/  HMMA.1688.F32.TF32 R80, R200, R156, R80 ;  /* 0x0000009cc850723c */ /* 0x004fde0000081050 */
[----:B------:R-:W-:-:S04]  /*12a20*/  NOP ;  /* 0x0000000000007918 */ /* 0x000fc80000000000 */
[----:B------:R-:W-:Y:S01]  /*12a30*/  IMAD.MOV.U32 R96, RZ, RZ, R80 ;  /* 0x000000ffff607224 */ /* 0x000fe200078e0050 */
[----:B------:R-:W-:Y:S01]  /*12a40*/  MOV R97, R81 ;  /* 0x0000005100617202 */ /* 0x000fe20000000f00 */
[----:B------:R-:W-:Y:S01]  /*12a50*/  IMAD.MOV.U32 R98, RZ, RZ, R82 ;  /* 0x000000ffff627224 */ /* 0x000fe200078e0052 */
[----:B------:R-:W2:Y:S01]  /*12a60*/  LDL.LU.64 R80, [R1+0xc0] ;  /* 0x0000c00001507983 */ /* 0x000ea20000300a00 */
[----:B------:R-:W-:-:S03]  /*12a70*/  IMAD.MOV.U32 R99, RZ, RZ, R83 ;  /* 0x000000ffff637224 */ /* 0x000fc600078e0053 */
[----:B------:R-:W2:Y:S04]  /*12a80*/  LDL.LU.64 R82, [R1+0xc8] ;  /* 0x0000c80001527983 */ /* 0x000ea80000300a00 */
[----:B------:R-:W4:Y:S04]  /*12a90*/  LDL.LU.64 R224, [R1+0xa0] ;  /* 0x0000a00001e07983 */ /* 0x000f280000300a00 */
[----:B------:R-:W4:Y:S01]  /*12aa0*/  LDL.LU.64 R226, [R1+0xa8] ;  /* 0x0000a80001e27983 */ /* 0x000f220000300a00 */
[----:B------:R-:W-:-:S15]  /*12ab0*/  HMMA.1688.F32.TF32 R88, R200, R152, R88 ;  /* 0x00000098c858723c */ /* 0x000fde0000081058 */
[----:B------:R-:W-:-:S04]  /*12ac0*/  NOP ;  /* 0x0000000000007918 */ /* 0x000fc80000000000 */
[----:B------:R-:W-:Y:S01]  /*12ad0*/  IMAD.MOV.U32 R92, RZ, RZ, R88 ;  /* 0x000000ffff5c7224 */ /* 0x000fe200078e0058 */
[----:B------:R-:W-:Y:S01]  /*12ae0*/  MOV R93, R89 ;  /* 0x00000059005d7202 */ /* 0x000fe20000000f00 */
[----:B------:R-:W-:Y:S02]  /*12af0*/  IMAD.MOV.U32 R94, RZ, RZ, R90 ;  /* 0x000000ffff5e7224 */ /* 0x000fe400078e005a */
[----:B------:R-:W-:Y:S01]  /*12b00*/  IMAD.MOV.U32 R95, RZ, RZ, R91 ;  /* 0x000000ffff5f7224 */ /* 0x000fe200078e005b */
[----:B---3--:R-:W-:-:S15]  /*12b10*/  HMMA.1688.F32.TF32 R84, R200, R148, R84 ;  /* 0x00000094c854723c */ /* 0x008fde0000081054 */
[----:B------:R-:W-:-:S04]  /*12b20*/  NOP ;  /* 0x0000000000007918 */ /* 0x000fc80000000000 */
[----:B------:R-:W-:Y:S01]  /*12b30*/  IMAD.MOV.U32 R88, RZ, RZ, R84 ;  /* 0x000000ffff587224 */ /* 0x000fe200078e0054 */
[----:B------:R-:W-:Y:S01]  /*12b40*/  MOV R89, R85 ;  /* 0x0000005500597202 */ /* 0x000fe20000000f00 */
[----:B------:R-:W-:Y:S02]  /*12b50*/  IMAD.MOV.U32 R90, RZ, RZ, R86 ;  /* 0x000000ffff5a7224 */ /* 0x000fe400078e0056 */
[----:B------:R-:W-:Y:S01]  /*12b60*/  IMAD.MOV.U32 R91, RZ, RZ, R87 ;  /* 0x000000ffff5b7224 */ /* 0x000fe200078e0057 */
[C---:B--2---:R-:W-:Y:S08]  /*12b70*/  HMMA.1688.F32.TF32 R80, R200.reuse, R144, R80 ;  /* 0x00000090c850723c */ /* 0x044ff00000081050 */
[----:B----4-:R-:W-:Y:S11]  /*12b80*/  HMMA.1688.F32.TF32 R224, R200, R140, R224 ;  /* 0x0000008cc8e0723c */ /* 0x010ff600000810e0 */
[----:B------:R-:W-:Y:S01]  /*12b90*/  IMAD.MOV.U32 R35, RZ, RZ, R80 ;  /* 0x000000ffff237224 */ /* 0x000fe200078e0050 */
[----:B------:R2:W-:Y:S01]  /*12ba0*/  STL [R1+0x154], R81 ;  /* 0x0001545101007387 */ /* 0x0005e20000100800 */
[----:B------:R-:W-:Y:S01]  /*12bb0*/  MOV R158, R82 ;  /* 0x00000052009e7202 */ /* 0x000fe20000000f00 */
[----:B------:R-:W-:-:S02]  /*12bc0*/  IMAD.MOV.U32 R159, RZ, RZ, R83 ;  /* 0x000000ffff9f7224 */ /* 0x000fc400078e0053 */
[----:B--2---:R-:W2:Y:S04]  /*12bd0*/  LDL.LU.64 R80, [R1+0x90] ;  /* 0x0000900001507983 */ /* 0x004ea80000300a00 */
[----:B------:R-:W2:Y:S04]  /*12be0*/  LDL.LU.64 R82, [R1+0x98] ;  /* 0x0000980001527983 */ /* 0x000ea80000300a00 */
[----:B------:R-:W3:Y:S04]  /*12bf0*/  LDL.LU.64 R84, [R1+0x80] ;  /* 0x0000800001547983 */ /* 0x000ee80000300a00 */
[----:B------:R-:W3:Y:S01]  /*12c00*/  LDL.LU.64 R86, [R1+0x88] ;  /* 0x0000880001567983 */ /* 0x000ee20000300a00 */
[----:B------:R-:W-:-:S03]  /*12c10*/  IMAD.MOV.U32 R154, RZ, RZ, R224 ;  /* 0x000000ffff9a7224 */ /* 0x000fc600078e00e0 */
[----:B------:R-:W4:Y:S01]  /*12c20*/  LDL.LU.64 R236, [R1+0x70] ;  /* 0x0000700001ec7983 */ /* 0x000f220000300a00 */
[----:B------:R-:W-:-:S03]  /*12c30*/  IMAD.MOV.U32 R155, RZ, RZ, R225 ;  /* 0x000000ffff9b7224 */ /* 0x000fc600078e00e1 */
[----:B------:R-:W4:Y:S01]  /*12c40*/  LDL.LU.64 R238, [R1+0x78] ;  /* 0x0000780001ee7983 */ /* 0x000f220000300a00 */
[----:B------:R-:W-:Y:S01]  /*12c50*/  MOV R150, R226 ;  /* 0x000000e200967202 */ /* 0x000fe20000000f00 */
[----:B------:R-:W-:Y:S02]  /*12c60*/  IMAD.MOV.U32 R151, RZ, RZ, R227 ;  /* 0x000000ffff977224 */ /* 0x000fe400078e00e3 */
[----:B------:R-:W4:Y:S04]  /*12c70*/  LDL.LU.64 R232, [R1+0x10] ;  /* 0x0000100001e87983 */ /* 0x000f280000300a00 */
[----:B------:R-:W4:Y:S04]  /*12c80*/  LDL.LU.64 R234, [R1+0x18] ;  /* 0x0000180001ea7983 */ /* 0x000f280000300a00 */
[----:B------:R-:W4:Y:S04]  /*12c90*/  LDL.LU.64 R224, [R1] ;  /* 0x0000000001e07983 */ /* 0x000f280000300a00 */
[----:B------:R-:W4:Y:S01]  /*12ca0*/  LDL.LU.64 R226, [R1+0x8] ;  /* 0x0000080001e27983 */ /* 0x000f220000300a00 */
[C---:B-1----:R-:W-:Y:S08]  /*12cb0*/  HMMA.1688.F32.TF32 R36, R196.reuse, R160, R36 ;  /* 0x000000a0c424723c */ /* 0x042ff00000081024 */
[C---:B------:R-:W-:Y:S11]  /*12cc0*/  HMMA.1688.F32.TF32 R28, R196.reuse, R192, R28 ;  /* 0x000000c0c41c723c */ /* 0x040ff6000008101c */
[----:B------:R-:W-:Y:S01]  /*12cd0*/  MOV R118, R39 ;  /* 0x0000002700767202 */ /* 0x000fe20000000f00 */
[----:B------:R-:W-:-:S15]  /*12ce0*/  HMMA.1688.F32.TF32 R4, R196, R128, R4 ;  /* 0x00000080c404723c */ /* 0x000fde0000081004 */
[----:B------:R-:W-:-:S04]  /*12cf0*/  NOP ;  /* 0x0000000000007918 */ /* 0x000fc80000000000 */
[----:B------:R-:W-:Y:S01]  /*12d00*/  MOV R244, R4 ;  /* 0x0000000400f47202 */ /* 0x000fe20000000f00 */
[----:B------:R-:W-:Y:S02]  /*12d10*/  IMAD.MOV.U32 R3, RZ, RZ, R5 ;  /* 0x000000ffff037224 */ /* 0x000fe400078e0005 */
[----:B------:R-:W-:Y:S02]  /*12d20*/  IMAD.MOV.U32 R2, RZ, RZ, R6 ;  /* 0x000000ffff027224 */ /* 0x000fe400078e0006 */
[----:B------:R-:W-:Y:S01]  /*12d30*/  IMAD.MOV.U32 R0, RZ, RZ, R7 ;  /* 0x000000ffff007224 */ /* 0x000fe200078e0007 */
[C---:B--2---:R-:W-:Y:S08]  /*12d40*/  HMMA.1688.F32.TF32 R80, R200.reuse, R136, R80 ;  /* 0x00000088c850723c */ /* 0x044ff00000081050 */
[C---:B---3--:R-:W-:Y:S08]  /*12d50*/  HMMA.1688.F32.TF32 R84, R200.reuse, R132, R84 ;  /* 0x00000084c854723c */ /* 0x048ff00000081054 */
[C---:B----4-:R-:W-:Y:S08]  /*12d60*/  HMMA.1688.F32.TF32 R224, R200.reuse, R120, R224 ;  /* 0x00000078c8e0723c */ /* 0x050ff000000810e0 */
[C---:B------:R-:W-:Y:S08]  /*12d70*/  HMMA.1688.F32.TF32 R236, R200.reuse, R128, R236 ;  /* 0x00000080c8ec723c */ /* 0x040ff000000810ec */
[----:B------:R-:W-:Y:S03]  /*12d80*/  HMMA.1688.F32.TF32 R232, R200, R124, R232 ;  /* 0x0000007cc8e8723c */ /* 0x000fe600000810e8 */
[----:B------:R-:W-:Y:S01]  /*12d90*/  IMAD.MOV.U32 R135, RZ, RZ, R224 ;  /* 0x000000ffff877224 */ /* 0x000fe200078e00e0 */
[----:B------:R-:W-:Y:S01]  /*12da0*/  MOV R130, R226 ;  /* 0x000000e200827202 */ /* 0x000fe20000000f00 */
[----:B------:R-:W-:-:S02]  /*12db0*/  IMAD.MOV.U32 R127, RZ, RZ, R225 ;  /* 0x000000ffff7f7224 */ /* 0x000fc400078e00e1 */
[----:B------:R-:W-:Y:S02]  /*12dc0*/  IMAD.MOV.U32 R131, RZ, RZ, R227 ;  /* 0x000000ffff837224 */ /* 0x000fe400078e00e3 */
[C---:B------:R-:W-:Y:S01]  /*12dd0*/  HMMA.1688.F32.TF32 R224, R200.reuse, R116, R248 ;  /* 0x00000074c8e0723c */ /* 0x040fe200000810f8 */
[----:B------:R-:W-:Y:S07]  /*12de0*/  STL [R1+0x120], R80 ;  /* 0x0001205001007387 */ /* 0x000fee0000100800 */
[----:B------:R-:W-:Y:S01]  /*12df0*/  HMMA.1688.F32.TF32 R200, R200, R64, R240 ;  /* 0x00000040c8c8723c */ /* 0x000fe200000810f0 */
[----:B------:R1:W-:Y:S01]  /*12e00*/  STL [R1+0x12c], R83 ;  /* 0x00012c5301007387 */ /* 0x0003e20000100800 */
[----:B------:R-:W-:-:S02]  /*12e10*/  IMAD.MOV.U32 R147, RZ, RZ, R82 ;  /* 0x000000ffff937224 */ /* 0x000fc400078e0052 */
[----:B------:R-:W-:Y:S01]  /*12e20*/  IMAD.MOV.U32 R146, RZ, RZ, R81 ;  /* 0x000000ffff927224 */ /* 0x000fe200078e0051 */
[----:B------:R-:W-:Y:S01]  /*12e30*/  MOV R142, R86 ;  /* 0x00000056008e7202 */ /* 0x000fe20000000f00 */
[----:B------:R-:W-:Y:S01]  /*12e40*/  IMAD.MOV.U32 R143, RZ, RZ, R87 ;  /* 0x000000ffff8f7224 */ /* 0x000fe200078e0057 */
[----:B-1----:R-:W2:Y:S04]  /*12e50*/  LDL.LU.64 R82, [R1+0xcc0] ;  /* 0x000cc00001527983 */ /* 0x002ea80000300a00 */
[----:B------:R-:W2:Y:S04]  /*12e60*/  LDL.LU.64 R80, [R1+0xcb8] ;  /* 0x000cb80001507983 */ /* 0x000ea80000300a00 */
[----:B------:R1:W-:Y:S04]  /*12e70*/  STL.64 [R1+0x110], R84 ;  /* 0x0001105401007387 */ /* 0x0003e80000100a00 */
[----:B------:R-:W3:Y:S04]  /*12e80*/  LDL.LU.64 R86, [R1+0xcb0] ;  /* 0x000cb00001567983 */ /* 0x000ee80000300a00 */
[----:B-1----:R-:W3:Y:S04]  /*12e90*/  LDL.LU.64 R84, [R1+0xca8] ;  /* 0x000ca80001547983 */ /* 0x002ee80000300a00 */
[----:B------:R-:W-:Y:S04]  /*12ea0*/  STL.64 [R1+0x100], R236 ;  /* 0x000100ec01007387 */ /* 0x000fe80000100a00 */
[----:B------:R-:W-:Y:S04]  /*12eb0*/  STL [R1+0x108], R238 ;  /* 0x000108ee01007387 */ /* 0x000fe80000100800 */
[----:B------:R-:W-:Y:S04]  /*12ec0*/  STL [R1+0xf4], R233 ;  /* 0x0000f4e901007387 */ /* 0x000fe80000100800 */
[----:B------:R-:W-:Y:S04]  /*12ed0*/  STL.64 [R1+0xd0], R224 ;  /* 0x0000d0e001007387 */ /* 0x000fe80000100a00 */
[----:B------:R-:W-:Y:S04]  /*12ee0*/  STL [R1+0xd8], R226 ;  /* 0x0000d8e201007387 */ /* 0x000fe80000100800 */
[----:B------:R-:W-:Y:S04]  /*12ef0*/  STL [R1+0x84], R201 ;  /* 0x000084c901007387 */ /* 0x000fe80000100800 */
[----:B------:R-:W-:Y:S04]  /*12f00*/  STL.64 [R1+0x88], R202 ;  /* 0x000088ca01007387 */ /* 0x000fe80000100a00 */
[----:B------:R-:W-:Y:S04]  /*12f10*/  STL.64 [R1+0xc0], R36 ;  /* 0x0000c02401007387 */ /* 0x000fe80000100a00 */
[----:B------:R-:W-:Y:S04]  /*12f20*/  STL.64 [R1+0x70], R28 ;  /* 0x0000701c01007387 */ /* 0x000fe80000100a00 */
[----:B------:R1:W-:Y:S02]  /*12f30*/  STL.64 [R1+0x78], R30 ;  /* 0x0000781e01007387 */ /* 0x0003e40000100a00 */
[----:B-1----:R-:W-:Y:S02]  /*12f40*/  HMMA.1688.F32.TF32 R28, R196, R56, R48 ;  /* 0x00000038c41c723c */ /* 0x002fe40000081030 */
[----:B------:R-:W-:Y:S04]  /*12f50*/  STL [R1+0xc8], R38 ;  /* 0x0000c82601007387 */ /* 0x000fe80000100800 */
[----:B------:R-:W-:-:S13]  /*12f60*/  STL [R1+0xbe0], R118 ;  /* 0x000be07601007387 */ /* 0x000fda0000100800 */
[----:B------:R-:W-:Y:S01]  /*12f70*/  IMAD.MOV.U32 R119, RZ, RZ, R28 ;  /* 0x000000ffff777224 */ /* 0x000fe200078e001c */
[----:B------:R1:W-:Y:S01]  /*12f80*/  STL [R1+0xb4], R29 ;  /* 0x0000b41d01007387 */ /* 0x0003e20000100800 */
[----:B------:R-:W-:Y:S02]  /*12f90*/  IMAD.MOV.U32 R66, RZ, RZ, R30 ;  /* 0x000000ffff427224 */ /* 0x000fe400078e001e */
[----:B------:R-:W-:Y:S02]  /*12fa0*/  IMAD.MOV.U32 R67, RZ, RZ, R31 ;  /* 0x000000ffff437224 */ /* 0x000fe400078e001f */
[----:B-1----:R-:W-:-:S15]  /*12fb0*/  HMMA.1688.F32.TF32 R28, R196, R32, R60 ;  /* 0x00000020c41c723c */ /* 0x002fde000008103c */
[----:B------:R-:W-:-:S04]  /*12fc0*/  NOP ;  /* 0x0000000000007918 */ /* 0x000fc80000000000 */
[----:B------:R-:W-:Y:S01]  /*12fd0*/  STL.64 [R1+0xa0], R28 ;  /* 0x0000a01c01007387 */ /* 0x000fe20000100a00 */
[----:B------:R-:W-:-:S03]  /*12fe0*/  MOV R118, R31 ;  /* 0x0000001f00767202 */ /* 0x000fc60000000f00 */
[----:B------:R1:W-:Y:S02]  /*12ff0*/  STL [R1+0xa8], R30 ;  /* 0x0000a81e01007387 */ /* 0x0003e40000100800 */
[C---:B-1----:R-:W-:Y:S08]  /*13000*/  HMMA.1688.F32.TF32 R28, R196.reuse, R156, R164 ;  /* 0x0000009cc41c723c */ /* 0x042ff000000810a4 */
[C---:B------:R-:W-:Y:S08]  /*13010*/  HMMA.1688.F32.TF32 R48, R196.reuse, R152, R168 ;  /* 0x00000098c430723c */ /* 0x040ff000000810a8 */
[C---:B------:R-:W-:Y:S03]  /*13020*/  HMMA.1688.F32.TF32 R36, R196.reuse, R148, R172 ;  /* 0x00000094c424723c */ /* 0x040fe600000810ac */
[----:B------:R-:W-:Y:S04]  /*13030*/  STL.64 [R1+0x90], R28 ;  /* 0x0000901c01007387 */ /* 0x000fe80000100a00 */
[----:B------:R1:W-:Y:S02]  /*13040*/  STL.64 [R1+0x98], R30 ;  /* 0x0000981e01007387 */ /* 0x0003e40000100a00 */
[C---:B-1----:R-:W-:Y:S02]  /*13050*/  HMMA.1688.F32.TF32 R28, R196.reuse, R144, R176 ;  /* 0x00000090c41c723c */ /* 0x042fe400000810b0 */
[----:B------:R-:W-:Y:S04]  /*13060*/  STL.64 [R1+0x60], R48 ;  /* 0x0000603001007387 */ /* 0x000fe80000100a00 */
[----:B------:R1:W-:Y:S04]  /*13070*/  STL.64 [R1+0x68], R50 ;  /* 0x0000683201007387 */ /* 0x0003e80000100a00 */
[----:B------:R-:W-:Y:S04]  /*13080*/  STL.64 [R1+0x50], R36 ;  /* 0x0000502401007387 */ /* 0x000fe80000100a00 */
[----:B------:R4:W-:Y:S01]  /*13090*/  STL.64 [R1+0x58], R38 ;  /* 0x0000582601007387 */ /* 0x0009e20000100a00 */
[C---:B-1----:R-:W-:Y:S03]  /*130a0*/  HMMA.1688.F32.TF32 R48, R196.reuse, R140, R180 ;  /* 0x0000008cc430723c */ /* 0x042fe600000810b4 */
[----:B------:R-:W-:Y:S04]  /*130b0*/  LDS R176, [R245+UR7+0x8080] ;  /* 0x00808007f5b07984 */ /* 0x000fe80008000800 */
[----:B------:R-:W-:Y:S01]  /*130c0*/  STL.64 [R1+0x40], R28 ;  /* 0x0000401c01007387 */ /* 0x000fe20000100a00 */
[C---:B----4-:R-:W-:Y:S03]  /*130d0*/  HMMA.1688.F32.TF32 R36, R196.reuse, R136, R184 ;  /* 0x00000088c424723c */ /* 0x050fe600000810b8 */
[----:B------:R1:W-:Y:S04]  /*130e0*/  STL.64 [R1+0x48], R30 ;  /* 0x0000481e01007387 */ /* 0x0003e80000100a00 */
[----:B------:R-:W-:Y:S04]  /*130f0*/  LDS R178, [R245+UR7+0x8480] ;  /* 0x00848007f5b27984 */ /* 0x000fe80008000800 */
[----:B------:R-:W-:Y:S01]  /*13100*/  LDS R177, [R220+UR7+0x8080] ;  /* 0x00808007dcb17984 */ /* 0x000fe20008000800 */
[----:B-1----:R-:W-:Y:S03]  /*13110*/  HMMA.1688.F32.TF32 R28, R196, R132, R188 ;  /* 0x00000084c41c723c */ /* 0x002fe600000810bc */
[----:B------:R-:W-:Y:S04]  /*13120*/  STL.64 [R1+0x30], R48 ;  /* 0x0000303001007387 */ /* 0x000fe80000100a00 */
[----:B------:R-:W-:Y:S04]  /*13130*/  STL.64 [R1+0x38], R50 ;  /* 0x0000383201007387 */ /* 0x000fe80000100a00 */
[----:B------:R1:W-:Y:S04]  /*13140*/  STL.64 [R1+0x20], R36 ;  /* 0x0000202401007387 */ /* 0x0003e80000100a00 */
[----:B------:R4:W-:Y:S04]  /*13150*/  STL.64 [R1+0x28], R38 ;  /* 0x0000282601007387 */ /* 0x0009e80000100a00 */
[----:B------:R1:W2:Y:S04]  /*13160*/  LDS R179, [R220+UR7+0x8480] ;  /* 0x00848007dcb37984 */ /* 0x0002a80008000800 */
[----:B------:R2:W-:Y:S04]  /*13170*/  STL [R1+0x10], R28 ;  /* 0x0000101c01007387 */ /* 0x0005e80000100800 */
[----:B-1----:R-:W3:Y:S04]  /*13180*/  LDL.LU.64 R36, [R1+0x2a0] ;  /* 0x0002a00001247983 */ /* 0x002ee80000300a00 */
[----:B----4-:R-:W3:Y:S04]  /*13190*/  LDL.LU.64 R38, [R1+0x2a8] ;  /* 0x0002a80001267983 */ /* 0x010ee80000300a00 */
[----:B------:R-:W4:Y:S04]  /*131a0*/  LDL.LU.64 R180, [R1+0x290] ;  /* 0x0002900001b47983 */ /* 0x000f280000300a00 */
[----:B------:R-:W4:Y:S04]  /*131b0*/  LDL.LU.64 R182, [R1+0x298] ;  /* 0x0002980001b67983 */ /* 0x000f280000300a00 */
[----:B------:R-:W4:Y:S04]  /*131c0*/  LDL.LU.64 R4, [R1+0x280] ;  /* 0x0002800001047983 */ /* 0x000f280000300a00 */
[----:B------:R-:W4:Y:S01]  /*131d0*/  LDL.LU.64 R6, [R1+0x288] ;  /* 0x0002880001067983 */ /* 0x000f220000300a00 */
[----:B------:R-:W-:-:S03]  /*131e0*/  IMAD.MOV.U32 R122, RZ, RZ, R227 ;  /* 0x000000ffff7a7224 */ /* 0x000fc600078e00e3 */
[----:B------:R-:W4:Y:S01]  /*131f0*/  LDL.LU.64 R224, [R1+0x270] ;  /* 0x0002700001e07983 */ /* 0x000f220000300a00 */
[----:B------:R-:W-:-:S03]  /*13200*/  IMAD.MOV.U32 R123, RZ, RZ, R200 ;  /* 0x000000ffff7b7224 */ /* 0x000fc600078e00c8 */
[----:B------:R-:W4:Y:S04]  /*13210*/  LDL.LU.64 R226, [R1+0x278] ;  /* 0x0002780001e27983 */ /* 0x000f280000300a00 */
[----:B------:R-:W4:Y:S04]  /*13220*/  LDL.LU.64 R220, [R1+0x260] ;  /* 0x0002600001dc7983 */ /* 0x000f280000300a00 */
[----:B------:R-:W4:Y:S04]  /*13230*/  LDL.LU.64 R222, [R1+0x268] ;  /* 0x0002680001de7983 */ /* 0x000f280000300a00 */
[----:B------:R-:W4:Y:S04]  /*13240*/  LDL.LU.64 R200, [R1+0x250] ;  /* 0x0002500001c87983 */ /* 0x000f280000300a00 */
[----:B------:R-:W4:Y:S04]  /*13250*/  LDL.LU.64 R202, [R1+0x258] ;  /* 0x0002580001ca7983 */ /* 0x000f280000300a00 */
[----:B------:R-:W4:Y:S04]  /*13260*/  LDL.LU.64 R188, [R1+0x240] ;  /* 0x0002400001bc7983 */ /* 0x000f280000300a00 */
[----:B------:R-:W4:Y:S01]  /*13270*/  LDL.LU.64 R190, [R1+0x248] ;  /* 0x0002480001be7983 */ /* 0x000f220000300a00 */
[----:B------:R-:W-:Y:S01]  /*13280*/  HMMA.1688.F32.TF32 R52, R196, R124, R52 ;  /* 0x0000007cc434723c */ /* 0x000fe20000081034 */
[----:B------:R-:W-:-:S02]  /*13290*/  IMAD.MOV.U32 R252, RZ, RZ, R29 ;  /* 0x000000fffffc7224 */ /* 0x000fc400078e001d */
[----:B------:R-:W-:Y:S01]  /*132a0*/  IMAD.MOV.U32 R247, RZ, RZ, R30 ;  /* 0x000000fffff77224 */ /* 0x000fe200078e001e */
[----:B------:R-:W4:Y:S01]  /*132b0*/  LDL.LU.64 R172, [R1+0x230] ;  /* 0x0002300001ac7983 */ /* 0x000f220000300a00 */
[----:B------:R-:W-:-:S03]  /*132c0*/  IMAD.MOV.U32 R246, RZ, RZ, R31 ;  /* 0x000000fffff67224 */ /* 0x000fc600078e001f */
[C---:B------:R-:W-:Y:S01]  /*132d0*/  HMMA.1688.F32.TF32 R40, R196.reuse, R120, R40 ;  /* 0x00000078c428723c */ /* 0x040fe20000081028 */
[----:B------:R-:W4:Y:S04]  /*132e0*/  LDL.LU.64 R174, [R1+0x238] ;  /* 0x0002380001ae7983 */ /* 0x000f280000300a00 */
[----:B------:R-:W4:Y:S03]  /*132f0*/  LDL.LU.64 R168, [R1+0x220] ;  /* 0x0002200001a87983 */ /* 0x000f260000300a00 */
[C---:B------:R-:W-:Y:S01]  /*13300*/  HMMA.1688.F32.TF32 R44, R196.reuse, R116, R44 ;  /* 0x00000074c42c723c */ /* 0x040fe2000008102c */
[----:B------:R-:W4:Y:S04]  /*13310*/  LDL.LU.64 R170, [R1+0x228] ;  /* 0x0002280001aa7983 */ /* 0x000f280000300a00 */
[----:B------:R-:W4:Y:S03]  /*13320*/  LDL.LU.64 R164, [R1+0x210] ;  /* 0x0002100001a47983 */ /* 0x000f260000300a00 */
[----:B--2---:R-:W-:Y:S01]  /*13330*/  HMMA.1688.F32.TF32 R28, R196, R64, R12 ;  /* 0x00000040c41c723c */ /* 0x004fe2000008100c */
[----:B------:R-:W2:Y:S04]  /*13340*/  LDL.LU.64 R166, [R1+0x218] ;  /* 0x0002180001a67983 */ /* 0x000ea80000300a00 */
[----:B------:R-:W2:Y:S04]  /*13350*/  LDL.LU.64 R48, [R1+0x200] ;  /* 0x0002000001307983 */ /* 0x000ea80000300a00 */
[----:B------:R-:W2:Y:S04]  /*13360*/  LDL.LU.64 R50, [R1+0x208] ;  /* 0x0002080001327983 */ /* 0x000ea80000300a00 */
[----:B------:R-:W2:Y:S04]  /*13370*/  LDL.LU.64 R60, [R1+0x1f0] ;  /* 0x0001f000013c7983 */ /* 0x000ea80000300a00 */
[----:B------:R-:W2:Y:S04]  /*13380*/  LDL.LU.64 R62, [R1+0x1f8] ;  /* 0x0001f800013e7983 */ /* 0x000ea80000300a00 */
[----:B------:R-:W-:Y:S04]  /*13390*/  STL.64 [R1+0xb68], R54 ;  /* 0x000b683601007387 */ /* 0x000fe80000100a00 */
[----:B------:R-:W-:Y:S04]  /*133a0*/  STL.64 [R1+0xb60], R52 ;  /* 0x000b603401007387 */ /* 0x000fe80000100a00 */
[----:B------:R-:W-:Y:S04]  /*133b0*/  STL.64 [R1+0xb78], R42 ;  /* 0x000b782a01007387 */ /* 0x000fe80000100a00 */
[----:B------:R-:W-:Y:S04]  /*133c0*/  STL.64 [R1+0xb70], R40 ;  /* 0x000b702801007387 */ /* 0x000fe80000100a00 */
[----:B------:R-:W-:Y:S04]  /*133d0*/  STL.64 [R1+0xb88], R46 ;  /* 0x000b882e01007387 */ /* 0x000fe80000100a00 */
[----:B------:R-:W-:Y:S04]  /*133e0*/  STL.64 [R1+0xb80], R44 ;  /* 0x000b802c01007387 */ /* 0x000fe80000100a00 */
[----:B------:R1:W-:Y:S04]  /*133f0*/  STL.64 [R1+0xb98], R30 ;  /* 0x000b981e01007387 */ /* 0x0003e80000100a00 */
[----:B------:R1:W-:Y:S01]  /*13400*/  STL.64 [R1+0xb90], R28 ;  /* 0x000b901c01007387 */ /* 0x0003e20000100a00 */
[----:B------:R-:W-:Y:S01]  /*13410*/  IMAD.MOV.U32 R139, RZ, RZ, R232 ;  /* 0x000000ffff8b7224 */ /* 0x000fe200078e00e8 */
[----:B------:R-:W-:Y:S01]  /*13420*/  MOV R126, R234 ;  /* 0x000000ea007e7202 */ /* 0x000fe20000000f00 */
[----:B------:R-:W-:Y:S01]  /*13430*/  IMAD.MOV.U32 R134, RZ, RZ, R235 ;  /* 0x000000ffff867224 */ /* 0x000fe200078e00eb */
[----:B------:R-:W-:Y:S01]  /*13440*/  LDS R184, [R229+UR7+0x8080] ;  /* 0x00808007e5b87984 */ /* 0x000fe20008000800 */
[----:B-1----:R-:W-:-:S03]  /*13450*/  IMAD.MOV.U32 R30, RZ, RZ, R90 ;  /* 0x000000ffff1e7224 */ /* 0x002fc600078e005a */
[----:B------:R-:W-:Y:S01]  /*13460*/  LDS R186, [R229+UR7+0x8480] ;  /* 0x00848007e5ba7984 */ /* 0x000fe20008000800 */
[----:B------:R-:W-:Y:S01]  /*13470*/  MOV R28, R88 ;  /* 0x00000058001c7202 */ /* 0x000fe20000000f00 */
[----:B------:R-:W-:Y:S02]  /*13480*/  IMAD.MOV.U32 R29, RZ, RZ, R89 ;  /* 0x000000ffff1d7224 */ /* 0x000fe400078e0059 */
[----:B------:R-:W-:Y:S01]  /*13490*/  LDS R185, [R228+UR7+0x8080] ;  /* 0x00808007e4b97984 */ /* 0x000fe20008000800 */
[----:B------:R-:W-:-:S03]  /*134a0*/  IMAD.MOV.U32 R31, RZ, RZ, R91 ;  /* 0x000000ffff1f7224 */ /* 0x000fc600078e005b */
[----:B------:R-:W1:Y:S01]  /*134b0*/  LDS R187, [R228+UR7+0x8480] ;  /* 0x00848007e4bb7984 */ /* 0x000e620008000800 */
[C---:B---3--:R-:W-:Y:S08]  /*134c0*/  HMMA.1688.F32.TF32 R36, R176.reuse, R192, R36 ;  /* 0x000000c0b024723c */ /* 0x048ff00000081024 */
[C---:B----4-:R-:W-:Y:S08]  /*134d0*/  HMMA.1688.F32.TF32 R180, R176.reuse, R160, R180 ;  /* 0x000000a0b0b4723c */ /* 0x050ff000000810b4 */
[C---:B------:R-:W-:Y:S03]  /*134e0*/  HMMA.1688.F32.TF32 R4, R176.reuse, R56, R4 ;  /* 0x00000038b004723c */ /* 0x040fe60000081004 */
[----:B------:R3:W-:Y:S04]  /*134f0*/  STL.64 [R1+0xba8], R38 ;  /* 0x000ba82601007387 */ /* 0x0007e80000100a00 */
[----:B------:R-:W-:Y:S04]  /*13500*/  STL.64 [R1+0xba0], R36 ;  /* 0x000ba02401007387 */ /* 0x000fe80000100a00 */
[----:B------:R-:W-:Y:S04]  /*13510*/  STL.64 [R1+0xbb8], R182 ;  /* 0x000bb8b601007387 */ /* 0x000fe80000100a00 */
[----:B------:R4:W-:Y:S04]  /*13520*/  STL.64 [R1+0xbb0], R180 ;  /* 0x000bb0b401007387 */ /* 0x0009e80000100a00 */
[----:B------:R-:W-:Y:S04]  /*13530*/  STL.64 [R1+0xbc8], R6 ;  /* 0x000bc80601007387 */ /* 0x000fe80000100a00 */
[----:B------:R1:W-:Y:S04]  /*13540*/  STL.64 [R1+0xbc0], R4 ;  /* 0x000bc00401007387 */ /* 0x0003e80000100a00 */
[----:B------:R-:W2:Y:S04]  /*13550*/  LDL.LU R88, [R1+0xca4] ;  /* 0x000ca40001587983 */ /* 0x000ea80000300800 */
[----:B------:R-:W2:Y:S04]  /*13560*/  LDL.LU R89, [R1+0xca0] ;  /* 0x000ca00001597983 */ /* 0x000ea80000300800 */
[----:B------:R-:W2:Y:S04]  /*13570*/  LDL.LU R90, [R1+0xc9c] ;  /* 0x000c9c00015a7983 */ /* 0x000ea80000300800 */
[----:B------:R-:W2:Y:S01]  /*13580*/  LDL.LU R91, [R1+0xc98] ;  /* 0x000c9800015b7983 */ /* 0x000ea20000300800 */
[----:B---3--:R-:W-:Y:S01]  /*13590*/  LOP3.LUT R39, R245, 0x20, RZ, 0x3c, !PT ;  /* 0x00000020f5277812 */ /* 0x008fe200078e3cff */
[----:B------:R-:W-:Y:S02]  /*135a0*/  HMMA.1688.F32.TF32 R232, R176, R148, R188 ;  /* 0x00000094b0e8723c */ /* 0x000fe400000810bc */
[----:B------:R-:W-:Y:S04]  /*135b0*/  LDS R188, [R245+UR7+0x8800] ;  /* 0x00880007f5bc7984 */ /* 0x000fe80008000800 */
[----:B------:R-:W-:Y:S04]  /*135c0*/  LDS R190, [R245+UR7+0x8c00] ;  /* 0x008c0007f5be7984 */ /* 0x000fe80008000800 */
[----:B------:R-:W-:Y:S04]  /*135d0*/  LDS R189, [R39+UR7+0x8800] ;  /* 0x0088000727bd7984 */ /* 0x000fe80008000800 */
[----:B------:R-:W3:Y:S01]  /*135e0*/  LDS R191, [R39+UR7+0x8c00] ;  /* 0x008c000727bf7984 */ /* 0x000ee20008000800 */
[----:B------:R-:W-:Y:S01]  /*135f0*/  MOV R52, R92 ;  /* 0x0000005c00347202 */ /* 0x000fe20000000f00 */
[----:B------:R-:W-:-:S02]  /*13600*/  IMAD.MOV.U32 R53, RZ, RZ, R93 ;  /* 0x000000ffff357224 */ /* 0x000fc400078e005d */
[----:B------:R-:W3:Y:S01]  /*13610*/  LDL.LU R92, [R1+0xc94] ;  /* 0x000c9400015c7983 */ /* 0x000ee20000300800 */
[----:B------:R-:W-:Y:S01]  /*13620*/  IMAD.MOV.U32 R54, RZ, RZ, R94 ;  /* 0x000000ffff367224 */ /* 0x000fe200078e005e */
[----:B----4-:R-:W-:Y:S01]  /*13630*/  MOV R180, R96 ;  /* 0x0000006000b47202 */ /* 0x010fe20000000f00 */
[----:B------:R-:W-:Y:S01]  /*13640*/  IMAD.MOV.U32 R55, RZ, RZ, R95 ;  /* 0x000000ffff377224 */ /* 0x000fe200078e005f */
[----:B------:R-:W4:Y:S01]  /*13650*/  LDL.LU R93, [R1+0xc90] ;  /* 0x000c9000015d7983 */ /* 0x000f220000300800 */
[----:B------:R-:W-:-:S03]  /*13660*/  IMAD.MOV.U32 R181, RZ, RZ, R97 ;  /* 0x000000ffffb57224 */ /* 0x000fc600078e0061 */
[----:B------:R-:W4:Y:S01]  /*13670*/  LDL.LU R94, [R1+0xc8c] ;  /* 0x000c8c00015e7983 */ /* 0x000f220000300800 */
[----:B------:R-:W-:-:S03]  /*13680*/  IMAD.MOV.U32 R182, RZ, RZ, R98 ;  /* 0x000000ffffb67224 */ /* 0x000fc600078e0062 */
[----:B------:R-:W4:Y:S01]  /*13690*/  LDL.LU R95, [R1+0xc88] ;  /* 0x000c8800015f7983 */ /* 0x000f220000300800 */
[----:B------:R-:W-:-:S03]  /*136a0*/  IMAD.MOV.U32 R183, RZ, RZ, R99 ;  /* 0x000000ffffb77224 */ /* 0x000fc600078e0063 */
[----:B------:R-:W4:Y:S01]  /*136b0*/  LDL.LU R96, [R1+0xc84] ;  /* 0x000c840001607983 */ /* 0x000f220000300800 */
[----:B------:R-:W-:-:S03]  /*136c0*/  MOV R40, R100 ;  /* 0x0000006400287202 */ /* 0x000fc60000000f00 */
[----:B------:R-:W4:Y:S01]  /*136d0*/  LDL.LU R97, [R1+0xc80] ;  /* 0x000c800001617983 */ /* 0x000f220000300800 */
[----:B------:R-:W-:-:S03]  /*136e0*/  IMAD.MOV.U32 R41, RZ, RZ, R101 ;  /* 0x000000ffff297224 */ /* 0x000fc600078e0065 */
[----:B------:R-:W4:Y:S01]  /*136f0*/  LDL.LU R98, [R1+0xc7c] ;  /* 0x000c7c0001627983 */ /* 0x000f220000300800 */
[----:B------:R-:W-:-:S03]  /*13700*/  IMAD.MOV.U32 R42, RZ, RZ, R102 ;  /* 0x000000ffff2a7224 */ /* 0x000fc600078e0066 */
[----:B------:R-:W4:Y:S01]  /*13710*/  LDL.LU R99, [R1+0xc78] ;  /* 0x000c780001637983 */ /* 0x000f220000300800 */
[----:B------:R-:W-:-:S03]  /*13720*/  IMAD.MOV.U32 R43, RZ, RZ, R103 ;  /* 0x000000ffff2b7224 */ /* 0x000fc600078e0067 */
[----:B------:R-:W4:Y:S01]  /*13730*/  LDL.LU R100, [R1+0xc74] ;  /* 0x000c740001647983 */ /* 0x000f220000300800 */
[----:B-1----:R-:W-:-:S03]  /*13740*/  MOV R4, R104 ;  /* 0x0000006800047202 */ /* 0x002fc60000000f00 */
[----:B------:R-:W4:Y:S01]  /*13750*/  LDL.LU R101, [R1+0xc70] ;  /* 0x000c700001657983 */ /* 0x000f220000300800 */
[----:B------:R-:W-:-:S03]  /*13760*/  IMAD.MOV.U32 R5, RZ, RZ, R105 ;  /* 0x000000ffff057224 */ /* 0x000fc600078e0069 */
[----:B------:R-:W4:Y:S01]  /*13770*/  LDL.LU R102, [R1+0xc6c] ;  /* 0x000c6c0001667983 */ /* 0x000f220000300800 */
[----:B------:R-:W-:-:S03]  /*13780*/  IMAD.MOV.U32 R6, RZ, RZ, R106 ;  /* 0x000000ffff067224 */ /* 0x000fc600078e006a */
[----:B------:R-:W4:Y:S01]  /*13790*/  LDL.LU R103, [R1+0xc68] ;  /* 0x000c680001677983 */ /* 0x000f220000300800 */
[----:B------:R-:W-:-:S03]  /*137a0*/  IMAD.MOV.U32 R7, RZ, RZ, R107 ;  /* 0x000000ffff077224 */ /* 0x000fc600078e006b */
[----:B------:R-:W4:Y:S01]  /*137b0*/  LDL.LU R104, [R1+0xc64] ;  /* 0x000c640001687983 */ /* 0x000f220000300800 */
[----:B------:R-:W-:Y:S01]  /*137c0*/  MOV R248, R108 ;  /* 0x0000006c00f87202 */ /* 0x000fe20000000f00 */
[----:B------:R-:W-:Y:S02]  /*137d0*/  IMAD.MOV.U32 R45, RZ, RZ, R113 ;  /* 0x000000ffff2d7224 */ /* 0x000fe400078e0071 */
[----:B------:R-:W4:Y:S01]  /*137e0*/  LDL.LU R105, [R1+0xc60] ;  /* 0x000c600001697983 */ /* 0x000f220000300800 */
[----:B------:R-:W-:Y:S01]  /*137f0*/  MOV R44, R112 ;  /* 0x00000070002c7202 */ /* 0x000fe20000000f00 */
[----:B------:R-:W-:Y:S02]  /*13800*/  IMAD.MOV.U32 R46, RZ, RZ, R114 ;  /* 0x000000ffff2e7224 */ /* 0x000fe400078e0072 */
[----:B------:R-:W4:Y:S01]  /*13810*/  LDL.LU R106, [R1+0xc5c] ;  /* 0x000c5c00016a7983 */ /* 0x000f220000300800 */
[----:B------:R-:W-:Y:S02]  /*13820*/  IMAD.MOV.U32 R47, RZ, RZ, R115 ;  /* 0x000000ffff2f7224 */ /* 0x000fe400078e0073 */
[----:B------:R-:W-:Y:S01]  /*13830*/  IMAD.MOV.U32 R249, RZ, RZ, R109 ;  /* 0x000000fffff97224 */ /* 0x000fe200078e006d */
[----:B------:R-:W4:Y:S01]  /*13840*/  LDL.LU R107, [R1+0xc58] ;  /* 0x000c5800016b7983 */ /* 0x000f220000300800 */
[----:B------:R-:W-:Y:S01]  /*13850*/  IMAD.MOV.U32 R250, RZ, RZ, R110 ;  /* 0x000000fffffa7224 */ /* 0x000fe200078e006e */
[----:B------:R-:W-:Y:S02]  /*13860*/  HMMA.1688.F32.TF32 R240, R176, R156, R220 ;  /* 0x0000009cb0f0723c */ /* 0x000fe400000810dc */
[----:B------:R-:W4:Y:S01]  /*13870*/  LDL.LU R108, [R1+0xc54] ;  /* 0x000c5400016c7983 */ /* 0x000f220000300800 */
[----:B------:R-:W-:-:S03]  /*13880*/  IMAD.MOV.U32 R251, RZ, RZ, R111 ;  /* 0x000000fffffb7224 */ /* 0x000fc600078e006f */
[----:B------:R-:W4:Y:S02]  /*13890*/  LDL.LU R109, [R1+0xc50] ;  /* 0x000c5000016d7983 */ /* 0x000f240000300800 */
[C---:B--2---:R-:W-:Y:S02]  /*138a0*/  HMMA.1688.F32.TF32 R220, R176.reuse, R136, R164 ;  /* 0x00000088b0dc723c */ /* 0x044fe400000810a4 */
[----:B------:R-:W2:Y:S04]  /*138b0*/  LDL.LU R110, [R1+0xc4c] ;  /* 0x000c4c00016e7983 */ /* 0x000ea80000300800 */
[----:B------:R-:W2:Y:S02]  /*138c0*/  LDL.LU R111, [R1+0xc48] ;  /* 0x000c4800016f7983 */ /* 0x000ea40000300800 */
[----:B------:R-:W-:Y:S02]  /*138d0*/  HMMA.1688.F32.TF32 R164, R176, R124, R216 ;  /* 0x0000007cb0a4723c */ /* 0x000fe400000810d8 */
[----:B------:R-:W2:Y:S04]  /*138e0*/  LDL.LU R112, [R1+0xc44] ;  /* 0x000c440001707983 */ /* 0x000ea80000300800 */
[----:B------:R-:W2:Y:S04]  /*138f0*/  LDL.LU R113, [R1+0xc40] ;  /* 0x000c400001717983 */ /* 0x000ea80000300800 */
[----:B------:R-:W2:Y:S04]  /*13900*/  LDL.LU R114, [R1+0xc3c] ;  /* 0x000c3c0001727983 */ /* 0x000ea80000300800 */
[----:B------:R-:W2:Y:S01]  /*13910*/  LDL.LU R115, [R1+0xc38] ;  /* 0x000c380001737983 */ /* 0x000ea20000300800 */
[----:B------:R-:W-:Y:S08]  /*13920*/  HMMA.1688.F32.TF32 R216, R184, R136, R88 ;  /* 0x00000088b8d8723c */ /* 0x000ff00000081058 */
[----:B---3--:R-:W-:Y:S01]  /*13930*/  HMMA.1688.F32.TF32 R88, R188, R194, R44 ;  /* 0x000000c2bc58723c */ /* 0x008fe2000008102c */
[----:B------:R-:W-:-:S02]  /*13940*/  MOV R44, R35 ;  /* 0x00000023002c7202 */ /* 0x000fc40000000f00 */
[----:B------:R-:W3:Y:S01]  /*13950*/  LDL.LU R35, [R1+0xc34] ;  /* 0x000c340001237983 */ /* 0x000ee20000300800 */
[----:B------:R-:W-:Y:S02]  /*13960*/  IMAD.MOV.U32 R138, RZ, RZ, R239 ;  /* 0x000000ffff8a7224 */ /* 0x000fe400078e00ef */
[----:B------:R-:W-:Y:S01]  /*13970*/  IMAD.MOV.U32 R46, RZ, RZ, R158 ;  /* 0x000000ffff2e7224 */ /* 0x000fe200078e009e */
[----:B------:R-:W2:Y:S01]  /*13980*/  LDL.LU R45, [R1+0x154] ;  /* 0x00015400012d7983 */ /* 0x000ea20000300800 */
[-C--:B------:R-:W-:Y:S01]  /*13990*/  HMMA.1688.F32.TF32 R236, R176, R152.reuse, R200 ;  /* 0x00000098b0ec723c */ /* 0x080fe200000810c8 */
[----:B------:R-:W-:Y:S02]  /*139a0*/  IMAD.MOV.U32 R47, RZ, RZ, R159 ;  /* 0x000000ffff2f7224 */ /* 0x000fe400078e009f */
[----:B------:R-:W2:Y:S04]  /*139b0*/  LDL.LU R158, [R1+0xc30] ;  /* 0x000c3000019e7983 */ /* 0x000ea80000300800 */
[----:B------:R-:W2:Y:S01]  /*139c0*/  LDL.LU R159, [R1+0xc2c] ;  /* 0x000c2c00019f7983 */ /* 0x000ea20000300800 */
[----:B------:R-:W-:Y:S08]  /*139d0*/  HMMA.1688.F32.TF32 R200, R184, R152, R72 ;  /* 0x00000098b8c8723c */ /* 0x000ff00000081048 */
[----:B------:R-:W-:-:S15]  /*139e0*/  HMMA.1688.F32.TF32 R72, R188, R58, R4 ;  /* 0x0000003abc48723c */ /* 0x000fde0000081004 */
[----:B------:R-:W-:-:S04]  /*139f0*/  NOP ;  /* 0x0000000000007918 */ /* 0x000fc80000000000 */
[----:B------:R-:W-:Y:S04]  /*13a00*/  STL [R1+0xb58], R74 ;  /* 0x000b584a01007387 */ /* 0x000fe80000100800 */
[----:B------:R-:W-:Y:S01]  /*13a10*/  STL [R1+0xb54], R75 ;  /* 0x000b544b01007387 */ /* 0x000fe20000100800 */
[----:B---3--:R-:W-:Y:S01]  /*13a20*/  HMMA.1688.F32.TF32 R4, R188, R34, R40 ;  /* 0x00000022bc04723c */ /* 0x008fe20000081028 */
[----:B------:R-:W-:Y:S02]  /*13a30*/  IMAD.MOV.U32 R40, RZ, RZ, R154 ;  /* 0x000000ffff287224 */ /* 0x000fe400078e009a */
[----:B------:R-:W-:-:S15]  /*13a40*/  IMAD.MOV.U32 R41, RZ, RZ, R155 ;  /* 0x000000ffff297224 */ /* 0x000fde00078e009b */
[----:B------:R-:W-:Y:S01]  /*13a50*/  NOP ;  /* 0x0000000000007918 */ /* 0x000fe20000000000 */
[----:B------:R1:W-:Y:S04]  /*13a60*/  STL.64 [R1+0x130], R4 ;  /* 0x0001300401007387 */ /* 0x0003e80000100a00 */
[----:B------:R-:W3:Y:S04]  /*13a70*/  LDL.LU R154, [R1+0xc28] ;  /* 0x000c2800019a7983 */ /* 0x000ee80000300800 */
[----:B------:R-:W3:Y:S01]  /*13a80*/  LDL.LU R155, [R1+0xc24] ;  /* 0x000c2400019b7983 */ /* 0x000ee20000300800 */
[C---:B------:R-:W-:Y:S08]  /*13a90*/  HMMA.1688.F32.TF32 R12, R176.reuse, R32, R224 ;  /* 0x00000020b00c723c */ /* 0x040ff000000810e0 */
[C---:B------:R-:W-:Y:S08]  /*13aa0*/  HMMA.1688.F32.TF32 R228, R176.reuse, R144, R172 ;  /* 0x00000090b0e4723c */ /* 0x040ff000000810ac */
[C---:B------:R-:W-:Y:S08]  /*13ab0*/  HMMA.1688.F32.TF32 R224, R176.reuse, R140, R168 ;  /* 0x0000008cb0e0723c */ /* 0x040ff000000810a8 */
[C---:B------:R-:W-:Y:S08]  /*13ac0*/  HMMA.1688.F32.TF32 R48, R176.reuse, R132, R48 ;  /* 0x00000084b030723c */ /* 0x040ff00000081030 */
[C---:B------:R-:W-:Y:S08]  /*13ad0*/  HMMA.1688.F32.TF32 R60, R176.reuse, R128, R60 ;  /* 0x00000080b03c723c */ /* 0x040ff0000008103c */
[C---:B------:R-:W-:Y:S08]  /*13ae0*/  HMMA.1688.F32.TF32 R168, R176.reuse, R120, R212 ;  /* 0x00000078b0a8723c */ /* 0x040ff000000810d4 */
[C---:B------:R-:W-:Y:S08]  /*13af0*/  HMMA.1688.F32.TF32 R172, R176.reuse, R116, R208 ;  /* 0x00000074b0ac723c */ /* 0x040ff000000810d0 */
[-C--:B------:R-:W-:Y:S08]  /*13b00*/  HMMA.1688.F32.TF32 R176, R176, R64.reuse, R204 ;  /* 0x00000040b0b0723c */ /* 0x080ff000000810cc */
[----:B--2---:R-:W-:Y:S01]  /*13b10*/  HMMA.1688.F32.TF32 R112, R184, R64, R112 ;  /* 0x00000040b870723c */ /* 0x004fe20000081070 */
[----:B------:R-:W-:Y:S01]  /*13b20*/  IMAD.MOV.U32 R65, RZ, RZ, R6 ;  /* 0x000000ffff417224 */ /* 0x000fe200078e0006 */
[----:B------:R-:W-:-:S06]  /*13b30*/  MOV R64, R7 ;  /* 0x0000000700407202 */ /* 0x000fcc0000000f00 */
[----:B-1----:R-:W-:Y:S01]  /*13b40*/  HMMA.1688.F32.TF32 R4, R188, R158, R180 ;  /* 0x0000009ebc04723c */ /* 0x002fe200000810b4 */
[----:B------:R-:W-:Y:S01]  /*13b50*/  IMAD.MOV.U32 R42, RZ, RZ, R150 ;  /* 0x000000ffff2a7224 */ /* 0x000fe200078e0096 */
[----:B------:R-:W-:Y:S01]  /*13b60*/  MOV R43, R151 ;  /* 0x00000097002b7202 */ /* 0x000fe20000000f00 */
[----:B------:R-:W2:Y:S04]  /*13b70*/  LDL.LU R150, [R1+0xc20] ;  /* 0x000c200001967983 */ /* 0x000ea80000300800 */
[----:B------:R-:W2:Y:S01]  /*13b80*/  LDL.LU R151, [R1+0xc1c] ;  /* 0x000c1c0001977983 */ /* 0x000ea20000300800 */
[----:B----4-:R-:W-:Y:S11]  /*13b90*/  HMMA.1688.F32.TF32 R96, R184, R128, R96 ;  /* 0x00000080b860723c */ /* 0x010ff60000081060 */
[----:B------:R-:W-:Y:S01]  /*13ba0*/  IMAD.MOV.U32 R128, RZ, RZ, R4 ;  /* 0x000000ffff807224 */ /* 0x000fe200078e0004 */
[----:B------:R3:W-:Y:S01]  /*13bb0*/  STL.64 [R1+0x2c8], R6 ;  /* 0x0002c80601007387 */ /* 0x0007e20000100a00 */
[----:B------:R-:W-:-:S05]  /*13bc0*/  IMAD.MOV.U32 R129, RZ, RZ, R5 ;  /* 0x000000ffff817224 */ /* 0x000fca00078e0005 */
        /* <DEDUP_REMOVED lines=8> */
[----:B------:R-:W4:Y:S04]  /*13c50*/  LDL.LU R146, [R1+0xc18] ;  /* 0x000c180001927983 */ /* 0x000f280000300800 */
[----:B------:R-:W4:Y:S01]  /*13c60*/  LDL.LU R147, [R1+0xc14] ;  /* 0x000c140001937983 */ /* 0x000f220000300800 */
[----:B------:R-:W-:Y:S01]  /*13c70*/  HMMA.1688.F32.TF32 R92, R184, R132, R92 ;  /* 0x00000084b85c723c */ /* 0x000fe2000008105c */
[----:B------:R-:W-:Y:S01]  /*13c80*/  IMAD.MOV.U32 R132, RZ, RZ, R4 ;  /* 0x000000ffff847224 */ /* 0x000fe200078e0004 */
[----:B------:R-:W-:Y:S01]  /*13c90*/  MOV R133, R5 ;  /* 0x0000000500857202 */ /* 0x000fe20000000f00 */
[----:B------:R-:W3:Y:S04]  /*13ca0*/  LDL.LU R55, [R1+0x12c] ;  /* 0x00012c0001377983 */ /* 0x000ee80000300800 */
[----:B------:R-:W-:Y:S04]  /*13cb0*/  STL [R1+0xac4], R133 ;  /* 0x000ac48501007387 */ /* 0x000fe80000100800 */
[----:B------:R-:W-:Y:S01]  /*13cc0*/  STL [R1+0xac0], R132 ;  /* 0x000ac08401007387 */ /* 0x000fe20000100800 */
[----:B--2---:R-:W-:-:S15]  /*13cd0*/  HMMA.1688.F32.TF32 R4, R188, R150, R28 ;  /* 0x00000096bc04723c */ /* 0x004fde000008101c */
[----:B------:R-:W-:-:S04]  /*13ce0*/  NOP ;  /* 0x0000000000007918 */ /* 0x000fc80000000000 */
[----:B------:R-:W-:Y:S01]  /*13cf0*/  IMAD.MOV.U32 R136, RZ, RZ, R4 ;  /* 0x000000ffff887224 */ /* 0x000fe200078e0004 */
[----:B------:R4:W-:Y:S01]  /*13d00*/  STL.64 [R1+0x2a8], R6 ;  /* 0x0002a80601007387 */ /* 0x0009e20000100a00 */
[----:B------:R-:W-:Y:S01]  /*13d10*/  MOV R137, R5 ;  /* 0x0000000500897202 */ /* 0x000fe20000000f00 */
[----:B------:R-:W-:-:S04]  /*13d20*/  IMAD.MOV.U32 R30, RZ, RZ, R142 ;  /* 0x000000ffff1e7224 */ /* 0x000fc800078e008e */
[----:B------:R-:W-:Y:S04]  /*13d30*/  STL [R1+0xac8], R137 ;  /* 0x000ac88901007387 */ /* 0x000fe80000100800 */
[----:B------:R-:W-:Y:S01]  /*13d40*/  STL [R1+0xabc], R136 ;  /* 0x000abc8801007387 */ /* 0x000fe20000100800 */
[----:B------:R-:W-:Y:S01]  /*13d50*/  MOV R31, R143 ;  /* 0x0000008f001f7202 */ /* 0x000fe20000000f00 */
[----:B----4-:R-:W-:-:S15]  /*13d60*/  HMMA.1688.F32.TF32 R4, R188, R146, R44 ;  /* 0x00000092bc04723c */ /* 0x010fde000008102c */
[----:B------:R-:W-:-:S04]  /*13d70*/  NOP ;  /* 0x0000000000007918 */ /* 0x000fc80000000000 */
[----:B------:R1:W-:Y:S04]  /*13d80*/  STL.64 [R1+0x298], R6 ;  /* 0x0002980601007387 */ /* 0x0003e80000100a00 */
[----:B------:R-:W2:Y:S04]  /*13d90*/  LDL.LU R28, [R1+0x110] ;  /* 0x00011000011c7983 */ /* 0x000ea80000300800 */
[----:B------:R-:W2:Y:S04]  /*13da0*/  LDL.LU R29, [R1+0x114] ;  /* 0x00011400011d7983 */ /* 0x000ea80000300800 */
[----:B------:R-:W1:Y:S04]  /*13db0*/  LDL.LU R142, [R1+0xc10] ;  /* 0x000c1000018e7983 */ /* 0x000e680000300800 */
[----:B------:R-:W1:Y:S01]  /*13dc0*/  LDL.LU R143, [R1+0xc0c] ;  /* 0x000c0c00018f7983 */ /* 0x000e620000300800 */
[----:B------:R-:W-:-:S02]  /*13dd0*/  IMAD.MOV.U32 R128, RZ, RZ, R5 ;  /* 0x000000ffff807224 */ /* 0x000fc400078e0005 */
[----:B------:R-:W-:Y:S01]  /*13de0*/  IMAD.MOV.U32 R129, RZ, RZ, R4 ;  /* 0x000000ffff817224 */ /* 0x000fe200078e0004 */
[----:B------:R-:W4:Y:S01]  /*13df0*/  LDL.LU R44, [R1+0x100] ;  /* 0x00010000012c7983 */ /* 0x000f220000300800 */
[----:B------:R-:W-:-:S03]  /*13e00*/  IMAD.MOV.U32 R47, RZ, RZ, R138 ;  /* 0x000000ffff2f7224 */ /* 0x000fc600078e008a */
[----:B------:R-:W4:Y:S04]  /*13e10*/  LDL.LU R45, [R1+0x104] ;  /* 0x00010400012d7983 */ /* 0x000f280000300800 */
[----:B------:R-:W4:Y:S04]  /*13e20*/  LDL.LU R46, [R1+0x108] ;  /* 0x00010800012e7983 */ /* 0x000f280000300800 */
[----:B------:R-:W3:Y:S04]  /*13e30*/  LDL.LU R138, [R1+0xc08] ;  /* 0x000c0800018a7983 */ /* 0x000ee80000300800 */
[----:B------:R1:W-:Y:S04]  /*13e40*/  STL [R1+0xad0], R128 ;  /* 0x000ad08001007387 */ /* 0x0003e80000100800 */
[----:B------:R1:W-:Y:S02]  /*13e50*/  STL [R1+0xacc], R129 ;  /* 0x000acc8101007387 */ /* 0x0003e40000100800 */
[----:B-1----:R-:W-:Y:S01]  /*13e60*/  HMMA.1688.F32.TF32 R4, R188, R142, R40 ;  /* 0x0000008ebc04723c */ /* 0x002fe20000081028 */
[----:B------:R-:W-:-:S02]  /*13e70*/  IMAD.MOV.U32 R40, RZ, RZ, R139 ;  /* 0x000000ffff287224 */ /* 0x000fc400078e008b */
[----:B------:R-:W3:Y:S01]  /*13e80*/  LDL.LU R139, [R1+0xc04] ;  /* 0x000c0400018b7983 */ /* 0x000ee20000300800 */
[----:B------:R-:W-:Y:S01]  /*13e90*/  IMAD.MOV.U32 R42, RZ, RZ, R126 ;  /* 0x000000ffff2a7224 */ /* 0x000fe200078e007e */
[----:B------:R-:W-:Y:S02]  /*13ea0*/  MOV R43, R134 ;  /* 0x00000086002b7202 */ /* 0x000fe40000000f00 */
[----:B------:R-:W2:Y:S01]  /*13eb0*/  LDL.LU R41, [R1+0xf4] ;  /* 0x0000f40001297983 */ /* 0x000ea20000300800 */
[----:B------:R-:W-:Y:S03]  /*13ec0*/  HMMA.1688.F32.TF32 R212, R184, R140, R84 ;  /* 0x0000008cb8d4723c */ /* 0x000fe60000081054 */
[----:B------:R-:W2:Y:S04]  /*13ed0*/  LDL.LU R126, [R1+0xc00] ;  /* 0x000c0000017e7983 */ /* 0x000ea80000300800 */
[----:B------:R-:W2:Y:S04]  /*13ee0*/  LDL.LU R134, [R1+0xbfc] ;  /* 0x000bfc0001867983 */ /* 0x000ea80000300800 */
[----:B------:R-:W-:-:S02]  /*13ef0*/  IMAD.MOV.U32 R136, RZ, RZ, R7 ;  /* 0x000000ffff887224 */ /* 0x000fc400078e0007 */
[----:B------:R-:W-:Y:S01]  /*13f00*/  IMAD.MOV.U32 R141, RZ, RZ, R5 ;  /* 0x000000ffff8d7224 */ /* 0x000fe200078e0005 */
[----:B------:R-:W-:Y:S01]  /*13f10*/  MOV R132, R6 ;  /* 0x0000000600847202 */ /* 0x000fe20000000f00 */
[----:B------:R-:W-:Y:S01]  /*13f20*/  IMAD.MOV.U32 R140, RZ, RZ, R4 ;  /* 0x000000ffff8c7224 */ /* 0x000fe200078e0004 */
[----:B------:R-:W-:Y:S04]  /*13f30*/  STL [R1+0xae0], R136 ;  /* 0x000ae08801007387 */ /* 0x000fe80000100800 */
[----:B------:R-:W-:Y:S04]  /*13f40*/  STL [R1+0xadc], R141 ;  /* 0x000adc8d01007387 */ /* 0x000fe80000100800 */
[----:B------:R-:W-:Y:S04]  /*13f50*/  STL [R1+0xad8], R140 ;  /* 0x000ad88c01007387 */ /* 0x000fe80000100800 */
[----:B------:R-:W-:Y:S01]  /*13f60*/  STL [R1+0xad4], R132 ;  /* 0x000ad48401007387 */ /* 0x000fe20000100800 */
[----:B---3--:R-:W-:Y:S01]  /*13f70*/  HMMA.1688.F32.TF32 R4, R188, R138, R52 ;  /* 0x0000008abc04723c */ /* 0x008fe20000081034 */
[----:B------:R-:W-:-:S02]  /*13f80*/  IMAD.MOV.U32 R52, RZ, RZ, R135 ;  /* 0x000000ffff347224 */ /* 0x000fc400078e0087 */
[----:B------:R-:W2:Y:S01]  /*13f90*/  LDL.LU R135, [R1+0xbf8] ;  /* 0x000bf80001877983 */ /* 0x000ea20000300800 */
[----:B------:R-:W-:Y:S01]  /*13fa0*/  IMAD.MOV.U32 R53, RZ, RZ, R127 ;  /* 0x000000ffff357224 */ /* 0x000fe200078e007f */
[----:B------:R-:W-:Y:S01]  /*13fb0*/  MOV R55, R131 ;  /* 0x0000008300377202 */ /* 0x000fe20000000f00 */
[----:B------:R-:W-:Y:S01]  /*13fc0*/  IMAD.MOV.U32 R54, RZ, RZ, R130 ;  /* 0x000000ffff367224 */ /* 0x000fe200078e0082 */
[----:B------:R-:W3:Y:S04]  /*13fd0*/  LDL.LU R127, [R1+0xbf4] ;  /* 0x000bf400017f7983 */ /* 0x000ee80000300800 */
[----:B------:R-:W4:Y:S04]  /*13fe0*/  LDL.LU R130, [R1+0xbf0] ;  /* 0x000bf00001827983 */ /* 0x000f280000300800 */
[----:B------:R-:W4:Y:S04]  /*13ff0*/  LDL.LU R131, [R1+0xbec] ;  /* 0x000bec0001837983 */ /* 0x000f280000300800 */
[----:B------:R-:W-:Y:S01]  /*14000*/  IMAD.MOV.U32 R128, RZ, RZ, R4 ;  /* 0x000000ffff807224 */ /* 0x000fe200078e0004 */
[----:B------:R-:W-:Y:S01]  /*14010*/  MOV R133, R7 ;  /* 0x0000000700857202 */ /* 0x000fe20000000f00 */
[----:B------:R-:W-:-:S02]  /*14020*/  IMAD.MOV.U32 R129, RZ, RZ, R5 ;  /* 0x000000ffff817224 */ /* 0x000fc400078e0005 */
[----:B------:R-:W-:Y:S02]  /*14030*/  IMAD.MOV.U32 R137, RZ, RZ, R6 ;  /* 0x000000ffff897224 */ /* 0x000fe400078e0006 */
[----:B------:R-:W-:Y:S01]  /*14040*/  STL [R1+0xaf0], R133 ;  /* 0x000af08501007387 */ /* 0x000fe20000100800 */
[C---:B------:R-:W-:Y:S03]  /*14050*/  HMMA.1688.F32.TF32 R208, R184.reuse, R144, R80 ;  /* 0x00000090b8d0723c */ /* 0x040fe60000081050 */
[----:B------:R-:W-:Y:S04]  /*14060*/  STL [R1+0xaec], R137 ;  /* 0x000aec8901007387 */ /* 0x000fe80000100800 */
[----:B------:R-:W-:Y:S04]  /*14070*/  STL [R1+0xae8], R128 ;  /* 0x000ae88001007387 */ /* 0x000fe80000100800 */
[----:B------:R-:W-:Y:S01]  /*14080*/  STL [R1+0xae4], R129 ;  /* 0x000ae48101007387 */ /* 0x000fe20000100800 */
[----:B------:R-:W-:Y:S01]  /*14090*/  HMMA.1688.F32.TF32 R204, R184, R148, R76 ;  /* 0x00000094b8cc723c */ /* 0x000fe2000008104c */
[----:B------:R-:W-:-:S07]  /*140a0*/  MOV R180, R123 ;  /* 0x0000007b00b47202 */ /* 0x000fce0000000f00 */
[----:B--2---:R-:W-:-:S15]  /*140b0*/  HMMA.1688.F32.TF32 R4, R188, R134, R28 ;  /* 0x00000086bc04723c */ /* 0x004fde000008101c */
[----:B------:R-:W-:-:S04]  /*140c0*/  NOP ;  /* 0x0000000000007918 */ /* 0x000fc80000000000 */
[----:B------:R-:W-:Y:S01]  /*140d0*/  IMAD.MOV.U32 R144, RZ, RZ, R4 ;  /* 0x000000ffff907224 */ /* 0x000fe200078e0004 */
[----:B------:R4:W-:Y:S01]  /*140e0*/  STL.64 [R1+0x268], R6 ;  /* 0x0002680601007387 */ /* 0x0009e20000100a00 */
[----:B------:R-:W-:Y:S02]  /*140f0*/  IMAD.MOV.U32 R145, RZ, RZ, R5 ;  /* 0x000000ffff917224 */ /* 0x000fe400078e0005 */
[----:B----4-:R-:W-:Y:S03]  /*14100*/  HMMA.1688.F32.TF32 R4, R188, R130, R44 ;  /* 0x00000082bc04723c */ /* 0x010fe6000008102c */
[----:B------:R-:W-:-:S15]  /*14110*/  STL [R1+0xaf8], R145 ;  /* 0x000af89101007387 */ /* 0x000fde0000100800 */
[----:B------:R-:W-:Y:S01]  /*14120*/  NOP ;  /* 0x0000000000007918 */ /* 0x000fe20000000000 */
[----:B------:R-:W-:Y:S01]  /*14130*/  IMAD.MOV.U32 R136, RZ, RZ, R4 ;  /* 0x000000ffff887224 */ /* 0x000fe200078e0004 */
[----:B------:R-:W-:Y:S01]  /*14140*/  MOV R141, R5 ;  /* 0x00000005008d7202 */ /* 0x000fe20000000f00 */
[----:B------:R-:W-:Y:S02]  /*14150*/  IMAD.MOV.U32 R140, RZ, RZ, R6 ;  /* 0x000000ffff8c7224 */ /* 0x000fe400078e0006 */
[----:B------:R-:W-:Y:S02]  /*14160*/  IMAD.MOV.U32 R132, RZ, RZ, R7 ;  /* 0x000000ffff847224 */ /* 0x000fe400078e0007 */
[----:B---3--:R-:W-:Y:S01]  /*14170*/  HMMA.1688.F32.TF32 R4, R188, R126, R40 ;  /* 0x0000007ebc04723c */ /* 0x008fe20000081028 */
[----:B------:R-:W-:Y:S04]  /*14180*/  STL [R1+0xaf4], R144 ;  /* 0x000af49001007387 */ /* 0x000fe80000100800 */
[----:B------:R-:W-:Y:S04]  /*14190*/  STL [R1+0xb08], R132 ;  /* 0x000b088401007387 */ /* 0x000fe80000100800 */
[----:B------:R-:W-:Y:S04]  /*141a0*/  STL [R1+0xb04], R140 ;  /* 0x000b048c01007387 */ /* 0x000fe80000100800 */
[----:B------:R-:W-:Y:S04]  /*141b0*/  STL [R1+0xb00], R141 ;  /* 0x000b008d01007387 */ /* 0x000fe80000100800 */
[----:B------:R-:W-:Y:S02]  /*141c0*/  STL [R1+0xafc], R136 ;  /* 0x000afc8801007387 */ /* 0x000fe40000100800 */
[----:B------:R-:W-:Y:S01]  /*141d0*/  IMAD.MOV.U32 R148, RZ, RZ, R4 ;  /* 0x000000ffff947224 */ /* 0x000fe200078e0004 */
[----:B------:R-:W-:Y:S01]  /*141e0*/  MOV R149, R5 ;  /* 0x0000000500957202 */ /* 0x000fe20000000f00 */
[----:B------:R-:W2:Y:S01]  /*141f0*/  LDL.LU R4, [R1+0xd0] ;  /* 0x0000d00001047983 */ /* 0x000ea20000300800 */
[----:B------:R-:W-:-:S02]  /*14200*/  IMAD.MOV.U32 R128, RZ, RZ, R6 ;  /* 0x000000ffff807224 */ /* 0x000fc400078e0006 */
[----:B------:R-:W-:Y:S01]  /*14210*/  IMAD.MOV.U32 R129, RZ, RZ, R7 ;  /* 0x000000ffff817224 */ /* 0x000fe200078e0007 */
[----:B------:R-:W2:Y:S01]  /*14220*/  LDL.LU R5, [R1+0xd4] ;  /* 0x0000d40001057983 */ /* 0x000ea20000300800 */
[----:B------:R-:W-:-:S03]  /*14230*/  IMAD.MOV.U32 R7, RZ, RZ, R122 ;  /* 0x000000ffff077224 */ /* 0x000fc600078e007a */
[----:B------:R-:W2:Y:S04]  /*14240*/  LDL.LU R6, [R1+0xd8] ;  /* 0x0000d80001067983 */ /* 0x000ea80000300800 */
[----:B------:R-:W3:Y:S04]  /*14250*/  LDL.LU R122, [R1+0xbe8] ;  /* 0x000be800017a7983 */ /* 0x000ee80000300800 */
[----:B------:R-:W3:Y:S04]  /*14260*/  LDL.LU R123, [R1+0xbe4] ;  /* 0x000be400017b7983 */ /* 0x000ee80000300800 */
[----:B------:R-:W4:Y:S04]  /*14270*/  LDL.LU R181, [R1+0x84] ;  /* 0x0000840001b57983 */ /* 0x000f280000300800 */
[----:B------:R-:W4:Y:S04]  /*14280*/  LDL.LU R182, [R1+0x88] ;  /* 0x0000880001b67983 */ /* 0x000f280000300800 */
[----:B------:R-:W4:Y:S04]  /*14290*/  LDL.LU R183, [R1+0x8c] ;  /* 0x00008c0001b77983 */ /* 0x000f280000300800 */
[----:B------:R-:W-:Y:S04]  /*142a0*/  STL [R1+0xb18], R129 ;  /* 0x000b188101007387 */ /* 0x000fe80000100800 */
[----:B------:R-:W-:Y:S04]  /*142b0*/  STL [R1+0xb14], R128 ;  /* 0x000b148001007387 */ /* 0x000fe80000100800 */
[----:B------:R-:W-:Y:S01]  /*142c0*/  STL [R1+0xb10], R149 ;  /* 0x000b109501007387 */ /* 0x000fe20000100800 */
[----:B------:R-:W-:-:S03]  /*142d0*/  IMAD.MOV.U32 R43, RZ, RZ, R118 ;  /* 0x000000ffff2b7224 */ /* 0x000fc600078e0076 */
[----:B------:R-:W-:Y:S04]  /*142e0*/  STL [R1+0xb0c], R148 ;  /* 0x000b0c9401007387 */ /* 0x000fe80000100800 */
[----:B------:R-:W2:Y:S04]  /*142f0*/  LDL.LU R40, [R1+0xa0] ;  /* 0x0000a00001287983 */ /* 0x000ea80000300800 */
[----:B------:R-:W2:Y:S04]  /*14300*/  LDL.LU R41, [R1+0xa4] ;  /* 0x0000a40001297983 */ /* 0x000ea80000300800 */
[----:B------:R-:W2:Y:S04]  /*14310*/  LDL.LU R42, [R1+0xa8] ;  /* 0x0000a800012a7983 */ /* 0x000ea80000300800 */
[----:B------:R-:W2:Y:S01]  /*14320*/  LDL.LU R118, [R1+0xbe0] ;  /* 0x000be00001767983 */ /* 0x000ea20000300800 */
[----:B------:R-:W-:Y:S01]  /*14330*/  IMAD.MOV.U32 R44, RZ, RZ, R119 ;  /* 0x000000ffff2c7224 */ /* 0x000fe200078e0077 */
[----:B------:R-:W-:Y:S01]  /*14340*/  MOV R46, R66 ;  /* 0x00000042002e7202 */ /* 0x000fe20000000f00 */
[----:B------:R-:W-:Y:S01]  /*14350*/  IMAD.MOV.U32 R47, RZ, RZ, R67 ;  /* 0x000000ffff2f7224 */ /* 0x000fe200078e0043 */
[----:B---3--:R-:W-:-:S15]  /*14360*/  HMMA.1688.F32.TF32 R28, R188, R122, R52 ;  /* 0x0000007abc1c723c */ /* 0x008fde0000081034 */
[----:B------:R-:W-:-:S04]  /*14370*/  NOP ;  /* 0x0000000000007918 */ /* 0x000fc80000000000 */
[----:B------:R-:W-:Y:S02]  /*14380*/  IMAD.MOV.U32 R152, RZ, RZ, R28 ;  /* 0x000000ffff987224 */ /* 0x000fe400078e001c */
[----:B------:R-:W-:Y:S01]  /*14390*/  IMAD.MOV.U32 R153, RZ, RZ, R29 ;  /* 0x000000ffff997224 */ /* 0x000fe200078e001d */
[----:B------:R-:W3:Y:S01]  /*143a0*/  LDL.LU R28, [R1+0x70] ;  /* 0x00007000011c7983 */ /* 0x000ee20000300800 */
[----:B------:R-:W-:Y:S01]  /*143b0*/  IMAD.MOV.U32 R133, RZ, RZ, R30 ;  /* 0x000000ffff857224 */ /* 0x000fe200078e001e */
[----:B------:R-:W-:Y:S02]  /*143c0*/  MOV R137, R31 ;  /* 0x0000001f00897202 */ /* 0x000fe40000000f00 */
[----:B------:R-:W3:Y:S04]  /*143d0*/  LDL.LU R29, [R1+0x74] ;  /* 0x00007400011d7983 */ /* 0x000ee80000300800 */
[----:B------:R-:W3:Y:S04]  /*143e0*/  LDL.LU R30, [R1+0x78] ;  /* 0x00007800011e7983 */ /* 0x000ee80000300800 */
[----:B------:R-:W3:Y:S04]  /*143f0*/  LDL.LU R31, [R1+0x7c] ;  /* 0x00007c00011f7983 */ /* 0x000ee80000300800 */
[----:B------:R-:W3:Y:S04]  /*14400*/  LDL.LU R52, [R1+0xc0] ;  /* 0x0000c00001347983 */ /* 0x000ee80000300800 */
[----:B------:R-:W3:Y:S01]  /*14410*/  LDL.LU R53, [R1+0xc4] ;  /* 0x0000c40001357983 */ /* 0x000ee20000300800 */
[----:B--2---:R-:W-:-:S03]  /*14420*/  IMAD.MOV.U32 R55, RZ, RZ, R118 ;  /* 0x000000ffff377224 */ /* 0x004fc600078e0076 */
[----:B------:R-:W3:Y:S04]  /*14430*/  LDL.LU R54, [R1+0xc8] ;  /* 0x0000c80001367983 */ /* 0x000ee80000300800 */
[----:B------:R-:W2:Y:S04]  /*14440*/  LDL.LU R118, [R1+0xbdc] ;  /* 0x000bdc0001767983 */ /* 0x000ea80000300800 */
[----:B------:R-:W2:Y:S04]  /*14450*/  LDL.LU R119, [R1+0xbd8] ;  /* 0x000bd80001777983 */ /* 0x000ea80000300800 */
[----:B------:R-:W3:Y:S04]  /*14460*/  LDL.LU R45, [R1+0xb4] ;  /* 0x0000b400012d7983 */ /* 0x000ee80000300800 */
[----:B------:R-:W4:Y:S04]  /*14470*/  LDL.LU R66, [R1+0xbd4] ;  /* 0x000bd40001427983 */ /* 0x000f280000300800 */
[----:B------:R-:W4:Y:S01]  /*14480*/  LDL.LU R67, [R1+0xbd0] ;  /* 0x000bd00001437983 */ /* 0x000f220000300800 */
[----:B------:R-:W-:Y:S01]  /*14490*/  HMMA.1688.F32.TF32 R24, R184, R32, R24 ;  /* 0x00000020b818723c */ /* 0x000fe20000081018 */
[----:B------:R-:W-:-:S02]  /*144a0*/  LOP3.LUT R32, R245, 0x40, RZ, 0x3c, !PT ;  /* 0x00000040f5207812 */ /* 0x000fc400078e3cff */
[----:B------:R-:W-:-:S03]  /*144b0*/  LOP3.LUT R33, R245, 0x60, RZ, 0x3c, !PT ;  /* 0x00000060f5217812 */ /* 0x000fc600078e3cff */
[----:B------:R-:W-:Y:S04]  /*144c0*/  LDS R80, [R32+UR7+0x8800] ;  /* 0x0088000720507984 */ /* 0x000fe80008000800 */
[----:B------:R-:W-:Y:S04]  /*144d0*/  LDS R82, [R32+UR7+0x8c00] ;  /* 0x008c000720527984 */ /* 0x000fe80008000800 */
[----:B------:R-:W-:Y:S04]  /*144e0*/  LDS R81, [R33+UR7+0x8800] ;  /* 0x0088000721517984 */ /* 0x000fe80008000800 */
[----:B------:R-:W1:Y:S01]  /*144f0*/  LDS R83, [R33+UR7+0x8c00] ;  /* 0x008c000721537984 */ /* 0x000e620008000800 */
[C---:B------:R-:W-:Y:S03]  /*14500*/  HMMA.1688.F32.TF32 R196, R184.reuse, R156, R68 ;  /* 0x0000009cb8c4723c */ /* 0x040fe60000081044 */
[----:B------:R-:W-:Y:S04]  /*14510*/  STL [R1+0xb28], R137 ;  /* 0x000b288901007387 */ /* 0x000fe80000100800 */
[----:B------:R-:W-:Y:S04]  /*14520*/  STL [R1+0xb24], R133 ;  /* 0x000b248501007387 */ /* 0x000fe80000100800 */
[----:B------:R-:W-:Y:S04]  /*14530*/  STL [R1+0xb20], R153 ;  /* 0x000b209901007387 */ /* 0x000fe80000100800 */
[----:B------:R-:W-:Y:S01]  /*14540*/  STL [R1+0xb1c], R152 ;  /* 0x000b1c9801007387 */ /* 0x000fe20000100800 */
[C---:B------:R-:W-:Y:S08]  /*14550*/  HMMA.1688.F32.TF32 R108, R184.reuse, R116, R108 ;  /* 0x00000074b86c723c */ /* 0x040ff0000008106c */
[C---:B------:R-:W-:Y:S01]  /*14560*/  HMMA.1688.F32.TF32 R8, R184.reuse, R192, R8 ;  /* 0x000000c0b808723c */ /* 0x040fe20000081008 */
[----:B------:R-:W-:Y:S04]  /*14570*/  LDS R192, [R32+UR7+0x9000] ;  /* 0x0090000720c07984 */ /* 0x000fe80008000800 */
[----:B------:R-:W-:Y:S03]  /*14580*/  LDS R193, [R33+UR7+0x9000] ;  /* 0x0090000721c17984 */ /* 0x000fe60008000800 */
[C---:B------:R-:W-:Y:S08]  /*14590*/  HMMA.1688.F32.TF32 R16, R184.reuse, R160, R16 ;  /* 0x000000a0b810723c */ /* 0x040ff00000081010 */
[C---:B------:R-:W-:Y:S08]  /*145a0*/  HMMA.1688.F32.TF32 R20, R184.reuse, R56, R20 ;  /* 0x00000038b814723c */ /* 0x040ff00000081014 */
[C---:B------:R-:W-:Y:S08]  /*145b0*/  HMMA.1688.F32.TF32 R100, R184.reuse, R124, R100 ;  /* 0x0000007cb864723c */ /* 0x040ff00000081064 */
[----:B------:R-:W-:Y:S01]  /*145c0*/  HMMA.1688.F32.TF32 R104, R184, R120, R104 ;  /* 0x00000078b868723c */ /* 0x000fe20000081068 */
[----:B------:R-:W-:Y:S04]  /*145d0*/  LDS R185, [R39+UR7+0x8880] ;  /* 0x0088800727b97984 */ /* 0x000fe80008000800 */
[----:B------:R-:W-:Y:S04]  /*145e0*/  LDS R187, [R39+UR7+0x8c80] ;  /* 0x008c800727bb7984 */ /* 0x000fe80008000800 */
[----:B------:R-:W-:Y:S04]  /*145f0*/  LDS R184, [R245+UR7+0x8880] ;  /* 0x00888007f5b87984 */ /* 0x000fe80008000800 */
[----:B------:R-:W1:Y:S01]  /*14600*/  LDS R186, [R245+UR7+0x8c80] ;  /* 0x008c8007f5ba7984 */ /* 0x000e620008000800 */
[----:B--2---:R-:W-:-:S15]  /*14610*/  HMMA.1688.F32.TF32 R4, R188, R118, R4 ;  /* 0x00000076bc04723c */ /* 0x004fde0000081004 */
[----:B------:R-:W-:-:S04]  /*14620*/  NOP ;  /* 0x0000000000007918 */ /* 0x000fc80000000000 */
[----:B------:R-:W-:Y:S01]  /*14630*/  IMAD.MOV.U32 R156, RZ, RZ, R4 ;  /* 0x000000ffff9c7224 */ /* 0x000fe200078e0004 */
[----:B------:R4:W-:Y:S01]  /*14640*/  STL.64 [R1+0x228], R6 ;  /* 0x0002280601007387 */ /* 0x0009e20000100a00 */
[----:B------:R-:W-:Y:S02]  /*14650*/  IMAD.MOV.U32 R157, RZ, RZ, R5 ;  /* 0x000000ffff9d7224 */ /* 0x000fe400078e0005 */
[----:B----4-:R-:W-:Y:S03]  /*14660*/  HMMA.1688.F32.TF32 R4, R188, R66, R180 ;  /* 0x00000042bc04723c */ /* 0x010fe600000810b4 */
[----:B------:R-:W-:Y:S04]  /*14670*/  STL [R1+0xb30], R157 ;  /* 0x000b309d01007387 */ /* 0x000fe80000100800 */
[----:B------:R2:W-:-:S12]  /*14680*/  STL [R1+0xb2c], R156 ;  /* 0x000b2c9c01007387 */ /* 0x0005d80000100800 */
[----:B------:R-:W-:Y:S01]  /*14690*/  MOV R141, R4 ;  /* 0x00000004008d7202 */ /* 0x000fe20000000f00 */
[----:B------:R-:W-:Y:S02]  /*146a0*/  IMAD.MOV.U32 R136, RZ, RZ, R5 ;  /* 0x000000ffff887224 */ /* 0x000fe400078e0005 */
[----:B------:R-:W-:Y:S02]  /*146b0*/  IMAD.MOV.U32 R145, RZ, RZ, R6 ;  /* 0x000000ffff917224 */ /* 0x000fe400078e0006 */
[----:B------:R-:W-:Y:S02]  /*146c0*/  IMAD.MOV.U32 R144, RZ, RZ, R7 ;  /* 0x000000ffff907224 */ /* 0x000fe400078e0007 */
[C---:B-1----:R-:W-:Y:S03]  /*146d0*/  HMMA.1688.F32.TF32 R4, R80.reuse, R34, R40 ;  /* 0x000000225004723c */ /* 0x042fe60000081028 */
[----:B------:R-:W-:Y:S04]  /*146e0*/  STL [R1+0xb40], R144 ;  /* 0x000b409001007387 */ /* 0x000fe80000100800 */
[----:B------:R1:W-:Y:S01]  /*146f0*/  STL [R1+0xb3c], R145 ;  /* 0x000b3c9101007387 */ /* 0x0003e20000100800 */
[----:B---3--:R-:W-:Y:S03]  /*14700*/  HMMA.1688.F32.TF32 R76, R80, R162, R52 ;  /* 0x000000a2504c723c */ /* 0x008fe60000081034 */
[----:B------:R3:W-:Y:S04]  /*14710*/  STL [R1+0xb38], R136 ;  /* 0x000b388801007387 */ /* 0x0007e80000100800 */
[----:B------:R4:W-:Y:S04]  /*14720*/  STL [R1+0xb34], R141 ;  /* 0x000b348d01007387 */ /* 0x0009e80000100800 */
[----:B------:R-:W2:Y:S04]  /*14730*/  LDL.LU R52, [R1+0x90] ;  /* 0x0000900001347983 */ /* 0x000ea80000300800 */
[----:B------:R-:W2:Y:S01]  /*14740*/  LDL.LU R53, [R1+0x94] ;  /* 0x0000940001357983 */ /* 0x000ea20000300800 */
[----:B------:R-:W-:-:S03]  /*14750*/  IMAD.MOV.U32 R116, RZ, RZ, R4 ;  /* 0x000000ffff747224 */ /* 0x000fc600078e0004 */
[----:B------:R-:W2:Y:S01]  /*14760*/  LDL.LU R54, [R1+0x98] ;  /* 0x0000980001367983 */ /* 0x000ea20000300800 */
[----:B------:R-:W-:-:S03]  /*14770*/  MOV R117, R5 ;  /* 0x0000000500757202 */ /* 0x000fc60000000f00 */
[----:B------:R-:W2:Y:S01]  /*14780*/  LDL.LU R55, [R1+0x9c] ;  /* 0x00009c0001377983 */ /* 0x000ea20000300800 */
[----:B------:R-:W-:-:S03]  /*14790*/  IMAD.MOV.U32 R74, RZ, RZ, R6 ;  /* 0x000000ffff4a7224 */ /* 0x000fc600078e0006 */
[----:B------:R-:W3:Y:S01]  /*147a0*/  LDL.LU R4, [R1+0x60] ;  /* 0x0000600001047983 */ /* 0x000ee20000300800 */
[----:B------:R-:W-:-:S03]  /*147b0*/  IMAD.MOV.U32 R75, RZ, RZ, R7 ;  /* 0x000000ffff4b7224 */ /* 0x000fc600078e0007 */
[----:B------:R-:W3:Y:S04]  /*147c0*/  LDL.LU R5, [R1+0x64] ;  /* 0x0000640001057983 */ /* 0x000ee80000300800 */
[----:B------:R-:W3:Y:S04]  /*147d0*/  LDL.LU R6, [R1+0x68] ;  /* 0x0000680001067983 */ /* 0x000ee80000300800 */
[----:B------:R-:W3:Y:S04]  /*147e0*/  LDL.LU R7, [R1+0x6c] ;  /* 0x00006c0001077983 */ /* 0x000ee80000300800 */
[----:B------:R-:W4:Y:S04]  /*147f0*/  LDL.LU R36, [R1+0x40] ;  /* 0x0000400001247983 */ /* 0x000f280000300800 */
[----:B------:R-:W4:Y:S04]  /*14800*/  LDL.LU R37, [R1+0x44] ;  /* 0x0000440001257983 */ /* 0x000f280000300800 */
[----:B------:R-:W4:Y:S04]  /*14810*/  LDL.LU R38, [R1+0x48] ;  /* 0x0000480001267983 */ /* 0x000f280000300800 */
[----:B------:R-:W4:Y:S01]  /*14820*/  LDL.LU R39, [R1+0x4c] ;  /* 0x00004c0001277983 */ /* 0x000f220000300800 */
[C---:B------:R-:W-:Y:S03]  /*14830*/  HMMA.1688.F32.TF32 R84, R80.reuse, R194, R28 ;  /* 0x000000c25054723c */ /* 0x040fe6000008101c */
[----:B------:R-:W4:Y:S04]  /*14840*/  LDL.LU R180, [R1+0x50] ;  /* 0x0000500001b47983 */ /* 0x000f280000300800 */
[----:B------:R-:W4:Y:S04]  /*14850*/  LDL.LU R181, [R1+0x54] ;  /* 0x0000540001b57983 */ /* 0x000f280000300800 */
[----:B------:R-:W4:Y:S04]  /*14860*/  LDL.LU R182, [R1+0x58] ;  /* 0x0000580001b67983 */ /* 0x000f280000300800 */
[----:B------:R-:W4:Y:S01]  /*14870*/  LDL.LU R183, [R1+0x5c] ;  /* 0x00005c0001b77983 */ /* 0x000f220000300800 */
[----:B------:R-:W-:Y:S03]  /*14880*/  HMMA.1688.F32.TF32 R68, R80, R58, R44 ;  /* 0x0000003a5044723c */ /* 0x000fe6000008102c */
[----:B------:R-:W4:Y:S04]  /*14890*/  LDL.LU R28, [R1+0x30] ;  /* 0x00003000011c7983 */ /* 0x000f280000300800 */
[----:B------:R-:W4:Y:S04]  /*148a0*/  LDL.LU R29, [R1+0x34] ;  /* 0x00003400011d7983 */ /* 0x000f280000300800 */
[----:B------:R-:W4:Y:S04]  /*148b0*/  LDL.LU R30, [R1+0x38] ;  /* 0x00003800011e7983 */ /* 0x000f280000300800 */
[----:B------:R-:W4:Y:S04]  /*148c0*/  LDL.LU R31, [R1+0x3c] ;  /* 0x00003c00011f7983 */ /* 0x000f280000300800 */
[----:B------:R-:W4:Y:S04]  /*148d0*/  LDL.LU R44, [R1+0x20] ;  /* 0x00002000012c7983 */ /* 0x000f280000300800 */
[----:B------:R-:W4:Y:S04]  /*148e0*/  LDL.LU R45, [R1+0x24] ;  /* 0x00002400012d7983 */ /* 0x000f280000300800 */
[----:B------:R-:W4:Y:S04]  /*148f0*/  LDL.LU R46, [R1+0x28] ;  /* 0x00002800012e7983 */ /* 0x000f280000300800 */
[----:B------:R-:W4:Y:S04]  /*14900*/  LDL.LU R47, [R1+0x2c] ;  /* 0x00002c00012f7983 */ /* 0x000f280000300800 */
[----:B------:R-:W4:Y:S01]  /*14910*/  LDL.LU R40, [R1+0x10] ;  /* 0x0000100001287983 */ /* 0x000f220000300800 */
[----:B------:R-:W-:Y:S01]  /*14920*/  MOV R41, R252 ;  /* 0x000000fc00297202 */ /* 0x000fe20000000f00 */
[----:B------:R-:W-:-:S02]  /*14930*/  IMAD.MOV.U32 R42, RZ, RZ, R247 ;  /* 0x000000ffff2a7224 */ /* 0x000fc400078e00f7 */
[----:B------:R-:W-:Y:S01]  /*14940*/  IMAD.MOV.U32 R43, RZ, RZ, R246 ;  /* 0x000000ffff2b7224 */ /* 0x000fe200078e00f6 */
[C---:B--2---:R-:W-:Y:S08]  /*14950*/  HMMA.1688.F32.TF32 R52, R80.reuse, R158, R52 ;  /* 0x0000009e5034723c */ /* 0x044ff00000081034 */
[----:B---3--:R-:W-:Y:S11]  /*14960*/  HMMA.1688.F32.TF32 R4, R80, R154, R4 ;  /* 0x0000009a5004723c */ /* 0x008ff60000081004 */
[----:B------:R-:W-:Y:S01]  /*14970*/  IMAD.MOV.U32 R149, RZ, RZ, R52 ;  /* 0x000000ffff957224 */ /* 0x000fe200078e0034 */
[----:B------:R-:W-:Y:S01]  /*14980*/  MOV R148, R53 ;  /* 0x0000003500947202 */ /* 0x000fe20000000f00 */
[----:B------:R-:W-:Y:S01]  /*14990*/  IMAD.MOV.U32 R132, RZ, RZ, R54 ;  /* 0x000000ffff847224 */ /* 0x000fe200078e0036 */
[----:B------:R-:W-:Y:S01]  /*149a0*/  MOV R53, R3 ;  /* 0x0000000300357202 */ /* 0x000fe20000000f00 */
[----:B------:R-:W-:-:S02]  /*149b0*/  IMAD.MOV.U32 R140, RZ, RZ, R55 ;  /* 0x000000ffff8c7224 */ /* 0x000fc400078e0037 */
[----:B------:R-:W-:Y:S02]  /*149c0*/  IMAD.MOV.U32 R52, RZ, RZ, R244 ;  /* 0x000000ffff347224 */ /* 0x000fe400078e00f4 */
[----:B------:R-:W-:Y:S02]  /*149d0*/  IMAD.MOV.U32 R54, RZ, RZ, R2 ;  /* 0x000000ffff367224 */ /* 0x000fe400078e0002 */
[----:B------:R-:W-:Y:S01]  /*149e0*/  IMAD.MOV.U32 R55, RZ, RZ, R0 ;  /* 0x000000ffff377224 */ /* 0x000fe200078e0000 */
[C---:B----4-:R-:W-:Y:S01]  /*149f0*/  HMMA.1688.F32.TF32 R36, R80.reuse, R146, R36 ;  /* 0x000000925024723c */ /* 0x050fe20000081024 */
[----:B------:R-:W-:Y:S07]  /*14a00*/  STL [R1+0xb50], R140 ;  /* 0x000b508c01007387 */ /* 0x000fee0000100800 */
[C---:B------:R-:W-:Y:S01]  /*14a10*/  HMMA.1688.F32.TF32 R180, R80.reuse, R150, R180 ;  /* 0x0000009650b4723c */ /* 0x040fe200000810b4 */
[----:B------:R-:W-:Y:S01]  /*14a20*/  STL [R1+0xb4c], R132 ;  /* 0x000b4c8401007387 */ /* 0x000fe20000100800 */
[----:B------:R-:W-:Y:S01]  /*14a30*/  IMAD.MOV.U32 R129, RZ, RZ, R6 ;  /* 0x000000ffff817224 */ /* 0x000fe200078e0006 */
[----:B------:R-:W-:Y:S01]  /*14a40*/  MOV R152, R5 ;  /* 0x0000000500987202 */ /* 0x000fe20000000f00 */
[----:B------:R-:W-:Y:S01]  /*14a50*/  IMAD.MOV.U32 R128, RZ, RZ, R7 ;  /* 0x000000ffff807224 */ /* 0x000fe200078e0007 */
[----:B------:R-:W-:Y:S03]  /*14a60*/  STL [R1+0xb48], R148 ;  /* 0x000b489401007387 */ /* 0x000fe60000100800 */
[C---:B------:R-:W-:Y:S08]  /*14a70*/  HMMA.1688.F32.TF32 R52, R80.reuse, R130, R52 ;  /* 0x000000825034723c */ /* 0x040ff00000081034 */
[----:B------:R-:W-:Y:S01]  /*14a80*/  HMMA.1688.F32.TF32 R28, R80, R142, R28 ;  /* 0x0000008e501c723c */ /* 0x000fe2000008101c */
[----:B------:R-:W-:Y:S01]  /*14a90*/  STL [R1+0xb44], R149 ;  /* 0x000b449501007387 */ /* 0x000fe20000100800 */
[----:B------:R-:W-:-:S03]  /*14aa0*/  IMAD.MOV.U32 R153, RZ, RZ, R4 ;  /* 0x000000ffff997224 */ /* 0x000fc600078e0004 */
[----:B------:R-:W2:Y:S04]  /*14ab0*/  LDL.LU.64 R6, [R1+0xbc8] ;  /* 0x000bc80001067983 */ /* 0x000ea80000300a00 */
[----:B------:R-:W2:Y:S01]  /*14ac0*/  LDL.LU.64 R4, [R1+0xbc0] ;  /* 0x000bc00001047983 */ /* 0x000ea20000300a00 */
[C---:B------:R-:W-:Y:S08]  /*14ad0*/  HMMA.1688.F32.TF32 R44, R80.reuse, R138, R44 ;  /* 0x0000008a502c723c */ /* 0x040ff0000008102c */
[----:B------:R-:W-:Y:S01]  /*14ae0*/  HMMA.1688.F32.TF32 R40, R80, R134, R40 ;  /* 0x000000865028723c */ /* 0x000fe20000081028 */
[----:B------:R-:W-:Y:S01]  /*14af0*/  STL.64 [R1+0x1e0], R180 ;  /* 0x0001e0b401007387 */ /* 0x000fe20000100a00 */
[----:B------:R-:W-:-:S03]  /*14b00*/  IMAD.MOV.U32 R137, RZ, RZ, R38 ;  /* 0x000000ffff897224 */ /* 0x000fc600078e0026 */
[----:B------:R3:W-:Y:S01]  /*14b10*/  STL.64 [R1+0x1e8], R182 ;  /* 0x0001e8b601007387 */ /* 0x0007e20000100a00 */
[----:B------:R-:W-:Y:S01]  /*14b20*/  IMAD.MOV.U32 R133, RZ, RZ, R39 ;  /* 0x000000ffff857224 */ /* 0x000fe200078e0027 */
[----:B------:R-:W-:Y:S01]  /*14b30*/  MOV R156, R37 ;  /* 0x00000025009c7202 */ /* 0x000fe20000000f00 */
[----:B------:R-:W-:Y:S01]  /*14b40*/  IMAD.MOV.U32 R157, RZ, RZ, R36 ;  /* 0x000000ffff9d7224 */ /* 0x000fe200078e0024 */
[----:B-1----:R-:W-:Y:S01]  /*14b50*/  MOV R145, R29 ;  /* 0x0000001d00917202 */ /* 0x002fe20000000f00 */
[----:B------:R-:W-:Y:S02]  /*14b60*/  IMAD.MOV.U32 R136, RZ, RZ, R30 ;  /* 0x000000ffff887224 */ /* 0x000fe400078e001e */
[----:B------:R-:W-:Y:S01]  /*14b70*/  IMAD.MOV.U32 R141, RZ, RZ, R31 ;  /* 0x000000ffff8d7224 */ /* 0x000fe200078e001f */
[----:B---3--:R-:W3:Y:S01]  /*14b80*/  LDL.LU.64 R182, [R1+0xbb8] ;  /* 0x000bb80001b67983 */ /* 0x008ee20000300a00 */
[----:B------:R-:W-:-:S03]  /*14b90*/  IMAD.MOV.U32 R144, RZ, RZ, R28 ;  /* 0x000000ffff907224 */ /* 0x000fc600078e001c */
[----:B------:R-:W3:Y:S01]  /*14ba0*/  LDL.LU.64 R180, [R1+0xbb0] ;  /* 0x000bb00001b47983 */ /* 0x000ee20000300a00 */
[----:B------:R-:W-:-:S03]  /*14bb0*/  IMAD.MOV.U32 R148, RZ, RZ, R46 ;  /* 0x000000ffff947224 */ /* 0x000fc600078e002e */
[----:B------:R-:W4:Y:S01]  /*14bc0*/  LDL.LU.64 R38, [R1+0xba8] ;  /* 0x000ba80001267983 */ /* 0x000f220000300a00 */
[----:B------:R-:W-:-:S03]  /*14bd0*/  IMAD.MOV.U32 R149, RZ, RZ, R47 ;  /* 0x000000ffff957224 */ /* 0x000fc600078e002f */
[----:B------:R-:W4:Y:S01]  /*14be0*/  LDL.LU.64 R36, [R1+0xba0] ;  /* 0x000ba00001247983 */ /* 0x000f220000300a00 */
[----:B------:R-:W-:Y:S01]  /*14bf0*/  IMAD.MOV.U32 R140, RZ, RZ, R44 ;  /* 0x000000ffff8c7224 */ /* 0x000fe200078e002c */
[----:B------:R-:W-:Y:S02]  /*14c00*/  MOV R132, R45 ;  /* 0x0000002d00847202 */ /* 0x000fe40000000f00 */
[----:B------:R-:W2:Y:S01]  /*14c10*/  LDL.LU.64 R30, [R1+0xb98] ;  /* 0x000b9800011e7983 */ /* 0x000ea20000300a00 */
[----:B------:R-:W-:-:S03]  /*14c20*/  IMAD.MOV.U32 R121, RZ, RZ, R42 ;  /* 0x000000ffff797224 */ /* 0x000fc600078e002a */
[----:B------:R-:W2:Y:S01]  /*14c30*/  LDL.LU.64 R28, [R1+0xb90] ;  /* 0x000b9000011c7983 */ /* 0x000ea20000300a00 */
[----:B------:R-:W-:Y:S01]  /*14c40*/  IMAD.MOV.U32 R120, RZ, RZ, R43 ;  /* 0x000000ffff787224 */ /* 0x000fe200078e002b */
[----:B------:R-:W-:Y:S02]  /*14c50*/  MOV R124, R41 ;  /* 0x00000029007c7202 */ /* 0x000fe40000000f00 */
[----:B------:R-:W3:Y:S01]  /*14c60*/  LDL.LU.64 R46, [R1+0xb88] ;  /* 0x000b8800012e7983 */ /* 0x000ee20000300a00 */
[----:B------:R-:W-:-:S03]  /*14c70*/  IMAD.MOV.U32 R125, RZ, RZ, R40 ;  /* 0x000000ffff7d7224 */ /* 0x000fc600078e0028 */
[----:B------:R-:W3:Y:S04]  /*14c80*/  LDL.LU.64 R44, [R1+0xb80] ;  /* 0x000b8000012c7983 */ /* 0x000ee80000300a00 */
[----:B------:R-:W3:Y:S04]  /*14c90*/  LDL.LU.64 R42, [R1+0xb78] ;  /* 0x000b7800012a7983 */ /* 0x000ee80000300a00 */
[----:B------:R-:W3:Y:S04]  /*14ca0*/  LDL.LU.64 R40, [R1+0xb70] ;  /* 0x000b700001287983 */ /* 0x000ee80000300a00 */
[----:B------:R-:W-:Y:S04]  /*14cb0*/  STL.64 [R1+0x20], R52 ;  /* 0x0000203401007387 */ /* 0x000fe80000100a00 */
[----:B------:R1:W-:Y:S04]  /*14cc0*/  STL.64 [R1+0x28], R54 ;  /* 0x0000283601007387 */ /* 0x0003e80000100a00 */
[----:B-1----:R-:W3:Y:S04]  /*14cd0*/  LDL.LU.64 R54, [R1+0xb68] ;  /* 0x000b680001367983 */ /* 0x002ee80000300a00 */
[----:B------:R-:W3:Y:S01]  /*14ce0*/  LDL.LU.64 R52, [R1+0xb60] ;  /* 0x000b600001347983 */ /* 0x000ee20000300a00 */
[----:B------:R-:W-:Y:S03]  /*14cf0*/  HMMA.1688.F32.TF32 R248, R188, R162, R248 ;  /* 0x000000a2bcf8723c */ /* 0x000fe600000810f8 */
[----:B------:R-:W-:Y:S04]  /*14d00*/  LDS R188, [R32+UR7+0x8880] ;  /* 0x0088800720bc7984 */ /* 0x000fe80008000800 */
[----:B------:R-:W-:Y:S04]  /*14d10*/  LDS R190, [R32+UR7+0x8c80] ;  /* 0x008c800720be7984 */ /* 0x000fe80008000800 */
[----:B------:R-:W-:Y:S04]  /*14d20*/  LDS R189, [R33+UR7+0x8880] ;  /* 0x0088800721bd7984 */ /* 0x000fe80008000800 */
[----:B------:R-:W1:Y:S01]  /*14d30*/  LDS R191, [R33+UR7+0x8c80] ;  /* 0x008c800721bf7984 */ /* 0x000e620008000800 */
[C---:B--2---:R-:W-:Y:S08]  /*14d40*/  HMMA.1688.F32.TF32 R28, R80.reuse, R66, R28 ;  /* 0x00000042501c723c */ /* 0x044ff0000008101c */
[----:B---3--:R-:W-:-:S15]  /*14d50*/  HMMA.1688.F32.TF32 R52, R80, R126, R52 ;  /* 0x0000007e5034723c */ /* 0x008fde0000081034 */
[----:B------:R-:W-:-:S04]  /*14d60*/  NOP ;  /* 0x0000000000007918 */ /* 0x000fc80000000000 */
[----:B------:R-:W-:Y:S04]  /*14d70*/  STL.64 [R1+0x30], R52 ;  /* 0x0000303401007387 */ /* 0x000fe80000100a00 */
[----:B------:R2:W-:Y:S02]  /*14d80*/  STL.64 [R1+0x38], R54 ;  /* 0x0000383601007387 */ /* 0x0005e40000100a00 */
[C---:B--2---:R-:W-:Y:S08]  /*14d90*/  HMMA.1688.F32.TF32 R52, R80.reuse, R122, R40 ;  /* 0x0000007a5034723c */ /* 0x044ff00000081028 */
[----:B------:R-:W-:Y:S11]  /*14da0*/  HMMA.1688.F32.TF32 R40, R80, R118, R44 ;  /* 0x000000765028723c */ /* 0x000ff6000008102c */
[----:B------:R-:W-:Y:S04]  /*14db0*/  STL.64 [R1+0x40], R52 ;  /* 0x0000403401007387 */ /* 0x000fe80000100a00 */
[----:B------:R2:W-:Y:S04]  /*14dc0*/  STL.64 [R1+0x48], R54 ;  /* 0x0000483601007387 */ /* 0x0005e80000100a00 */
[----:B------:R-:W-:Y:S04]  /*14dd0*/  STL.64 [R1+0x60], R40 ;  /* 0x0000602801007387 */ /* 0x000fe80000100a00 */
[----:B------:R-:W-:Y:S01]  /*14de0*/  STL.64 [R1+0x68], R42 ;  /* 0x0000682a01007387 */ /* 0x000fe20000100a00 */
[C---:B------:R-:W-:Y:S03]  /*14df0*/  HMMA.1688.F32.TF32 R80, R184.reuse, R34, R12 ;  /* 0x00000022b850723c */ /* 0x040fe6000008100c */
[----:B------:R-:W-:Y:S04]  /*14e00*/  STL.64 [R1+0x50], R28 ;  /* 0x0000501c01007387 */ /* 0x000fe80000100a00 */
[----:B------:R3:W-:Y:S01]  /*14e10*/  STL.64 [R1+0x58], R30 ;  /* 0x0000581e01007387 */ /* 0x0007e20000100a00 */
[C---:B------:R-:W-:Y:S03]  /*14e20*/  HMMA.1688.F32.TF32 R12, R184.reuse, R154, R236 ;  /* 0x0000009ab80c723c */ /* 0x040fe600000810ec */
[----:B------:R-:W-:Y:S04]  /*14e30*/  LDS R236, [R245+UR7+0x9080] ;  /* 0x00908007f5ec7984 */ /* 0x000fe80008000800 */
[----:B------:R-:W-:Y:S01]  /*14e40*/  LDS R238, [R245+UR7+0x9480] ;  /* 0x00948007f5ee7984 */ /* 0x000fe20008000800 */
[C---:B--2---:R-:W-:Y:S08]  /*14e50*/  HMMA.1688.F32.TF32 R52, R184.reuse, R58, R4 ;  /* 0x0000003ab834723c */ /* 0x044ff00000081004 */
[C---:B---3--:R-:W-:Y:S08]  /*14e60*/  HMMA.1688.F32.TF32 R28, R184.reuse, R158, R240 ;  /* 0x0000009eb81c723c */ /* 0x048ff000000810f0 */
[C---:B------:R-:W-:Y:S11]  /*14e70*/  HMMA.1688.F32.TF32 R4, R184.reuse, R150, R232 ;  /* 0x00000096b804723c */ /* 0x040ff600000810e8 */
[----:B------:R-:W-:Y:S04]  /*14e80*/  STL.64 [R1+0x190], R28 ;  /* 0x0001901c01007387 */ /* 0x000fe80000100a00 */
[----:B------:R2:W-:Y:S04]  /*14e90*/  STL.64 [R1+0x198], R30 ;  /* 0x0001981e01007387 */ /* 0x0005e80000100a00 */
[----:B------:R-:W-:Y:S04]  /*14ea0*/  STL.64 [R1+0x180], R12 ;  /* 0x0001800c01007387 */ /* 0x000fe80000100a00 */
[----:B------:R3:W-:Y:S01]  /*14eb0*/  STL.64 [R1+0x188], R14 ;  /* 0x0001880e01007387 */ /* 0x0007e20000100a00 */
[C---:B--2---:R-:W-:Y:S03]  /*14ec0*/  HMMA.1688.F32.TF32 R28, R184.reuse, R146, R228 ;  /* 0x00000092b81c723c */ /* 0x044fe600000810e4 */
[----:B------:R-:W-:Y:S04]  /*14ed0*/  STL.64 [R1+0x170], R4 ;  /* 0x0001700401007387 */ /* 0x000fe80000100a00 */
[----:B------:R2:W-:Y:S01]  /*14ee0*/  STL.64 [R1+0x178], R6 ;  /* 0x0001780601007387 */ /* 0x0005e20000100a00 */
[C---:B---3--:R-:W-:Y:S08]  /*14ef0*/  HMMA.1688.F32.TF32 R12, R184.reuse, R142, R224 ;  /* 0x0000008eb80c723c */ /* 0x048ff000000810e0 */
[C---:B--2---:R-:W-:Y:S03]  /*14f00*/  HMMA.1688.F32.TF32 R4, R184.reuse, R138, R220 ;  /* 0x0000008ab804723c */ /* 0x044fe600000810dc */
[----:B------:R-:W-:Y:S04]  /*14f10*/  STL.64 [R1+0x160], R28 ;  /* 0x0001601c01007387 */ /* 0x000fe80000100a00 */
[----:B------:R2:W-:Y:S01]  /*14f20*/  STL.64 [R1+0x168], R30 ;  /* 0x0001681e01007387 */ /* 0x0005e20000100a00 */
[C---:B------:R-:W-:Y:S03]  /*14f30*/  HMMA.1688.F32.TF32 R220, R184.reuse, R130, R60 ;  /* 0x00000082b8dc723c */ /* 0x040fe6000008103c */
[----:B------:R-:W-:Y:S04]  /*14f40*/  STL.64 [R1+0x150], R12 ;  /* 0x0001500c01007387 */ /* 0x000fe80000100a00 */
[----:B------:R-:W-:Y:S04]  /*14f50*/  STL.64 [R1+0x158], R14 ;  /* 0x0001580e01007387 */ /* 0x000fe80000100a00 */
[----:B------:R-:W-:Y:S01]  /*14f60*/  IMAD.MOV.U32 R2, RZ, RZ, R6 ;  /* 0x000000ffff027224 */ /* 0x000fe200078e0006 */
[----:B------:R3:W-:Y:S01]  /*14f70*/  STL.64 [R1+0x140], R4 ;  /* 0x0001400401007387 */ /* 0x0007e20000100a00 */
[----:B------:R-:W-:Y:S01]  /*14f80*/  MOV R0, R7 ;  /* 0x0000000700007202 */ /* 0x000fe20000000f00 */
[C---:B------:R-:W-:Y:S08]  /*14f90*/  HMMA.1688.F32.TF32 R224, R184.reuse, R126, R164 ;  /* 0x0000007eb8e0723c */ /* 0x040ff000000810a4 */
[C---:B------:R-:W-:Y:S01]  /*14fa0*/  HMMA.1688.F32.TF32 R228, R184.reuse, R122, R168 ;  /* 0x0000007ab8e4723c */ /* 0x040fe200000810a8 */
[----:B------:R-:W-:Y:S07]  /*14fb0*/  STL [R1+0xa64], R220 ;  /* 0x000a64dc01007387 */ /* 0x000fee0000100800 */
[----:B------:R-:W-:Y:S08]  /*14fc0*/  HMMA.1688.F32.TF32 R232, R184, R118, R172 ;  /* 0x00000076b8e8723c */ /* 0x000ff000000810ac */
[----:B-1----:R-:W-:Y:S08]  /*14fd0*/  HMMA.1688.F32.TF32 R240, R188, R154, R200 ;  /* 0x0000009abcf0723c */ /* 0x002ff000000810c8 */
[C---:B------:R-:W-:Y:S01]  /*14fe0*/  HMMA.1688.F32.TF32 R40, R184.reuse, R162, R180 ;  /* 0x000000a2b828723c */ /* 0x040fe200000810b4 */
[----:B--2---:R-:W-:Y:S01]  /*14ff0*/  LOP3.LUT R31, R245, 0x20, RZ, 0x3c, !PT ;  /* 0x00000020f51f7812 */ /* 0x004fe200078e3cff */
[----:B------:R-:W-:Y:S04]  /*15000*/  LDS R12, [R32+UR7+0x9080] ;  /* 0x00908007200c7984 */ /* 0x000fe80008000800 */
[----:B------:R-:W-:Y:S02]  /*15010*/  LDS R14, [R32+UR7+0x9480] ;  /* 0x00948007200e7984 */ /* 0x000fe40008000800 */
[----:B---3--:R-:W-:Y:S01]  /*15020*/  HMMA.1688.F32.TF32 R4, R184, R134, R48 ;  /* 0x00000086b804723c */ /* 0x008fe20000081030 */
[----:B------:R-:W-:Y:S01]  /*15030*/  IMAD.MOV.U32 R182, RZ, RZ, R116 ;  /* 0x000000ffffb67224 */ /* 0x000fe200078e0074 */
[----:B------:R-:W-:Y:S01]  /*15040*/  LDS R164, [R245+UR7+0x9000] ;  /* 0x00900007f5a47984 */ /* 0x000fe20008000800 */
[----:B------:R-:W-:-:S03]  /*15050*/  IMAD.MOV.U32 R183, RZ, RZ, R117 ;  /* 0x000000ffffb77224 */ /* 0x000fc600078e0075 */
[----:B------:R-:W-:Y:S02]  /*15060*/  LDS R166, [R245+UR7+0x9400] ;  /* 0x00940007f5a67984 */ /* 0x000fe40008000800 */
[C---:B----4-:R-:W-:Y:S02]  /*15070*/  HMMA.1688.F32.TF32 R36, R184.reuse, R194, R36 ;  /* 0x000000c2b824723c */ /* 0x050fe40000081024 */
[----:B------:R-:W-:Y:S04]  /*15080*/  LDS R165, [R31+UR7+0x9000] ;  /* 0x009000071fa57984 */ /* 0x000fe80008000800 */
[----:B------:R-:W-:Y:S04]  /*15090*/  LDS R167, [R31+UR7+0x9400] ;  /* 0x009400071fa77984 */ /* 0x000fe80008000800 */
[----:B------:R-:W-:Y:S04]  /*150a0*/  LDS R237, [R31+UR7+0x9080] ;  /* 0x009080071fed7984 */ /* 0x000fe80008000800 */
[----:B------:R-:W-:Y:S04]  /*150b0*/  STL.64 [R1+0x120], R4 ;  /* 0x0001200401007387 */ /* 0x000fe80000100a00 */
[----:B------:R1:W-:Y:S04]  /*150c0*/  STL.64 [R1+0x128], R6 ;  /* 0x0001280601007387 */ /* 0x0003e80000100a00 */
[----:B------:R-:W-:Y:S04]  /*150d0*/  STL [R1+0xa60], R221 ;  /* 0x000a60dd01007387 */ /* 0x000fe80000100800 */
[----:B------:R-:W-:Y:S01]  /*150e0*/  LDS R239, [R31+UR7+0x9480] ;  /* 0x009480071fef7984 */ /* 0x000fe20008000800 */
[----:B-1----:R-:W-:Y:S03]  /*150f0*/  HMMA.1688.F32.TF32 R4, R184, R66, R176 ;  /* 0x00000042b804723c */ /* 0x002fe600000810b0 */
        /* <DEDUP_REMOVED lines=11> */
[----:B------:R-:W-:-:S03]  /*151b0*/  IMAD.MOV.U32 R244, RZ, RZ, R4 ;  /* 0x000000fffff47224 */ /* 0x000fc600078e0004 */
[----:B------:R-:W-:Y:S01]  /*151c0*/  STL [R1+0xa8c], R233 ;  /* 0x000a8ce901007387 */ /* 0x000fe20000100800 */
[----:B------:R-:W-:-:S03]  /*151d0*/  IMAD.MOV.U32 R246, RZ, RZ, R6 ;  /* 0x000000fffff67224 */ /* 0x000fc600078e0006 */
[----:B------:R-:W-:Y:S01]  /*151e0*/  STL [R1+0xa88], R234 ;  /* 0x000a88ea01007387 */ /* 0x000fe20000100800 */
[----:B------:R-:W-:-:S03]  /*151f0*/  IMAD.MOV.U32 R247, RZ, RZ, R7 ;  /* 0x000000fffff77224 */ /* 0x000fc600078e0007 */
[----:B------:R-:W-:Y:S04]  /*15200*/  STL [R1+0xa84], R235 ;  /* 0x000a84eb01007387 */ /* 0x000fe80000100800 */
[----:B------:R1:W-:Y:S04]  /*15210*/  STL [R1+0x114], R5 ;  /* 0x0001140501007387 */ /* 0x0003e80000100800 */
[----:B------:R-:W-:Y:S04]  /*15220*/  LDS R13, [R33+UR7+0x9080] ;  /* 0x00908007210d7984 */ /* 0x000fe80008000800 */
[----:B------:R-:W-:Y:S01]  /*15230*/  LDS R15, [R33+UR7+0x9480] ;  /* 0x00948007210f7984 */ /* 0x000fe20008000800 */
[C---:B-1----:R-:W-:Y:S03]  /*15240*/  HMMA.1688.F32.TF32 R4, R188.reuse, R158, R196 ;  /* 0x0000009ebc04723c */ /* 0x042fe600000810c4 */
[----:B------:R-:W-:Y:S04]  /*15250*/  STL [R1+0xaac], R247 ;  /* 0x000aacf701007387 */ /* 0x000fe80000100800 */
[----:B------:R-:W-:Y:S04]  /*15260*/  STL [R1+0xaa8], R246 ;  /* 0x000aa8f601007387 */ /* 0x000fe80000100800 */
[----:B------:R-:W-:Y:S04]  /*15270*/  STL [R1+0xaa4], R244 ;  /* 0x000aa4f401007387 */ /* 0x000fe80000100800 */
[----:B------:R-:W-:Y:S04]  /*15280*/  STL.64 [R1+0xa48], R242 ;  /* 0x000a48f201007387 */ /* 0x000fe80000100a00 */
[----:B------:R-:W-:Y:S04]  /*15290*/  STL.64 [R1+0x100], R4 ;  /* 0x0001000401007387 */ /* 0x000fe80000100a00 */
[----:B------:R1:W-:Y:S02]  /*152a0*/  STL.64 [R1+0x108], R6 ;  /* 0x0001080601007387 */ /* 0x0003e40000100a00 */
[----:B-1----:R-:W-:Y:S02]  /*152b0*/  HMMA.1688.F32.TF32 R4, R188, R150, R204 ;  /* 0x00000096bc04723c */ /* 0x002fe400000810cc */
[----:B------:R-:W-:-:S15]  /*152c0*/  STL.64 [R1+0xa40], R240 ;  /* 0x000a40f001007387 */ /* 0x000fde0000100a00 */
[----:B------:R-:W-:Y:S02]  /*152d0*/  NOP ;  /* 0x0000000000007918 */ /* 0x000fe40000000000 */
[----:B------:R-:W-:Y:S01]  /*152e0*/  MOV R233, R4 ;  /* 0x0000000400e97202 */ /* 0x000fe20000000f00 */
[----:B------:R-:W-:Y:S02]  /*152f0*/  IMAD.MOV.U32 R234, RZ, RZ, R5 ;  /* 0x000000ffffea7224 */ /* 0x000fe400078e0005 */
[----:B------:R-:W-:Y:S02]  /*15300*/  IMAD.MOV.U32 R235, RZ, RZ, R6 ;  /* 0x000000ffffeb7224 */ /* 0x000fe400078e0006 */
[----:B------:R-:W-:Y:S02]  /*15310*/  IMAD.MOV.U32 R228, RZ, RZ, R7 ;  /* 0x000000ffffe47224 */ /* 0x000fe400078e0007 */
[----:B------:R-:W-:Y:S03]  /*15320*/  HMMA.1688.F32.TF32 R4, R188, R146, R208 ;  /* 0x00000092bc04723c */ /* 0x000fe600000810d0 */
[----:B------:R-:W-:Y:S04]  /*15330*/  STL [R1+0xaa0], R228 ;  /* 0x000aa0e401007387 */ /* 0x000fe80000100800 */
[----:B------:R-:W-:Y:S04]  /*15340*/  STL [R1+0xa9c], R235 ;  /* 0x000a9ceb01007387 */ /* 0x000fe80000100800 */
[----:B------:R-:W-:Y:S04]  /*15350*/  STL [R1+0xa98], R233 ;  /* 0x000a98e901007387 */ /* 0x000fe80000100800 */
[----:B------:R-:W-:Y:S04]  /*15360*/  STL [R1+0xa94], R234 ;  /* 0x000a94ea01007387 */ /* 0x000fe80000100800 */
[----:B------:R-:W-:Y:S01]  /*15370*/  STL.64 [R1+0xe0], R4 ;  /* 0x0000e00401007387 */ /* 0x000fe20000100a00 */
[----:B------:R-:W-:-:S03]  /*15380*/  MOV R232, R7 ;  /* 0x0000000700e87202 */ /* 0x000fc60000000f00 */
[----:B------:R1:W-:Y:S02]  /*15390*/  STL [R1+0xe8], R6 ;  /* 0x0000e80601007387 */ /* 0x0003e40000100800 */
[----:B-1----:R-:W-:-:S15]  /*153a0*/  HMMA.1688.F32.TF32 R4, R188, R142, R212 ;  /* 0x0000008ebc04723c */ /* 0x002fde00000810d4 */
[----:B------:R-:W-:-:S04]  /*153b0*/  NOP ;  /* 0x0000000000007918 */ /* 0x000fc80000000000 */
[----:B------:R-:W-:Y:S01]  /*153c0*/  IMAD.MOV.U32 R229, RZ, RZ, R4 ;  /* 0x000000ffffe57224 */ /* 0x000fe200078e0004 */
[----:B------:R-:W-:Y:S01]  /*153d0*/  MOV R225, R7 ;  /* 0x0000000700e17202 */ /* 0x000fe20000000f00 */
[----:B------:R-:W-:Y:S02]  /*153e0*/  IMAD.MOV.U32 R230, RZ, RZ, R5 ;  /* 0x000000ffffe67224 */ /* 0x000fe400078e0005 */
[----:B------:R-:W-:Y:S02]  /*153f0*/  IMAD.MOV.U32 R224, RZ, RZ, R6 ;  /* 0x000000ffffe07224 */ /* 0x000fe400078e0006 */
[----:B------:R-:W-:-:S15]  /*15400*/  HMMA.1688.F32.TF32 R4, R188, R138, R216 ;  /* 0x0000008abc04723c */ /* 0x000fde00000810d8 */
[----:B------:R-:W-:-:S04]  /*15410*/  NOP ;  /* 0x0000000000007918 */ /* 0x000fc80000000000 */
[----:B------:R-:W-:Y:S01]  /*15420*/  IMAD.MOV.U32 R228, RZ, RZ, R4 ;  /* 0x000000ffffe47224 */ /* 0x000fe200078e0004 */
[----:B------:R-:W-:Y:S01]  /*15430*/  MOV R234, R7 ;  /* 0x0000000700ea7202 */ /* 0x000fe20000000f00 */
[----:B------:R-:W-:Y:S02]  /*15440*/  IMAD.MOV.U32 R235, RZ, RZ, R5 ;  /* 0x000000ffffeb7224 */ /* 0x000fe400078e0005 */
[----:B------:R-:W-:Y:S02]  /*15450*/  IMAD.MOV.U32 R233, RZ, RZ, R6 ;  /* 0x000000ffffe97224 */ /* 0x000fe400078e0006 */
[----:B------:R-:W-:Y:S01]  /*15460*/  HMMA.1688.F32.TF32 R4, R188, R134, R92 ;  /* 0x00000086bc04723c */ /* 0x000fe2000008105c */
[----:B------:R-:W-:Y:S01]  /*15470*/  STL [R1+0xab0], R232 ;  /* 0x000ab0e801007387 */ /* 0x000fe20000100800 */
[----:B------:R-:W1:-:S15]  /*15480*/  S2R R116, SR_TID.X ;  /* 0x0000000000747919 */ /* 0x000e5e0000002100 */
[----:B------:R-:W-:Y:S02]  /*15490*/  NOP ;  /* 0x0000000000007918 */ /* 0x000fe40000000000 */
[----:B------:R-:W-:Y:S01]  /*154a0*/  IMAD.MOV.U32 R222, RZ, RZ, R4 ;  /* 0x000000ffffde7224 */ /* 0x000fe200078e0004 */
[----:B------:R2:W-:Y:S01]  /*154b0*/  STL [R1+0xac], R7 ;  /* 0x0000ac0701007387 */ /* 0x0005e20000100800 */
[----:B------:R-:W-:Y:S02]  /*154c0*/  IMAD.MOV.U32 R223, RZ, RZ, R5 ;  /* 0x000000ffffdf7224 */ /* 0x000fe400078e0005 */
[----:B------:R-:W-:Y:S02]  /*154d0*/  IMAD.MOV.U32 R231, RZ, RZ, R6 ;  /* 0x000000ffffe77224 */ /* 0x000fe400078e0006 */
[----:B--2---:R-:W-:-:S15]  /*154e0*/  HMMA.1688.F32.TF32 R4, R188, R130, R96 ;  /* 0x00000082bc04723c */ /* 0x004fde0000081060 */
[----:B------:R-:W-:-:S04]  /*154f0*/  NOP ;  /* 0x0000000000007918 */ /* 0x000fc80000000000 */
[----:B------:R-:W-:Y:S01]  /*15500*/  MOV R226, R4 ;  /* 0x0000000400e27202 */ /* 0x000fe20000000f00 */
[----:B------:R-:W-:Y:S02]  /*15510*/  IMAD.MOV.U32 R227, RZ, RZ, R5 ;  /* 0x000000ffffe37224 */ /* 0x000fe400078e0005 */
[----:B------:R-:W-:Y:S02]  /*15520*/  IMAD.MOV.U32 R220, RZ, RZ, R6 ;  /* 0x000000ffffdc7224 */ /* 0x000fe400078e0006 */
[----:B------:R-:W-:Y:S02]  /*15530*/  IMAD.MOV.U32 R221, RZ, RZ, R7 ;  /* 0x000000ffffdd7224 */ /* 0x000fe400078e0007 */
[----:B------:R-:W-:Y:S01]  /*15540*/  HMMA.1688.F32.TF32 R4, R188, R126, R100 ;  /* 0x0000007ebc04723c */ /* 0x000fe20000081064 */
[C---:B-1----:R-:W-:Y:S02]  /*15550*/  SHF.L.U32 R117, R116.reuse, 0x1, RZ ;  /* 0x0000000174757819 */ /* 0x042fe400000006ff */
[----:B------:R-:W-:-:S05]  /*15560*/  LOP3.LUT R116, R116, 0x7, RZ, 0xc0, !PT ;  /* 0x0000000774747812 */ /* 0x000fca00078ec0ff */
[----:B------:R-:W-:-:S11]  /*15570*/  IMAD R116, R116, 0x90, RZ ;  /* 0x0000009074747824 */ /* 0x000fd600078e02ff */
[----:B------:R-:W-:Y:S01]  /*15580*/  MOV R243, R4 ;  /* 0x0000000400f37202 */ /* 0x000fe20000000f00 */
[----:B------:R-:W-:Y:S02]  /*15590*/  IMAD.MOV.U32 R242, RZ, RZ, R5 ;  /* 0x000000fffff27224 */ /* 0x000fe400078e0005 */
[----:B------:R-:W-:Y:S02]  /*155a0*/  IMAD.MOV.U32 R241, RZ, RZ, R6 ;  /* 0x000000fffff17224 */ /* 0x000fe400078e0006 */
[----:B------:R-:W-:Y:S02]  /*155b0*/  IMAD.MOV.U32 R240, RZ, RZ, R7 ;  /* 0x000000fffff07224 */ /* 0x000fe400078e0007 */
[----:B------:R-:W-:Y:S01]  /*155c0*/  HMMA.1688.F32.TF32 R4, R188, R122, R104 ;  /* 0x0000007abc04723c */ /* 0x000fe20000081068 */
[----:B------:R-:W-:-:S04]  /*155d0*/  LOP3.LUT R116, R116, 0x30, R117, 0x78, !PT ;  /* 0x0000003074747812 */ /* 0x000fc800078e7875 */
[----:B------:R-:W-:-:S03]  /*155e0*/  LOP3.LUT R116, R116, 0x40, RZ, 0x3c, !PT ;  /* 0x0000004074747812 */ /* 0x000fc600078e3cff */
[C---:B------:R-:W-:Y:S01]  /*155f0*/  HMMA.1688.F32.TF32 R48, R188.reuse, R194, R8 ;  /* 0x000000c2bc30723c */ /* 0x040fe20000081008 */
[----:B------:R-:W-:Y:S04]  /*15600*/  LDS R194, [R32+UR7+0x9400] ;  /* 0x0094000720c27984 */ /* 0x000fe80008000800 */
[----:B------:R-:W-:Y:S04]  /*15610*/  LDS R195, [R33+UR7+0x9400] ;  /* 0x0094000721c37984 */ /* 0x000fe80008000800 */
[----:B------:R-:W1:Y:S02]  /*15620*/  LDSM.16.M88.4 R8, [R116+UR8] ;  /* 0x000000087408783b */ /* 0x000e640008000200 */
[----:B------:R-:W-:Y:S01]  /*15630*/  MOV R252, R6 ;  /* 0x0000000600fc7202 */ /* 0x000fe20000000f00 */
[----:B------:R-:W-:Y:S01]  /*15640*/  IMAD.MOV.U32 R3, RZ, RZ, R7 ;  /* 0x000000ffff037224 */ /* 0x000fe200078e0007 */
[----:B------:R2:W-:Y:S01]  /*15650*/  STL.64 [R1+0x70], R4 ;  /* 0x0000700401007387 */ /* 0x0005e20000100a00 */
[----:B------:R-:W-:Y:S01]  /*15660*/  HMMA.1688.F32.TF32 R44, R188, R162, R16 ;  /* 0x000000a2bc2c723c */ /* 0x000fe20000081010 */
[----:B------:R-:W-:-:S02]  /*15670*/  IMAD.MOV.U32 R180, RZ, RZ, R182 ;  /* 0x000000ffffb47224 */ /* 0x000fc400078e00b6 */
[----:B------:R-:W-:-:S05]  /*15680*/  IMAD.MOV.U32 R181, RZ, RZ, R183 ;  /* 0x000000ffffb57224 */ /* 0x000fca00078e00b7 */
[C---:B------:R-:W-:Y:S01]  /*15690*/  HMMA.1688.F32.TF32 R56, R188.reuse, R58, R20 ;  /* 0x0000003abc38723c */ /* 0x040fe20000081014 */
[----:B------:R-:W-:Y:S02]  /*156a0*/  IMAD.MOV.U32 R62, RZ, RZ, R65 ;  /* 0x000000ffff3e7224 */ /* 0x000fe400078e0041 */
[----:B------:R-:W-:Y:S02]  /*156b0*/  IMAD.MOV.U32 R63, RZ, RZ, R64 ;  /* 0x000000ffff3f7224 */ /* 0x000fe400078e0040 */
[----:B------:R-:W-:Y:S01]  /*156c0*/  IMAD.MOV.U32 R184, RZ, RZ, R140 ;  /* 0x000000ffffb87224 */ /* 0x000fe200078e008c */
[----:B------:R-:W-:Y:S01]  /*156d0*/  MOV R185, R132 ;  /* 0x0000008400b97202 */ /* 0x000fe20000000f00 */
[----:B------:R-:W-:Y:S01]  /*156e0*/  IMAD.MOV.U32 R186, RZ, RZ, R148 ;  /* 0x000000ffffba7224 */ /* 0x000fe200078e0094 */
[----:B--2---:R-:W-:Y:S01]  /*156f0*/  HMMA.1688.F32.TF32 R4, R188, R118, R108 ;  /* 0x00000076bc04723c */ /* 0x004fe2000008106c */
[----:B------:R-:W-:Y:S01]  /*15700*/  IMAD.MOV.U32 R187, RZ, RZ, R149 ;  /* 0x000000ffffbb7224 */ /* 0x000fe200078e0095 */
[----:B------:R-:W-:Y:S01]  /*15710*/  MOV R177, R156 ;  /* 0x0000009c00b17202 */ /* 0x000fe20000000f00 */
[----:B------:R-:W-:Y:S01]  /*15720*/  IMAD.MOV.U32 R176, RZ, RZ, R157 ;  /* 0x000000ffffb07224 */ /* 0x000fe200078e009d */
[----:B------:R-:W-:Y:S01]  /*15730*/  MOV R169, R152 ;  /* 0x0000009800a97202 */ /* 0x000fe20000000f00 */
[----:B------:R-:W-:Y:S01]  /*15740*/  IMAD.MOV.U32 R178, RZ, RZ, R137 ;  /* 0x000000ffffb27224 */ /* 0x000fe200078e0089 */
[----:B------:R-:W-:Y:S01]  /*15750*/  LDSM.16.M88.4 R92, [R116+UR8+0x2800] ;  /* 0x00280008745c783b */ /* 0x000fe20008000200 */
[----:B------:R-:W-:-:S02]  /*15760*/  IMAD.MOV.U32 R179, RZ, RZ, R133 ;  /* 0x000000ffffb37224 */ /* 0x000fc400078e0085 */
[----:B------:R-:W-:Y:S01]  /*15770*/  IMAD.MOV.U32 R168, RZ, RZ, R153 ;  /* 0x000000ffffa87224 */ /* 0x000fe200078e0099 */
[----:B------:R-:W-:Y:S01]  /*15780*/  LDSM.16.M88.4 R96, [R116+UR8+0x2c00] ;  /* 0x002c00087460783b */ /* 0x000fe20008000200 */
[----:B------:R-:W-:Y:S02]  /*15790*/  IMAD.MOV.U32 R170, RZ, RZ, R129 ;  /* 0x000000ffffaa7224 */ /* 0x000fe400078e0081 */
[----:B------:R-:W-:Y:S01]  /*157a0*/  IMAD.MOV.U32 R171, RZ, RZ, R128 ;  /* 0x000000ffffab7224 */ /* 0x000fe200078e0080 */
[----:B------:R-:W-:Y:S01]  /*157b0*/  LDSM.16.M88.4 R100, [R116+UR8+0x3000] ;  /* 0x003000087464783b */ /* 0x000fe20008000200 */
[----:B------:R-:W-:-:S03]  /*157c0*/  IMAD.MOV.U32 R198, RZ, RZ, R121 ;  /* 0x000000ffffc67224 */ /* 0x000fc600078e0079 */
[----:B------:R-:W-:Y:S01]  /*157d0*/  LDSM.16.M88.4 R104, [R116+UR8+0x3400] ;  /* 0x003400087468783b */ /* 0x000fe20008000200 */
[----:B------:R-:W-:Y:S01]  /*157e0*/  IMAD.MOV.U32 R232, RZ, RZ, R4 ;  /* 0x000000ffffe87224 */ /* 0x000fe200078e0004 */
[----:B------:R-:W-:Y:S01]  /*157f0*/  MOV R246, R6 ;  /* 0x0000000600f67202 */ /* 0x000fe20000000f00 */
[----:B------:R-:W-:Y:S01]  /*15800*/  IMAD.MOV.U32 R247, RZ, RZ, R5 ;  /* 0x000000fffff77224 */ /* 0x000fe200078e0005 */
[----:B-1----:R-:W-:Y:S01]  /*15810*/  HMMA.1688.F32.TF32 R28, R192, R8, R84 ;  /* 0x00000008c01c723c */ /* 0x002fe20000081054 */
[----:B------:R-:W-:-:S07]  /*15820*/  IMAD.MOV.U32 R244, RZ, RZ, R7 ;  /* 0x000000fffff47224 */ /* 0x000fce00078e0007 */
[C---:B------:R-:W-:Y:S01]  /*15830*/  HMMA.1688.F32.TF32 R160, R188.reuse, R34, R24 ;  /* 0x00000022bca0723c */ /* 0x040fe20000081018 */
[----:B------:R-:W-:Y:S01]  /*15840*/  IMAD.MOV.U32 R182, RZ, RZ, R74 ;  /* 0x000000ffffb67224 */ /* 0x000fe200078e004a */
[----:B------:R-:W-:Y:S01]  /*15850*/  MOV R183, R75 ;  /* 0x0000004b00b77202 */ /* 0x000fe20000000f00 */
[----:B------:R-:W1:Y:S04]  /*15860*/  LDSM.16.M88.4 R16, [R116+UR8+0x400] ;  /* 0x000400087410783b */ /* 0x000e680008000200 */
[----:B------:R-:W2:Y:S01]  /*15870*/  LDSM.16.M88.4 R20, [R116+UR8+0x800] ;  /* 0x000800087414783b */ /* 0x000ea20008000200 */
[----:B------:R-:W-:Y:S03]  /*15880*/  HMMA.1688.F32.TF32 R4, R188, R66, R112 ;  /* 0x00000042bc04723c */ /* 0x000fe60000081070 */
[----:B------:R-:W3:Y:S04]  /*15890*/  LDSM.16.M88.4 R24, [R116+UR8+0xc00] ;  /* 0x000c00087418783b */ /* 0x000ee80008000200 */
[----:B------:R-:W-:Y:S01]  /*158a0*/  LDSM.16.M88.4 R84, [R116+UR8+0x2000] ;  /* 0x002000087454783b */ /* 0x000fe20008000200 */
[----:B------:R-:W-:Y:S03]  /*158b0*/  HMMA.1688.F32.TF32 R32, R236, R8, R36 ;  /* 0x00000008ec20723c */ /* 0x000fe60000081024 */
[----:B------:R-:W4:Y:S01]  /*158c0*/  LDSM.16.M88.4 R112, [R116+UR8+0x3c00] ;  /* 0x003c00087470783b */ /* 0x000f220008000200 */
[----:B------:R-:W-:-:S03]  /*158d0*/  IMAD.MOV.U32 R199, RZ, RZ, R120 ;  /* 0x000000ffffc77224 */ /* 0x000fc600078e0078 */
[----:B------:R-:W-:Y:S04]  /*158e0*/  LDSM.16.M88.4 R108, [R116+UR8+0x3800] ;  /* 0x00380008746c783b */ /* 0x000fe80008000200 */
[----:B------:R-:W-:Y:S04]  /*158f0*/  STL.64 [R1+0x9b8], R6 ;  /* 0x0009b80601007387 */ /* 0x000fe80000100a00 */
[----:B------:R1:W-:Y:S02]  /*15900*/  STL.64 [R1+0x9b0], R4 ;  /* 0x0009b00401007387 */ /* 0x0003e40000100a00 */
[C---:B-1----:R-:W-:Y:S02]  /*15910*/  HMMA.1688.F32.TF32 R4, R164.reuse, R8, R88 ;  /* 0x00000008a404723c */ /* 0x042fe40000081058 */
[----:B------:R-:W-:Y:S04]  /*15920*/  STL [R1+0xa50], R245 ;  /* 0x000a50f501007387 */ /* 0x000fe80000100800 */
[----:B------:R-:W-:Y:S02]  /*15930*/  STL [R1+0x980], R28 ;  /* 0x0009801c01007387 */ /* 0x000fe40000100800 */
[----:B------:R-:W-:Y:S02]  /*15940*/  HMMA.1688.F32.TF32 R248, R164, R16, R248 ;  /* 0x00000010a4f8723c */ /* 0x000fe400000810f8 */
[----:B------:R-:W-:Y:S09]  /*15950*/  LDSM.16.M88.4 R88, [R116+UR8+0x2400] ;  /* 0x002400087458783b */ /* 0x000ff20008000200 */
[----:B------:R-:W-:Y:S04]  /*15960*/  STL.64 [R1], R4 ;  /* 0x0000000401007387 */ /* 0x000fe80000100a00 */
[----:B------:R1:W-:Y:S02]  /*15970*/  STL.64 [R1+0x8], R6 ;  /* 0x0000080601007387 */ /* 0x0003e40000100a00 */
[----:B-1----:R-:W-:Y:S02]  /*15980*/  HMMA.1688.F32.TF32 R4, R12, R8, R48 ;  /* 0x000000080c04723c */ /* 0x002fe40000081030 */
[----:B------:R-:W-:Y:S04]  /*15990*/  STL [R1+0x97c], R29 ;  /* 0x00097c1d01007387 */ /* 0x000fe80000100800 */
[----:B------:R-:W-:Y:S04]  /*159a0*/  STL [R1+0x978], R30 ;  /* 0x0009781e01007387 */ /* 0x000fe80000100800 */
[----:B------:R-:W-:Y:S04]  /*159b0*/  STL [R1+0x974], R31 ;  /* 0x0009741f01007387 */ /* 0x000fe80000100800 */
[----:B------:R-:W-:Y:S04]  /*159c0*/  STL.64 [R1+0x9c8], R34 ;  /* 0x0009c82201007387 */ /* 0x000fe80000100a00 */
[----:B------:R-:W-:Y:S04]  /*159d0*/  STL.64 [R1+0x9c0], R32 ;  /* 0x0009c02001007387 */ /* 0x000fe80000100a00 */
[----:B------:R-:W-:Y:S04]  /*159e0*/  STL.64 [R1+0x300], R4 ;  /* 0x0003000401007387 */ /* 0x000fe80000100a00 */
[----:B------:R1:W-:Y:S04]  /*159f0*/  STL.64 [R1+0x308], R6 ;  /* 0x0003080601007387 */ /* 0x0003e80000100a00 */
[----:B------:R-:W3:Y:S04]  /*15a00*/  LDL.LU R74, [R1+0xb58] ;  /* 0x000b5800014a7983 */ /* 0x000ee80000300800 */
[----:B------:R-:W3:Y:S04]  /*15a10*/  LDL.LU R75, [R1+0xb54] ;  /* 0x000b5400014b7983 */ /* 0x000ee80000300800 */
[----:B------:R-:W4:Y:S04]  /*15a20*/  LDL.LU R60, [R1+0x130] ;  /* 0x00013000013c7983 */ /* 0x000f280000300800 */
[----:B------:R-:W4:Y:S01]  /*15a30*/  LDL.LU R61, [R1+0x134] ;  /* 0x00013400013d7983 */ /* 0x000f220000300800 */
[-C--:B------:R-:W-:Y:S08]  /*15a40*/  HMMA.1688.F32.TF32 R36, R192, R16.reuse, R76 ;  /* 0x00000010c024723c */ /* 0x080ff0000008104c */
[-C--:B------:R-:W-:Y:S08]  /*15a50*/  HMMA.1688.F32.TF32 R40, R236, R16.reuse, R40 ;  /* 0x00000010ec28723c */ /* 0x080ff00000081028 */
[----:B-1----:R-:W-:Y:S01]  /*15a60*/  HMMA.1688.F32.TF32 R4, R12, R16, R44 ;  /* 0x000000100c04723c */ /* 0x002fe2000008102c */
[----:B------:R-:W-:Y:S04]  /*15a70*/  STL.64 [R1+0x9d8], R250 ;  /* 0x0009d8fa01007387 */ /* 0x000fe80000100a00 */
[----:B------:R-:W-:Y:S04]  /*15a80*/  STL.64 [R1+0x9d0], R248 ;  /* 0x0009d0f801007387 */ /* 0x000fe80000100a00 */
[----:B------:R-:W-:Y:S04]  /*15a90*/  STL [R1+0x990], R36 ;  /* 0x0009902401007387 */ /* 0x000fe80000100800 */
[----:B------:R-:W-:Y:S04]  /*15aa0*/  STL [R1+0x98c], R37 ;  /* 0x00098c2501007387 */ /* 0x000fe80000100800 */
[----:B------:R-:W-:Y:S04]  /*15ab0*/  STL [R1+0x988], R38 ;  /* 0x0009882601007387 */ /* 0x000fe80000100800 */
[----:B------:R-:W-:Y:S04]  /*15ac0*/  STL [R1+0x984], R39 ;  /* 0x0009842701007387 */ /* 0x000fe80000100800 */
[----:B------:R-:W-:Y:S04]  /*15ad0*/  STL.64 [R1+0x9e8], R42 ;  /* 0x0009e82a01007387 */ /* 0x000fe80000100a00 */
[----:B------:R-:W-:Y:S01]  /*15ae0*/  STL.64 [R1+0x9e0], R40 ;  /* 0x0009e02801007387 */ /* 0x000fe20000100a00 */
[-C--:B--2---:R-:W-:Y:S03]  /*15af0*/  HMMA.1688.F32.TF32 R48, R192, R20.reuse, R68 ;  /* 0x00000014c030723c */ /* 0x084fe60000081044 */
[----:B------:R-:W-:Y:S04]  /*15b00*/  LDSM.16.M88.4 R68, [R116+UR8+0x1000] ;  /* 0x001000087444783b */ /* 0x000fe80008000200 */
[----:B------:R-:W-:Y:S01]  /*15b10*/  LDSM.16.M88.4 R76, [R116+UR8+0x1800] ;  /* 0x00180008744c783b */ /* 0x000fe20008000200 */
[-C--:B------:R-:W-:Y:S08]  /*15b20*/  HMMA.1688.F32.TF32 R52, R236, R20.reuse, R52 ;  /* 0x00000014ec34723c */ /* 0x080ff00000081034 */
[----:B---3--:R-:W-:Y:S01]  /*15b30*/  HMMA.1688.F32.TF32 R44, R164, R20, R72 ;  /* 0x00000014a42c723c */ /* 0x008fe20000081048 */
[----:B------:R-:W1:-:S15]  /*15b40*/  LDSM.16.M88.4 R72, [R116+UR8+0x1400] ;  /* 0x001400087448783b */ /* 0x000e5e0008000200 */
[----:B------:R-:W-:-:S03]  /*15b50*/  NOP ;  /* 0x0000000000007918 */ /* 0x000fc60000000000 */
[----:B------:R-:W-:Y:S04]  /*15b60*/  STL.64 [R1+0x9f8], R46 ;  /* 0x0009f82e01007387 */ /* 0x000fe80000100a00 */
[----:B------:R-:W-:Y:S04]  /*15b70*/  STL.64 [R1+0x2f0], R4 ;  /* 0x0002f00401007387 */ /* 0x000fe80000100a00 */
[----:B------:R2:W-:Y:S02]  /*15b80*/  STL.64 [R1+0x2f8], R6 ;  /* 0x0002f80601007387 */ /* 0x0005e40000100a00 */
[----:B--2---:R-:W-:Y:S08]  /*15b90*/  HMMA.1688.F32.TF32 R4, R12, R20, R56 ;  /* 0x000000140c04723c */ /* 0x004ff00000081038 */
[-C--:B----4-:R-:W-:Y:S01]  /*15ba0*/  HMMA.1688.F32.TF32 R56, R164, R24.reuse, R60 ;  /* 0x00000018a438723c */ /* 0x090fe2000008103c */
[----:B------:R-:W-:Y:S07]  /*15bb0*/  STL.64 [R1+0x9f0], R44 ;  /* 0x0009f02c01007387 */ /* 0x000fee0000100a00 */
[----:B------:R-:W-:Y:S03]  /*15bc0*/  HMMA.1688.F32.TF32 R60, R192, R24, R180 ;  /* 0x00000018c03c723c */ /* 0x000fe600000810b4 */
[----:B------:R-:W-:Y:S01]  /*15bd0*/  IMAD.MOV.U32 R17, RZ, RZ, R4 ;  /* 0x000000ffff117224 */ /* 0x000fe200078e0004 */
[----:B------:R-:W-:Y:S01]  /*15be0*/  MOV R16, R5 ;  /* 0x0000000500107202 */ /* 0x000fe20000000f00 */
[----:B------:R-:W-:-:S02]  /*15bf0*/  IMAD.MOV.U32 R9, RZ, RZ, R6 ;  /* 0x000000ffff097224 */ /* 0x000fc400078e0006 */
[----:B------:R-:W-:Y:S02]  /*15c00*/  IMAD.MOV.U32 R8, RZ, RZ, R7 ;  /* 0x000000ffff087224 */ /* 0x000fe400078e0007 */
[----:B------:R-:W-:Y:S01]  /*15c10*/  HMMA.1688.F32.TF32 R4, R12, R24, R160 ;  /* 0x000000180c04723c */ /* 0x000fe200000810a0 */
[----:B------:R-:W-:Y:S04]  /*15c20*/  STL [R1+0x9a0], R48 ;  /* 0x0009a03001007387 */ /* 0x000fe80000100800 */
[----:B------:R-:W-:Y:S04]  /*15c30*/  STL [R1+0x99c], R49 ;  /* 0x00099c3101007387 */ /* 0x000fe80000100800 */
[----:B------:R-:W-:Y:S04]  /*15c40*/  STL [R1+0x998], R50 ;  /* 0x0009983201007387 */ /* 0x000fe80000100800 */
[----:B------:R-:W-:Y:S04]  /*15c50*/  STL [R1+0x994], R51 ;  /* 0x0009943301007387 */ /* 0x000fe80000100800 */
[----:B------:R-:W-:Y:S04]  /*15c60*/  STL.64 [R1+0xa08], R54 ;  /* 0x000a083601007387 */ /* 0x000fe80000100a00 */
[----:B------:R-:W-:Y:S04]  /*15c70*/  STL.64 [R1+0xa00], R52 ;  /* 0x000a003401007387 */ /* 0x000fe80000100a00 */
[----:B------:R-:W-:Y:S04]  /*15c80*/  STL.64 [R1+0xa18], R10 ;  /* 0x000a180a01007387 */ /* 0x000fe80000100a00 */
[----:B------:R-:W-:Y:S04]  /*15c90*/  STL.64 [R1+0xa10], R8 ;  /* 0x000a100801007387 */ /* 0x000fe80000100a00 */
[----:B------:R-:W-:Y:S04]  /*15ca0*/  STL [R1+0x9a8], R16 ;  /* 0x0009a81001007387 */ /* 0x000fe80000100800 */
[----:B------:R-:W-:Y:S04]  /*15cb0*/  STL [R1+0x9a4], R17 ;  /* 0x0009a41101007387 */ /* 0x000fe80000100800 */
[----:B------:R-:W-:Y:S04]  /*15cc0*/  STL.64 [R1+0xa28], R58 ;  /* 0x000a283a01007387 */ /* 0x000fe80000100a00 */
[----:B------:R-:W-:Y:S04]  /*15cd0*/  STL.64 [R1+0xa20], R56 ;  /* 0x000a203801007387 */ /* 0x000fe80000100a00 */
[----:B------:R-:W-:Y:S04]  /*15ce0*/  STL.64 [R1+0xa38], R62 ;  /* 0x000a383e01007387 */ /* 0x000fe80000100a00 */
[----:B------:R-:W-:Y:S04]  /*15cf0*/  STL.64 [R1+0xa30], R60 ;  /* 0x000a303c01007387 */ /* 0x000fe80000100a00 */
[----:B------:R-:W2:Y:S04]  /*15d00*/  LDL.LU R140, [R1+0xb50] ;  /* 0x000b5000018c7983 */ /* 0x000ea80000300800 */
[----:B------:R-:W-:Y:S01]  /*15d10*/  STL.64 [R1+0x2d0], R4 ;  /* 0x0002d00401007387 */ /* 0x000fe20000100a00 */
[----:B------:R-:W-:-:S03]  /*15d20*/  IMAD.MOV.U32 R180, RZ, RZ, R144 ;  /* 0x000000ffffb47224 */ /* 0x000fc600078e0090 */
[----:B------:R-:W-:Y:S01]  /*15d30*/  STL.64 [R1+0x2d8], R6 ;  /* 0x0002d80601007387 */ /* 0x000fe20000100a00 */
[----:B------:R-:W-:-:S03]  /*15d40*/  MOV R181, R145 ;  /* 0x0000009100b57202 */ /* 0x000fc60000000f00 */
[----:B------:R-:W3:Y:S01]  /*15d50*/  LDL.LU R132, [R1+0xb4c] ;  /* 0x000b4c0001847983 */ /* 0x000ee20000300800 */
[----:B------:R-:W-:-:S03]  /*15d60*/  IMAD.MOV.U32 R182, RZ, RZ, R136 ;  /* 0x000000ffffb67224 */ /* 0x000fc600078e0088 */
[----:B------:R-:W4:Y:S01]  /*15d70*/  LDL.LU R148, [R1+0xb48] ;  /* 0x000b480001947983 */ /* 0x000f220000300800 */
[----:B------:R-:W-:-:S03]  /*15d80*/  IMAD.MOV.U32 R183, RZ, RZ, R141 ;  /* 0x000000ffffb77224 */ /* 0x000fc600078e008d */
        /* <DEDUP_REMOVED lines=13> */
[----:B--2---:R-:W-:-:S02]  /*15e60*/  IMAD.MOV.U32 R203, RZ, RZ, R140 ;  /* 0x000000ffffcb7224 */ /* 0x004fc400078e008c */
[----:B---3--:R-:W-:Y:S01]  /*15e70*/  IMAD.MOV.U32 R202, RZ, RZ, R132 ;  /* 0x000000ffffca7224 */ /* 0x008fe200078e0084 */
[----:B----4-:R-:W-:Y:S01]  /*15e80*/  MOV R201, R148 ;  /* 0x0000009400c97202 */ /* 0x010fe20000000f00 */
[----:B------:R-:W-:Y:S02]  /*15e90*/  IMAD.MOV.U32 R200, RZ, RZ, R149 ;  /* 0x000000ffffc87224 */ /* 0x000fe400078e0095 */
[----:B------:R-:W2:Y:S04]  /*15ea0*/  LDL.LU R149, [R1+0xb10] ;  /* 0x000b100001957983 */ /* 0x000ea80000300800 */
[----:B------:R-:W2:Y:S04]  /*15eb0*/  LDL.LU R148, [R1+0xb0c] ;  /* 0x000b0c0001947983 */ /* 0x000ea80000300800 */
[----:B------:R-:W3:Y:S01]  /*15ec0*/  LDL.LU R132, [R1+0xb08] ;  /* 0x000b080001847983 */ /* 0x000ee20000300800 */
[----:B------:R-:W-:Y:S01]  /*15ed0*/  IMAD.MOV.U32 R206, RZ, RZ, R145 ;  /* 0x000000ffffce7224 */ /* 0x000fe200078e0091 */
[----:B------:R-:W-:-:S02]  /*15ee0*/  MOV R205, R136 ;  /* 0x0000008800cd7202 */ /* 0x000fc40000000f00 */
[----:B------:R-:W4:Y:S01]  /*15ef0*/  LDL.LU R140, [R1+0xb04] ;  /* 0x000b0400018c7983 */ /* 0x000f220000300800 */
[----:B------:R-:W-:-:S03]  /*15f00*/  IMAD.MOV.U32 R204, RZ, RZ, R141 ;  /* 0x000000ffffcc7224 */ /* 0x000fc600078e008d */
[----:B------:R-:W2:Y:S01]  /*15f10*/  LDL.LU R141, [R1+0xb00] ;  /* 0x000b0000018d7983 */ /* 0x000ea20000300800 */
[----:B------:R-:W-:-:S03]  /*15f20*/  IMAD.MOV.U32 R207, RZ, RZ, R144 ;  /* 0x000000ffffcf7224 */ /* 0x000fc600078e0090 */
[----:B------:R-:W2:Y:S04]  /*15f30*/  LDL.LU R136, [R1+0xafc] ;  /* 0x000afc0001887983 */ /* 0x000ea80000300800 */
[----:B------:R-:W2:Y:S01]  /*15f40*/  LDL.LU R145, [R1+0xaf8] ;  /* 0x000af80001917983 */ /* 0x000ea20000300800 */
[----:B------:R-:W-:-:S03]  /*15f50*/  MOV R155, R137 ;  /* 0x00000089009b7202 */ /* 0x000fc60000000f00 */
[----:B------:R-:W2:Y:S01]  /*15f60*/  LDL.LU R144, [R1+0xaf4] ;  /* 0x000af40001907983 */ /* 0x000ea20000300800 */
[----:B------:R-:W-:-:S03]  /*15f70*/  IMAD.MOV.U32 R154, RZ, RZ, R133 ;  /* 0x000000ffff9a7224 */ /* 0x000fc600078e0085 */
[----:B------:R-:W2:Y:S04]  /*15f80*/  LDL.LU R133, [R1+0xaf0] ;  /* 0x000af00001857983 */ /* 0x000ea80000300800 */
[----:B------:R-:W2:Y:S01]  /*15f90*/  LDL.LU R137, [R1+0xaec] ;  /* 0x000aec0001897983 */ /* 0x000ea20000300800 */
[----:B------:R-:W-:Y:S02]  /*15fa0*/  IMAD.MOV.U32 R151, RZ, RZ, R129 ;  /* 0x000000ffff977224 */ /* 0x000fe400078e0081 */
[----:B------:R-:W-:Y:S02]  /*15fb0*/  IMAD.MOV.U32 R150, RZ, RZ, R128 ;  /* 0x000000ffff967224 */ /* 0x000fe400078e0080 */
[----:B------:R-:W2:Y:S04]  /*15fc0*/  LDL.LU R128, [R1+0xae8] ;  /* 0x000ae80001807983 */ /* 0x000ea80000300800 */
[----:B------:R-:W2:Y:S01]  /*15fd0*/  LDL.LU R129, [R1+0xae4] ;  /* 0x000ae40001817983 */ /* 0x000ea20000300800 */
[----:B---3--:R-:W-:-:S02]  /*15fe0*/  IMAD.MOV.U32 R211, RZ, RZ, R132 ;  /* 0x000000ffffd37224 */ /* 0x008fc400078e0084 */
[----:B----4-:R-:W-:Y:S01]  /*15ff0*/  IMAD.MOV.U32 R210, RZ, RZ, R140 ;  /* 0x000000ffffd27224 */ /* 0x010fe200078e008c */
[----:B--2---:R-:W-:Y:S01]  /*16000*/  MOV R209, R141 ;  /* 0x0000008d00d17202 */ /* 0x004fe20000000f00 */
[----:B------:R-:W-:Y:S02]  /*16010*/  IMAD.MOV.U32 R208, RZ, RZ, R136 ;  /* 0x000000ffffd07224 */ /* 0x000fe400078e0088 */
[----:B------:R-:W2:Y:S04]  /*16020*/  LDL.LU R136, [R1+0xae0] ;  /* 0x000ae00001887983 */ /* 0x000ea80000300800 */
[----:B------:R-:W3:Y:S04]  /*16030*/  LDL.LU R141, [R1+0xadc] ;  /* 0x000adc00018d7983 */ /* 0x000ee80000300800 */
[----:B------:R-:W3:Y:S04]  /*16040*/  LDL.LU R140, [R1+0xad8] ;  /* 0x000ad800018c7983 */ /* 0x000ee80000300800 */
[----:B------:R-:W4:Y:S01]  /*16050*/  LDL.LU R132, [R1+0xad4] ;  /* 0x000ad40001847983 */ /* 0x000f220000300800 */
[----:B------:R-:W-:-:S03]  /*16060*/  IMAD.MOV.U32 R212, RZ, RZ, R128 ;  /* 0x000000ffffd47224 */ /* 0x000fc600078e0080 */
[----:B------:R-:W3:Y:S01]  /*16070*/  LDL.LU R128, [R1+0xad0] ;  /* 0x000ad00001807983 */ /* 0x000ee20000300800 */
[----:B------:R-:W-:-:S03]  /*16080*/  MOV R213, R129 ;  /* 0x0000008100d57202 */ /* 0x000fc60000000f00 */
[----:B------:R-:W3:Y:S01]  /*16090*/  LDL.LU R129, [R1+0xacc] ;  /* 0x000acc0001817983 */ /* 0x000ee20000300800 */
[----:B------:R-:W-:Y:S02]  /*160a0*/  IMAD.MOV.U32 R214, RZ, RZ, R137 ;  /* 0x000000ffffd67224 */ /* 0x000fe400078e0089 */
[----:B------:R-:W-:Y:S01]  /*160b0*/  IMAD.MOV.U32 R215, RZ, RZ, R133 ;  /* 0x000000ffffd77224 */ /* 0x000fe200078e0085 */
[----:B------:R-:W3:Y:S04]  /*160c0*/  LDL.LU R137, [R1+0xac8] ;  /* 0x000ac80001897983 */ /* 0x000ee80000300800 */
[----:B------:R-:W1:Y:S01]  /*160d0*/  LDL.LU R133, [R1+0xac4] ;  /* 0x000ac40001857983 */ /* 0x000e620000300800 */
[----:B--2---:R-:W-:Y:S01]  /*160e0*/  MOV R143, R136 ;  /* 0x00000088008f7202 */ /* 0x004fe20000000f00 */
[----:B----4-:R-:W-:-:S02]  /*160f0*/  IMAD.MOV.U32 R142, RZ, RZ, R132 ;  /* 0x000000ffff8e7224 */ /* 0x010fc400078e0084 */
[----:B------:R-:W1:Y:S04]  /*16100*/  LDL.LU R132, [R1+0xac0] ;  /* 0x000ac00001847983 */ /* 0x000e680000300800 */
[----:B------:R-:W2:Y:S01]  /*16110*/  LDL.LU R136, [R1+0xabc] ;  /* 0x000abc0001887983 */ /* 0x000ea20000300800 */
[----:B---3--:R-:W-:Y:S02]  /*16120*/  IMAD.MOV.U32 R217, RZ, RZ, R128 ;  /* 0x000000ffffd97224 */ /* 0x008fe400078e0080 */
[----:B------:R-:W-:Y:S02]  /*16130*/  IMAD.MOV.U32 R216, RZ, RZ, R129 ;  /* 0x000000ffffd87224 */ /* 0x000fe400078e0081 */
[----:B------:R-:W3:Y:S04]  /*16140*/  LDL.LU R129, [R1+0xab8] ;  /* 0x000ab80001817983 */ /* 0x000ee80000300800 */
[----:B------:R-:W3:Y:S04]  /*16150*/  LDL.LU R128, [R1+0xab4] ;  /* 0x000ab40001807983 */ /* 0x000ee80000300800 */
[----:B------:R-:W4:Y:S04]  /*16160*/  LDL.LU R218, [R1+0x298] ;  /* 0x0002980001da7983 */ /* 0x000f280000300800 */
[----:B------:R-:W4:Y:S04]  /*16170*/  LDL.LU R219, [R1+0x29c] ;  /* 0x00029c0001db7983 */ /* 0x000f280000300800 */
[----:B------:R-:W1:Y:S04]  /*16180*/  LDL.LU R134, [R1+0x2b8] ;  /* 0x0002b80001867983 */ /* 0x000e680000300800 */
[----:B------:R-:W1:Y:S04]  /*16190*/  LDL.LU R135, [R1+0x2bc] ;  /* 0x0002bc0001877983 */ /* 0x000e680000300800 */
[----:B------:R-:W3:Y:S04]  /*161a0*/  LDL.LU R130, [R1+0x2c8] ;  /* 0x0002c80001827983 */ /* 0x000ee80000300800 */
[----:B------:R-:W3:Y:S04]  /*161b0*/  LDL.LU R131, [R1+0x2cc] ;  /* 0x0002cc0001837983 */ /* 0x000ee80000300800 */
[----:B------:R-:W2:Y:S04]  /*161c0*/  LDL.LU R138, [R1+0x2a8] ;  /* 0x0002a800018a7983 */ /* 0x000ea80000300800 */
[----:B------:R-:W2:Y:S04]  /*161d0*/  LDL.LU R139, [R1+0x2ac] ;  /* 0x0002ac00018b7983 */ /* 0x000ea80000300800 */
[----:B------:R-:W2:Y:S04]  /*161e0*/  LDL.LU R146, [R1+0x268] ;  /* 0x0002680001927983 */ /* 0x000ea80000300800 */
[----:B------:R-:W2:Y:S04]  /*161f0*/  LDL.LU R147, [R1+0x26c] ;  /* 0x00026c0001937983 */ /* 0x000ea80000300800 */
[----:B------:R-:W2:Y:S04]  /*16200*/  LDL.LU R158, [R1+0x228] ;  /* 0x00022800019e7983 */ /* 0x000ea80000300800 */
[----:B------:R-:W2:Y:S01]  /*16210*/  LDL.LU R159, [R1+0x22c] ;  /* 0x00022c00019f7983 */ /* 0x000ea20000300800 */
[----:B------:R-:W-:Y:S03]  /*16220*/  HMMA.1688.F32.TF32 R64, R236, R24, R80 ;  /* 0x00000018ec40723c */ /* 0x000fe60000081050 */
[----:B------:R3:W4:Y:S04]  /*16230*/  LDSM.16.M88.4 R80, [R116+UR8+0x1c00] ;  /* 0x001c00087450783b */ /* 0x0007280008000200 */
[----:B------:R-:W2:Y:S04]  /*16240*/  LDL.LU R172, [R1+0x1e0] ;  /* 0x0001e00001ac7983 */ /* 0x000ea80000300800 */
[----:B------:R-:W2:Y:S04]  /*16250*/  LDL.LU R173, [R1+0x1e4] ;  /* 0x0001e40001ad7983 */ /* 0x000ea80000300800 */
[----:B------:R-:W2:Y:S04]  /*16260*/  LDL.LU R174, [R1+0x1e8] ;  /* 0x0001e80001ae7983 */ /* 0x000ea80000300800 */
[----:B------:R-:W2:Y:S01]  /*16270*/  LDL.LU R175, [R1+0x1ec] ;  /* 0x0001ec0001af7983 */ /* 0x000ea20000300800 */
[----:B------:R-:W-:Y:S01]  /*16280*/  HMMA.1688.F32.TF32 R160, R164, R112, R204 ;  /* 0x00000070a4a0723c */ /* 0x000fe200000810cc */
[----:B------:R-:W-:Y:S01]  /*16290*/  IMAD.MOV.U32 R196, RZ, RZ, R125 ;  /* 0x000000ffffc47224 */ /* 0x000fe200078e007d */
[----:B------:R-:W-:-:S06]  /*162a0*/  MOV R197, R124 ;  /* 0x0000007c00c57202 */ /* 0x000fcc0000000f00 */
[C---:B------:R-:W-:Y:S08]  /*162b0*/  HMMA.1688.F32.TF32 R148, R164.reuse, R100, R148 ;  /* 0x00000064a494723c */ /* 0x040ff00000081094 */
[C---:B------:R-:W-:Y:S08]  /*162c0*/  HMMA.1688.F32.TF32 R152, R164.reuse, R104, R152 ;  /* 0x00000068a498723c */ /* 0x040ff00000081098 */
[C---:B-1----:R-:W-:Y:S08]  /*162d0*/  HMMA.1688.F32.TF32 R120, R164.reuse, R72, R132 ;  /* 0x00000048a478723c */ /* 0x042ff00000081084 */
[C---:B---3--:R-:W-:Y:S08]  /*162e0*/  HMMA.1688.F32.TF32 R116, R164.reuse, R68, R128 ;  /* 0x00000044a474723c */ /* 0x048ff00000081080 */
[C---:B----4-:R-:W-:Y:S01]  /*162f0*/  HMMA.1688.F32.TF32 R128, R164.reuse, R80, R216 ;  /* 0x00000050a480723c */ /* 0x050fe200000810d8 */
[----:B------:R-:W3:Y:S04]  /*16300*/  LDL.LU R216, [R1+0x120] ;  /* 0x0001200001d87983 */ /* 0x000ee80000300800 */
[----:B------:R-:W3:Y:S03]  /*16310*/  LDL.LU R217, [R1+0x124] ;  /* 0x0001240001d97983 */ /* 0x000ee60000300800 */
[C---:B------:R-:W-:Y:S01]  /*16320*/  HMMA.1688.F32.TF32 R132, R164.reuse, R84, R140 ;  /* 0x00000054a484723c */ /* 0x040fe2000008108c */
[----:B------:R-:W3:Y:S04]  /*16330*/  LDL.LU R218, [R1+0x128] ;  /* 0x0001280001da7983 */ /* 0x000ee80000300800 */
[----:B------:R-:W3:Y:S03]  /*16340*/  LDL.LU R219, [R1+0x12c] ;  /* 0x00012c0001db7983 */ /* 0x000ee60000300800 */
[C---:B--2---:R-:W-:Y:S08]  /*16350*/  HMMA.1688.F32.TF32 R140, R164.reuse, R92, R144 ;  /* 0x0000005ca48c723c */ /* 0x044ff00000081090 */
[C---:B------:R-:W-:Y:S01]  /*16360*/  HMMA.1688.F32.TF32 R144, R164.reuse, R96, R208 ;  /* 0x00000060a490723c */ /* 0x040fe200000810d0 */
[----:B------:R-:W2:Y:S04]  /*16370*/  LDL.LU R208, [R1+0x150] ;  /* 0x0001500001d07983 */ /* 0x000ea80000300800 */
[----:B------:R-:W2:Y:S04]  /*16380*/  LDL.LU R209, [R1+0x154] ;  /* 0x0001540001d17983 */ /* 0x000ea80000300800 */
[----:B------:R-:W2:Y:S04]  /*16390*/  LDL.LU R210, [R1+0x158] ;  /* 0x0001580001d27983 */ /* 0x000ea80000300800 */
[----:B------:R-:W2:Y:S04]  /*163a0*/  LDL.LU R211, [R1+0x15c] ;  /* 0x00015c0001d37983 */ /* 0x000ea80000300800 */
[----:B------:R-:W4:Y:S04]  /*163b0*/  LDL.LU R204, [R1+0x160] ;  /* 0x0001600001cc7983 */ /* 0x000f280000300800 */
[----:B------:R-:W4:Y:S04]  /*163c0*/  LDL.LU R205, [R1+0x164] ;  /* 0x0001640001cd7983 */ /* 0x000f280000300800 */
[----:B------:R-:W4:Y:S04]  /*163d0*/  LDL.LU R206, [R1+0x168] ;  /* 0x0001680001ce7983 */ /* 0x000f280000300800 */
[----:B------:R-:W4:Y:S04]  /*163e0*/  LDL.LU R207, [R1+0x16c] ;  /* 0x00016c0001cf7983 */ /* 0x000f280000300800 */
[----:B------:R-:W2:Y:S04]  /*163f0*/  LDL.LU R28, [R1+0x20] ;  /* 0x00002000011c7983 */ /* 0x000ea80000300800 */
[----:B------:R-:W2:Y:S04]  /*16400*/  LDL.LU R29, [R1+0x24] ;  /* 0x00002400011d7983 */ /* 0x000ea80000300800 */
[----:B------:R-:W2:Y:S04]  /*16410*/  LDL.LU R30, [R1+0x28] ;  /* 0x00002800011e7983 */ /* 0x000ea80000300800 */
[----:B------:R-:W2:Y:S04]  /*16420*/  LDL.LU R31, [R1+0x2c] ;  /* 0x00002c00011f7983 */ /* 0x000ea80000300800 */
[----:B------:R-:W3:Y:S04]  /*16430*/  LDL.LU R36, [R1+0x30] ;  /* 0x0000300001247983 */ /* 0x000ee80000300800 */
[----:B------:R-:W3:Y:S04]  /*16440*/  LDL.LU R37, [R1+0x34] ;  /* 0x0000340001257983 */ /* 0x000ee80000300800 */
[----:B------:R-:W3:Y:S04]  /*16450*/  LDL.LU R38, [R1+0x38] ;  /* 0x0000380001267983 */ /* 0x000ee80000300800 */
[----:B------:R-:W3:Y:S01]  /*16460*/  LDL.LU R39, [R1+0x3c] ;  /* 0x00003c0001277983 */ /* 0x000ee20000300800 */
[C---:B------:R-:W-:Y:S08]  /*16470*/  HMMA.1688.F32.TF32 R124, R164.reuse, R76, R136 ;  /* 0x0000004ca47c723c */ /* 0x040ff00000081088 */
[C---:B------:R-:W-:Y:S08]  /*16480*/  HMMA.1688.F32.TF32 R136, R164.reuse, R88, R212 ;  /* 0x00000058a488723c */ /* 0x040ff000000810d4 */
[----:B------:R-:W-:Y:S08]  /*16490*/  HMMA.1688.F32.TF32 R156, R164, R108, R156 ;  /* 0x0000006ca49c723c */ /* 0x000ff0000008109c */
[C---:B------:R-:W-:Y:S01]  /*164a0*/  HMMA.1688.F32.TF32 R164, R192.reuse, R68, R200 ;  /* 0x00000044c0a4723c */ /* 0x040fe200000810c8 */
        /* <DEDUP_REMOVED lines=20> */
[----:B------:R-:W-:Y:S01]  /*165f0*/  IMAD.MOV.U32 R214, RZ, RZ, R2 ;  /* 0x000000ffffd67224 */ /* 0x000fe200078e0002 */
[----:B------:R-:W-:Y:S01]  /*16600*/  MOV R215, R0 ;  /* 0x0000000000d77202 */ /* 0x000fe20000000f00 */
[C---:B------:R-:W-:Y:S01]  /*16610*/  HMMA.1688.F32.TF32 R188, R192.reuse, R92, R196 ;  /* 0x0000005cc0bc723c */ /* 0x040fe200000810c4 */
[----:B------:R-:W4:Y:S04]  /*16620*/  LDL.LU R196, [R1+0x180] ;  /* 0x0001800001c47983 */ /* 0x000f280000300800 */
[----:B------:R-:W4:Y:S03]  /*16630*/  LDL.LU R197, [R1+0x184] ;  /* 0x0001840001c57983 */ /* 0x000f260000300800 */
[C---:B------:R-:W-:Y:S01]  /*16640*/  HMMA.1688.F32.TF32 R168, R192.reuse, R72, R168 ;  /* 0x00000048c0a8723c */ /* 0x040fe200000810a8 */
[----:B------:R-:W4:Y:S04]  /*16650*/  LDL.LU R198, [R1+0x188] ;  /* 0x0001880001c67983 */ /* 0x000f280000300800 */
[----:B------:R-:W4:Y:S03]  /*16660*/  LDL.LU R199, [R1+0x18c] ;  /* 0x00018c0001c77983 */ /* 0x000f260000300800 */
[C---:B------:R-:W-:Y:S01]  /*16670*/  HMMA.1688.F32.TF32 R172, R192.reuse, R76, R172 ;  /* 0x0000004cc0ac723c */ /* 0x040fe200000810ac */
[----:B------:R-:W4:Y:S04]  /*16680*/  LDL.LU R212, [R1+0x140] ;  /* 0x0001400001d47983 */ /* 0x000f280000300800 */
[----:B------:R-:W4:Y:S03]  /*16690*/  LDL.LU R213, [R1+0x144] ;  /* 0x0001440001d57983 */ /* 0x000f260000300800 */
[C---:B------:R-:W-:Y:S08]  /*166a0*/  HMMA.1688.F32.TF32 R176, R192.reuse, R80, R176 ;  /* 0x00000050c0b0723c */ /* 0x040ff000000810b0 */
[C---:B------:R-:W-:Y:S08]  /*166b0*/  HMMA.1688.F32.TF32 R180, R192.reuse, R84, R180 ;  /* 0x00000054c0b4723c */ /* 0x040ff000000810b4 */
[----:B------:R-:W-:Y:S01]  /*166c0*/  HMMA.1688.F32.TF32 R184, R192, R88, R184 ;  /* 0x00000058c0b8723c */ /* 0x000fe200000810b8 */
[----:B------:R-:W-:-:S02]  /*166d0*/  IMAD.MOV.U32 R52, RZ, RZ, R228 ;  /* 0x000000ffff347224 */ /* 0x000fc400078e00e4 */
[----:B------:R-:W-:Y:S01]  /*166e0*/  IMAD.MOV.U32 R53, RZ, RZ, R235 ;  /* 0x000000ffff357224 */ /* 0x000fe200078e00eb */
[----:B------:R-:W-:Y:S01]  /*166f0*/  MOV R55, R234 ;  /* 0x000000ea00377202 */ /* 0x000fe20000000f00 */
[----:B------:R-:W-:-:S03]  /*16700*/  IMAD.MOV.U32 R54, RZ, RZ, R233 ;  /* 0x000000ffff367224 */ /* 0x000fc600078e00e9 */
[----:B--2---:R-:W-:-:S15]  /*16710*/  HMMA.1688.F32.TF32 R8, R192, R96, R28 ;  /* 0x00000060c008723c */ /* 0x004fde000008101c */
[----:B------:R-:W-:-:S04]  /*16720*/  NOP ;  /* 0x0000000000007918 */ /* 0x000fc80000000000 */
[----:B------:R-:W-:Y:S01]  /*16730*/  IMAD.MOV.U32 R30, RZ, RZ, R8 ;  /* 0x000000ffff1e7224 */ /* 0x000fe200078e0008 */
[----:B------:R-:W-:Y:S01]  /*16740*/  MOV R0, R11 ;  /* 0x0000000b00007202 */ /* 0x000fe20000000f00 */
[----:B------:R-:W-:Y:S02]  /*16750*/  IMAD.MOV.U32 R31, RZ, RZ, R9 ;  /* 0x000000ffff1f7224 */ /* 0x000fe400078e0009 */
[----:B------:R-:W-:Y:S02]  /*16760*/  IMAD.MOV.U32 R2, RZ, RZ, R10 ;  /* 0x000000ffff027224 */ /* 0x000fe400078e000a */
        /* <DEDUP_REMOVED lines=10> */
[----:B------:R-:W-:Y:S02]  /*16810*/  IMAD.MOV.U32 R51, RZ, RZ, R9 ;  /* 0x000000ffff337224 */ /* 0x000fe400078e0009 */
[----:B------:R-:W-:Y:S02]  /*16820*/  IMAD.MOV.U32 R36, RZ, RZ, R10 ;  /* 0x000000ffff247224 */ /* 0x000fe400078e000a */
[----:B------:R-:W-:Y:S01]  /*16830*/  HMMA.1688.F32.TF32 R8, R192, R108, R248 ;  /* 0x0000006cc008723c */ /* 0x000fe200000810f8 */
[----:B------:R-:W-:Y:S01]  /*16840*/  MOV R251, R240 ;  /* 0x000000f000fb7202 */ /* 0x000fe20000000f00 */
[----:B------:R-:W-:Y:S02]  /*16850*/  IMAD.MOV.U32 R250, RZ, RZ, R241 ;  /* 0x000000fffffa7224 */ /* 0x000fe400078e00f1 */
[----:B------:R-:W-:-:S02]  /*16860*/  IMAD.MOV.U32 R249, RZ, RZ, R242 ;  /* 0x000000fffff97224 */ /* 0x000fc400078e00f2 */
[----:B------:R-:W-:-:S13]  /*16870*/  IMAD.MOV.U32 R248, RZ, RZ, R243 ;  /* 0x000000fffff87224 */ /* 0x000fda00078e00f3 */
[----:B------:R-:W-:Y:S01]  /*16880*/  IMAD.MOV.U32 R25, RZ, RZ, R8 ;  /* 0x000000ffff197224 */ /* 0x000fe200078e0008 */
[----:B------:R-:W-:Y:S01]  /*16890*/  MOV R20, R11 ;  /* 0x0000000b00147202 */ /* 0x000fe20000000f00 */
[----:B------:R-:W-:Y:S02]  /*168a0*/  IMAD.MOV.U32 R24, RZ, RZ, R9 ;  /* 0x000000ffff187224 */ /* 0x000fe400078e0009 */
[----:B------:R-:W-:Y:S02]  /*168b0*/  IMAD.MOV.U32 R21, RZ, RZ, R10 ;  /* 0x000000ffff157224 */ /* 0x000fe400078e000a */
[----:B------:R-:W-:Y:S08]  /*168c0*/  HMMA.1688.F32.TF32 R8, R192, R112, R32 ;  /* 0x00000070c008723c */ /* 0x000ff00000081020 */
[----:B------:R-:W-:Y:S01]  /*168d0*/  HMMA.1688.F32.TF32 R192, R236, R68, R4 ;  /* 0x00000044ecc0723c */ /* 0x000fe20000081004 */
[----:B------:R-:W-:-:S02]  /*168e0*/  IMAD.MOV.U32 R4, RZ, RZ, R232 ;  /* 0x000000ffff047224 */ /* 0x000fc400078e00e8 */
[----:B------:R-:W2:Y:S01]  /*168f0*/  LDL.LU R232, [R1+0xab0] ;  /* 0x000ab00001e87983 */ /* 0x000ea20000300800 */
[----:B------:R-:W-:Y:S01]  /*16900*/  IMAD.MOV.U32 R5, RZ, RZ, R247 ;  /* 0x000000ffff057224 */ /* 0x000fe200078e00f7 */
[----:B------:R-:W-:Y:S01]  /*16910*/  MOV R7, R244 ;  /* 0x000000f400077202 */ /* 0x000fe20000000f00 */
[----:B------:R-:W-:Y:S01]  /*16920*/  IMAD.MOV.U32 R6, RZ, RZ, R246 ;  /* 0x000000ffff067224 */ /* 0x000fe200078e00f6 */
[----:B------:R-:W3:Y:S04]  /*16930*/  LDL.LU R247, [R1+0xaac] ;  /* 0x000aac0001f77983 */ /* 0x000ee80000300800 */
[----:B------:R-:W3:Y:S04]  /*16940*/  LDL.LU R246, [R1+0xaa8] ;  /* 0x000aa80001f67983 */ /* 0x000ee80000300800 */
[----:B------:R-:W3:Y:S04]  /*16950*/  LDL.LU R244, [R1+0xaa4] ;  /* 0x000aa40001f47983 */ /* 0x000ee80000300800 */
[----:B------:R-:W4:Y:S04]  /*16960*/  LDL.LU R240, [R1+0x100] ;  /* 0x0001000001f07983 */ /* 0x000f280000300800 */
[----:B------:R-:W4:Y:S04]  /*16970*/  LDL.LU R241, [R1+0x104] ;  /* 0x0001040001f17983 */ /* 0x000f280000300800 */
[----:B------:R-:W4:Y:S04]  /*16980*/  LDL.LU R242, [R1+0x108] ;  /* 0x0001080001f27983 */ /* 0x000f280000300800 */
[----:B------:R-:W4:Y:S04]  /*16990*/  LDL.LU R243, [R1+0x10c] ;  /* 0x00010c0001f37983 */ /* 0x000f280000300800 */
[----:B------:R-:W3:Y:S04]  /*169a0*/  LDL.LU R245, [R1+0x114] ;  /* 0x0001140001f57983 */ /* 0x000ee80000300800 */
[----:B------:R-:W3:Y:S04]  /*169b0*/  LDL.LU R228, [R1+0xaa0] ;  /* 0x000aa00001e47983 */ /* 0x000ee80000300800 */
[----:B------:R-:W4:Y:S04]  /*169c0*/  LDL.LU R235, [R1+0xa9c] ;  /* 0x000a9c0001eb7983 */ /* 0x000f280000300800 */
[----:B------:R-:W4:Y:S04]  /*169d0*/  LDL.LU R233, [R1+0xa98] ;  /* 0x000a980001e97983 */ /* 0x000f280000300800 */
[----:B------:R-:W4:Y:S04]  /*169e0*/  LDL.LU R234, [R1+0xa94] ;  /* 0x000a940001ea7983 */ /* 0x000f280000300800 */
[----:B------:R-:W4:Y:S04]  /*169f0*/  LDL.LU R56, [R1+0xe0] ;  /* 0x0000e00001387983 */ /* 0x000f280000300800 */
[----:B------:R-:W4:Y:S04]  /*16a00*/  LDL.LU R57, [R1+0xe4] ;  /* 0x0000e40001397983 */ /* 0x000f280000300800 */
[----:B------:R-:W4:Y:S01]  /*16a10*/  LDL.LU R58, [R1+0xe8] ;  /* 0x0000e800013a7983 */ /* 0x000f220000300800 */
[----:B------:R-:W-:-:S02]  /*16a20*/  IMAD.MOV.U32 R16, RZ, RZ, R8 ;  /* 0x000000ffff107224 */ /* 0x000fc400078e0008 */
[----:B------:R-:W-:Y:S02]  /*16a30*/  IMAD.MOV.U32 R17, RZ, RZ, R9 ;  /* 0x000000ffff117224 */ /* 0x000fe400078e0009 */
        /* <DEDUP_REMOVED lines=10> */
[----:B------:R-:W-:Y:S01]  /*16ae0*/  IMAD.MOV.U32 R44, RZ, RZ, R222 ;  /* 0x000000ffff2c7224 */ /* 0x000fe200078e00de */
[----:B------:R-:W-:Y:S01]  /*16af0*/  MOV R46, R231 ;  /* 0x000000e7002e7202 */ /* 0x000fe20000000f00 */
[----:B------:R-:W-:Y:S02]  /*16b00*/  IMAD.MOV.U32 R45, RZ, RZ, R223 ;  /* 0x000000ffff2d7224 */ /* 0x000fe400078e00df */
[----:B--2---:R-:W-:Y:S02]  /*16b10*/  IMAD.MOV.U32 R59, RZ, RZ, R232 ;  /* 0x000000ffff3b7224 */ /* 0x004fe400078e00e8 */
[----:B------:R-:W2:Y:S01]  /*16b20*/  LDL.LU R232, [R1+0xa90] ;  /* 0x000a900001e87983 */ /* 0x000ea20000300800 */
[----:B---3--:R-:W-:Y:S01]  /*16b30*/  IMAD.MOV.U32 R63, RZ, RZ, R228 ;  /* 0x000000ffff3f7224 */ /* 0x008fe200078e00e4 */
[----:B----4-:R-:W-:Y:S01]  /*16b40*/  MOV R62, R235 ;  /* 0x000000eb003e7202 */ /* 0x010fe20000000f00 */
[----:B------:R-:W-:-:S02]  /*16b50*/  IMAD.MOV.U32 R60, RZ, RZ, R233 ;  /* 0x000000ffff3c7224 */ /* 0x000fc400078e00e9 */
[----:B------:R-:W2:Y:S01]  /*16b60*/  LDL.LU R233, [R1+0xa8c] ;  /* 0x000a8c0001e97983 */ /* 0x000ea20000300800 */
[----:B------:R-:W-:-:S03]  /*16b70*/  IMAD.MOV.U32 R61, RZ, RZ, R234 ;  /* 0x000000ffff3d7224 */ /* 0x000fc600078e00ea */
[----:B------:R-:W2:Y:S04]  /*16b80*/  LDL.LU R234, [R1+0xa88] ;  /* 0x000a880001ea7983 */ /* 0x000ea80000300800 */
[----:B------:R-:W2:Y:S04]  /*16b90*/  LDL.LU R235, [R1+0xa84] ;  /* 0x000a840001eb7983 */ /* 0x000ea80000300800 */
        /* <DEDUP_REMOVED lines=9> */
[----:B------:R-:W3:Y:S04]  /*16c30*/  LDL.LU R222, [R1+0xa5c] ;  /* 0x000a5c0001de7983 */ /* 0x000ee80000300800 */
[----:B------:R-:W3:Y:S04]  /*16c40*/  LDL.LU R223, [R1+0xa58] ;  /* 0x000a580001df7983 */ /* 0x000ee80000300800 */
[----:B------:R-:W3:Y:S01]  /*16c50*/  LDL.LU R231, [R1+0xa54] ;  /* 0x000a540001e77983 */ /* 0x000ee20000300800 */
[----:B------:R-:W-:Y:S03]  /*16c60*/  HMMA.1688.F32.TF32 R240, R12, R68, R240 ;  /* 0x000000440cf0723c */ /* 0x000fe600000810f0 */
[----:B------:R-:W3:Y:S04]  /*16c70*/  LDL.LU R47, [R1+0xac] ;  /* 0x0000ac00012f7983 */ /* 0x000ee80000300800 */
[----:B------:R-:W3:Y:S01]  /*16c80*/  LDL.LU R32, [R1+0x70] ;  /* 0x0000700001207983 */ /* 0x000ee20000300800 */
[C---:B------:R-:W-:Y:S03]  /*16c90*/  HMMA.1688.F32.TF32 R196, R236.reuse, R72, R196 ;  /* 0x00000048ecc4723c */ /* 0x040fe600000810c4 */
[----:B------:R-:W3:Y:S05]  /*16ca0*/  LDL.LU R33, [R1+0x74] ;  /* 0x0000740001217983 */ /* 0x000eea0000300800 */
[C---:B------:R-:W-:Y:S08]  /*16cb0*/  HMMA.1688.F32.TF32 R200, R236.reuse, R76, R200 ;  /* 0x0000004cecc8723c */ /* 0x040ff000000810c8 */
[C---:B------:R-:W-:Y:S08]  /*16cc0*/  HMMA.1688.F32.TF32 R204, R236.reuse, R80, R204 ;  /* 0x00000050eccc723c */ /* 0x040ff000000810cc */
[C---:B------:R-:W-:Y:S08]  /*16cd0*/  HMMA.1688.F32.TF32 R208, R236.reuse, R84, R208 ;  /* 0x00000054ecd0723c */ /* 0x040ff000000810d0 */
[C---:B------:R-:W-:Y:S08]  /*16ce0*/  HMMA.1688.F32.TF32 R212, R236.reuse, R88, R212 ;  /* 0x00000058ecd4723c */ /* 0x040ff000000810d4 */
[C---:B------:R-:W-:Y:S08]  /*16cf0*/  HMMA.1688.F32.TF32 R216, R236.reuse, R92, R216 ;  /* 0x0000005cecd8723c */ /* 0x040ff000000810d8 */
[C---:B--2---:R-:W-:Y:S08]  /*16d00*/  HMMA.1688.F32.TF32 R232, R236.reuse, R108, R232 ;  /* 0x0000006cece8723c */ /* 0x044ff000000810e8 */
[C---:B----4-:R-:W-:Y:S08]  /*16d10*/  HMMA.1688.F32.TF32 R224, R236.reuse, R100, R224 ;  /* 0x00000064ece0723c */ /* 0x050ff000000810e0 */
[C---:B---3--:R-:W-:Y:S08]  /*16d20*/  HMMA.1688.F32.TF32 R220, R236.reuse, R96, R220 ;  /* 0x00000060ecdc723c */ /* 0x048ff000000810dc */
[C---:B------:R-:W-:Y:S08]  /*16d30*/  HMMA.1688.F32.TF32 R228, R236.reuse, R104, R228 ;  /* 0x00000068ece4723c */ /* 0x040ff000000810e4 */
[----:B------:R-:W-:Y:S01]  /*16d40*/  HMMA.1688.F32.TF32 R236, R236, R112, R244 ;  /* 0x00000070ecec723c */ /* 0x000fe200000810f4 */
[----:B------:R-:W2:Y:S04]  /*16d50*/  LDL.LU R245, [R1+0xa50] ;  /* 0x000a500001f57983 */ /* 0x000ea80000300800 */
[----:B------:R-:W-:Y:S04]  /*16d60*/  STL.64 [R1+0x180], R240 ;  /* 0x000180f001007387 */ /* 0x000fe80000100a00 */
[----:B------:R1:W-:Y:S04]  /*16d70*/  STL.64 [R1+0x188], R242 ;  /* 0x000188f201007387 */ /* 0x0003e80000100a00 */
[----:B-1----:R-:W3:Y:S04]  /*16d80*/  LDL.LU.64 R242, [R1+0xa48] ;  /* 0x000a480001f27983 */ /* 0x002ee80000300a00 */
[----:B------:R-:W3:Y:S01]  /*16d90*/  LDL.LU.64 R240, [R1+0xa40] ;  /* 0x000a400001f07983 */ /* 0x000ee20000300a00 */
[C---:B------:R-:W-:Y:S08]  /*16da0*/  HMMA.1688.F32.TF32 R60, R12.reuse, R76, R60 ;  /* 0x0000004c0c3c723c */ /* 0x040ff0000008103c */
[C---:B------:R-:W-:Y:S08]  /*16db0*/  HMMA.1688.F32.TF32 R56, R12.reuse, R80, R56 ;  /* 0x000000500c38723c */ /* 0x040ff00000081038 */
[----:B------:R-:W-:Y:S01]  /*16dc0*/  HMMA.1688.F32.TF32 R8, R12, R84, R8 ;  /* 0x000000540c08723c */ /* 0x000fe20000081008 */
[----:B------:R-:W-:-:S07]  /*16dd0*/  IMAD.MOV.U32 R34, RZ, RZ, R252 ;  /* 0x000000ffff227224 */ /* 0x000fce00078e00fc */
[----:B------:R-:W-:Y:S01]  /*16de0*/  HMMA.1688.F32.TF32 R52, R12, R88, R52 ;  /* 0x000000580c34723c */ /* 0x000fe20000081034 */
[----:B------:R-:W-:-:S07]  /*16df0*/  IMAD.MOV.U32 R35, RZ, RZ, R3 ;  /* 0x000000ffff237224 */ /* 0x000fce00078e0003 */
[----:B------:R-:W-:Y:S01]  /*16e00*/  HMMA.1688.F32.TF32 R44, R12, R92, R44 ;  /* 0x0000005c0c2c723c */ /* 0x000fe2000008102c */
[----:B------:R-:W-:Y:S02]  /*16e10*/  IMAD.MOV.U32 R81, RZ, RZ, R58 ;  /* 0x000000ffff517224 */ /* 0x000fe400078e003a */
[----:B------:R-:W-:-:S05]  /*16e20*/  IMAD.MOV.U32 R80, RZ, RZ, R59 ;  /* 0x000000ffff507224 */ /* 0x000fca00078e003b */
[----:B------:R-:W-:Y:S01]  /*16e30*/  HMMA.1688.F32.TF32 R40, R12, R96, R40 ;  /* 0x000000600c28723c */ /* 0x000fe20000081028 */
[----:B------:R-:W-:-:S07]  /*16e40*/  IMAD.MOV.U32 R84, RZ, RZ, R11 ;  /* 0x000000ffff547224 */ /* 0x000fce00078e000b */
[----:B------:R-:W-:Y:S01]  /*16e50*/  HMMA.1688.F32.TF32 R248, R12, R100, R248 ;  /* 0x000000640cf8723c */ /* 0x000fe200000810f8 */
[----:B------:R-:W-:Y:S02]  /*16e60*/  IMAD.MOV.U32 R88, RZ, RZ, R54 ;  /* 0x000000ffff587224 */ /* 0x000fe400078e0036 */
[----:B------:R-:W-:-:S05]  /*16e70*/  IMAD.MOV.U32 R85, RZ, RZ, R55 ;  /* 0x000000ffff557224 */ /* 0x000fca00078e0037 */
[----:B------:R-:W-:Y:S01]  /*16e80*/  HMMA.1688.F32.TF32 R32, R12, R104, R32 ;  /* 0x000000680c20723c */ /* 0x000fe20000081020 */
[----:B------:R-:W-:-:S07]  /*16e90*/  IMAD.MOV.U32 R89, RZ, RZ, R53 ;  /* 0x000000ffff597224 */ /* 0x000fce00078e0035 */
[----:B------:R-:W-:Y:S03]  /*16ea0*/  HMMA.1688.F32.TF32 R4, R12, R108, R4 ;  /* 0x0000006c0c04723c */ /* 0x000fe60000081004 */
[----:B------:R-:W-:Y:S01]  /*16eb0*/  MOV R97, R250 ;  /* 0x000000fa00617202 */ /* 0x000fe20000000f00 */
[----:B------:R-:W-:-:S07]  /*16ec0*/  IMAD.MOV.U32 R96, RZ, RZ, R251 ;  /* 0x000000ffff607224 */ /* 0x000fce00078e00fb */
[----:B------:R-:W-:-:S08]  /*16ed0*/  IMAD.MOV.U32 R101, RZ, RZ, R35 ;  /* 0x000000ffff657224 */ /* 0x000fd000078e0023 */
[----:B------:R-:W-:Y:S01]  /*16ee0*/  IMAD.MOV.U32 R105, RZ, RZ, R6 ;  /* 0x000000ffff697224 */ /* 0x000fe200078e0006 */
[----:B------:R-:W-:Y:S01]  /*16ef0*/  MOV R3, R5 ;  /* 0x0000000500037202 */ /* 0x000fe20000000f00 */
[----:B------:R-:W-:Y:S02]  /*16f00*/  IMAD.MOV.U32 R104, RZ, RZ, R7 ;  /* 0x000000ffff687224 */ /* 0x000fe400078e0007 */
[----:B------:R-:W-:Y:S01]  /*16f10*/  IMAD.MOV.U32 R244, RZ, RZ, R4 ;  /* 0x000000fffff47224 */ /* 0x000fe200078e0004 */
[----:B---3--:R-:W-:-:S15]  /*16f20*/  HMMA.1688.F32.TF32 R240, R12, R72, R240 ;  /* 0x000000480cf0723c */ /* 0x008fde00000810f0 */
[----:B------:R-:W-:-:S04]  /*16f30*/  NOP ;  /* 0x0000000000007918 */ /* 0x000fc80000000000 */
[----:B------:R-:W-:Y:S04]  /*16f40*/  STL.64 [R1+0x160], R240 ;  /* 0x000160f001007387 */ /* 0x000fe80000100a00 */
[----:B------:R-:W-:Y:S04]  /*16f50*/  STL.64 [R1+0x150], R60 ;  /* 0x0001503c01007387 */ /* 0x000fe80000100a00 */
[----:B------:R1:W-:Y:S01]  /*16f60*/  STL.64 [R1+0x158], R62 ;  /* 0x0001583e01007387 */ /* 0x0003e20000100a00 */
[----:B--2---:R-:W-:Y:S01]  /*16f70*/  LOP3.LUT R69, R245, 0x20, RZ, 0x3c, !PT ;  /* 0x00000020f5457812 */ /* 0x004fe200078e3cff */
[----:B------:R-:W-:Y:S01]  /*16f80*/  IMAD.MOV.U32 R73, RZ, RZ, R242 ;  /* 0x000000ffff497224 */ /* 0x000fe200078e00f2 */
[----:B------:R-:W-:Y:S01]  /*16f90*/  MOV R72, R243 ;  /* 0x000000f300487202 */ /* 0x000fe20000000f00 */
[----:B------:R-:W-:Y:S04]  /*16fa0*/  LDS R240, [R245+UR7+0x9800] ;  /* 0x00980007f5f07984 */ /* 0x000fe80008000800 */
[----:B------:R-:W-:Y:S04]  /*16fb0*/  LDS R242, [R245+UR7+0x9c00] ;  /* 0x009c0007f5f27984 */ /* 0x000fe80008000800 */
[----:B-1----:R-:W2:Y:S04]  /*16fc0*/  LDL.LU.64 R62, [R1+0xa38] ;  /* 0x000a3800013e7983 */ /* 0x002ea80000300a00 */
[----:B------:R-:W2:Y:S04]  /*16fd0*/  LDL.LU.64 R60, [R1+0xa30] ;  /* 0x000a3000013c7983 */ /* 0x000ea80000300a00 */
[----:B------:R1:W-:Y:S04]  /*16fe0*/  STL.64 [R1+0x140], R56 ;  /* 0x0001403801007387 */ /* 0x0003e80000100a00 */
[----:B------:R-:W3:Y:S04]  /*16ff0*/  LDL.LU.64 R58, [R1+0xa28] ;  /* 0x000a2800013a7983 */ /* 0x000ee80000300a00 */
[----:B------:R-:W-:Y:S04]  /*17000*/  LDS R241, [R69+UR7+0x9800] ;  /* 0x0098000745f17984 */ /* 0x000fe80008000800 */
[----:B-1----:R-:W3:Y:S04]  /*17010*/  LDL.LU.64 R56, [R1+0xa20] ;  /* 0x000a200001387983 */ /* 0x002ee80000300a00 */
[----:B------:R1:W-:Y:S04]  /*17020*/  STL [R1+0x968], R81 ;  /* 0x0009685101007387 */ /* 0x0003e80000100800 */
[----:B------:R-:W-:Y:S04]  /*17030*/  STL.64 [R1+0x130], R8 ;  /* 0x0001300801007387 */ /* 0x000fe80000100a00 */
[----:B------:R4:W-:Y:S01]  /*17040*/  STL [R1+0x138], R10 ;  /* 0x0001380a01007387 */ /* 0x0009e20000100800 */
[----:B-1----:R-:W-:-:S03]  /*17050*/  MOV R81, R52 ;  /* 0x0000003400517202 */ /* 0x002fc60000000f00 */
[----:B------:R-:W1:Y:S04]  /*17060*/  LDS R243, [R69+UR7+0x9c00] ;  /* 0x009c000745f37984 */ /* 0x000e680008000800 */
[----:B----4-:R-:W1:Y:S04]  /*17070*/  LDL.LU.64 R10, [R1+0xa18] ;  /* 0x000a1800010a7983 */ /* 0x010e680000300a00 */
[----:B------:R-:W4:Y:S04]  /*17080*/  LDL.LU.64 R8, [R1+0xa10] ;  /* 0x000a100001087983 */ /* 0x000f280000300a00 */
[----:B------:R-:W2:Y:S04]  /*17090*/  LDL.LU.64 R54, [R1+0xa08] ;  /* 0x000a080001367983 */ /* 0x000ea80000300a00 */
[----:B------:R-:W2:Y:S04]  /*170a0*/  LDL.LU.64 R52, [R1+0xa00] ;  /* 0x000a000001347983 */ /* 0x000ea80000300a00 */
[----:B------:R-:W-:Y:S04]  /*170b0*/  STL.64 [R1+0x110], R44 ;  /* 0x0001102c01007387 */ /* 0x000fe80000100a00 */
[----:B------:R3:W-:Y:S04]  /*170c0*/  STL.64 [R1+0x118], R46 ;  /* 0x0001182e01007387 */ /* 0x0007e80000100a00 */
[----:B---3--:R-:W3:Y:S04]  /*170d0*/  LDL.LU.64 R46, [R1+0x9f8] ;  /* 0x0009f800012e7983 */ /* 0x008ee80000300a00 */
[----:B------:R-:W3:Y:S04]  /*170e0*/  LDL.LU.64 R44, [R1+0x9f0] ;  /* 0x0009f000012c7983 */ /* 0x000ee80000300a00 */
[----:B------:R-:W-:Y:S04]  /*170f0*/  STL.64 [R1+0x100], R40 ;  /* 0x0001002801007387 */ /* 0x000fe80000100a00 */
[----:B------:R1:W-:Y:S04]  /*17100*/  STL.64 [R1+0x108], R42 ;  /* 0x0001082a01007387 */ /* 0x0003e80000100a00 */
[----:B-1----:R-:W2:Y:S04]  /*17110*/  LDL.LU.64 R42, [R1+0x9e8] ;  /* 0x0009e800012a7983 */ /* 0x002ea80000300a00 */
[----:B------:R-:W2:Y:S04]  /*17120*/  LDL.LU.64 R40, [R1+0x9e0] ;  /* 0x0009e00001287983 */ /* 0x000ea80000300a00 */
[----:B------:R1:W-:Y:S04]  /*17130*/  STL.64 [R1+0xf0], R248 ;  /* 0x0000f0f801007387 */ /* 0x0003e80000100a00 */
[----:B------:R-:W2:Y:S04]  /*17140*/  LDL.LU.64 R250, [R1+0x9d8] ;  /* 0x0009d80001fa7983 */ /* 0x000ea80000300a00 */
[----:B-1----:R-:W2:Y:S04]  /*17150*/  LDL.LU.64 R248, [R1+0x9d0] ;  /* 0x0009d00001f87983 */ /* 0x002ea80000300a00 */
[----:B------:R-:W-:Y:S04]  /*17160*/  STL.64 [R1+0xe0], R32 ;  /* 0x0000e02001007387 */ /* 0x000fe80000100a00 */
[----:B------:R1:W-:Y:S04]  /*17170*/  STL [R1+0xe8], R34 ;  /* 0x0000e82201007387 */ /* 0x0003e80000100800 */
[----:B-1----:R-:W2:Y:S04]  /*17180*/  LDL.LU.64 R34, [R1+0x9c8] ;  /* 0x0009c80001227983 */ /* 0x002ea80000300a00 */
[----:B------:R-:W2:Y:S04]  /*17190*/  LDL.LU.64 R32, [R1+0x9c0] ;  /* 0x0009c00001207983 */ /* 0x000ea80000300a00 */
[----:B------:R-:W2:Y:S04]  /*171a0*/  LDL.LU.64 R6, [R1+0x9b8] ;  /* 0x0009b80001067983 */ /* 0x000ea80000300a00 */
[----:B------:R-:W2:Y:S02]  /*171b0*/  LDL.LU.64 R4, [R1+0x9b0] ;  /* 0x0009b00001047983 */ /* 0x000ea40000300a00 */
[----:B--2---:R-:W-:-:S15]  /*171c0*/  HMMA.1688.F32.TF32 R4, R12, R112, R4 ;  /* 0x000000700c04723c */ /* 0x004fde0000081004 */
[----:B------:R-:W-:-:S04]  /*171d0*/  NOP ;  /* 0x0000000000007918 */ /* 0x000fc80000000000 */
[----:B------:R-:W-:Y:S04]  /*171e0*/  STL [R1+0xb0], R4 ;  /* 0x0000b00401007387 */ /* 0x000fe80000100800 */
[----:B------:R-:W2:Y:S04]  /*171f0*/  LDL.LU R12, [R1] ;  /* 0x00000000010c7983 */ /* 0x000ea80000300800 */
[----:B------:R-:W2:Y:S04]  /*17200*/  LDL.LU R13, [R1+0x4] ;  /* 0x00000400010d7983 */ /* 0x000ea80000300800 */
[----:B------:R-:W2:Y:S04]  /*17210*/  LDL.LU R14, [R1+0x8] ;  /* 0x00000800010e7983 */ /* 0x000ea80000300800 */
[----:B------:R-:W2:Y:S01]  /*17220*/  LDL.LU R15, [R1+0xc] ;  /* 0x00000c00010f7983 */ /* 0x000ea20000300800 */
[----:B------:R-:W-:Y:S01]  /*17230*/  IMAD.MOV.U32 R246, RZ, RZ, R5 ;  /* 0x000000fffff67224 */ /* 0x000fe200078e0005 */
[----:B------:R-:W-:Y:S01]  /*17240*/  MOV R252, R6 ;  /* 0x0000000600fc7202 */ /* 0x000fe20000000f00 */
[----:B------:R-:W-:Y:S01]  /*17250*/  IMAD.MOV.U32 R247, RZ, RZ, R7 ;  /* 0x000000fffff77224 */ /* 0x000fe200078e0007 */
[----:B------:R-:W-:Y:S04]  /*17260*/  LDS R4, [R245+UR7+0x9880] ;  /* 0x00988007f5047984 */ /* 0x000fe80008000800 */
[----:B------:R-:W-:Y:S04]  /*17270*/  LDS R6, [R245+UR7+0x9c80] ;  /* 0x009c8007f5067984 */ /* 0x000fe80008000800 */
[----:B------:R-:W-:Y:S04]  /*17280*/  LDS R5, [R69+UR7+0x9880] ;  /* 0x0098800745057984 */ /* 0x000fe80008000800 */
[----:B------:R1:W2:Y:S01]  /*17290*/  LDS R7, [R69+UR7+0x9c80] ;  /* 0x009c800745077984 */ /* 0x0002a20008000800 */
[----:B------:R-:W-:-:S02]  /*172a0*/  LOP3.LUT R68, R245, 0x40, RZ, 0x3c, !PT ;  /* 0x00000040f5447812 */ /* 0x000fc400078e3cff */
[----:B-1----:R-:W-:Y:S01]  /*172b0*/  LOP3.LUT R69, R245, 0x60, RZ, 0x3c, !PT ;  /* 0x00000060f5457812 */ /* 0x002fe200078e3cff */
[----:B--2---:R-:W-:-:S15]  /*172c0*/  HMMA.1688.F32.TF32 R12, R240, R10, R12 ;  /* 0x0000000af00c723c */ /* 0x004fde000008100c */
[----:B------:R-:W-:-:S04]  /*172d0*/  NOP ;  /* 0x0000000000007918 */ /* 0x000fc80000000000 */
[----:B------:R-:W-:Y:S04]  /*172e0*/  STL.64 [R1+0x1e0], R12 ;  /* 0x0001e00c01007387 */ /* 0x000fe80000100a00 */
[----:B------:R1:W-:Y:S02]  /*172f0*/  STL.64 [R1+0x1e8], R14 ;  /* 0x0001e80e01007387 */ /* 0x0003e40000100a00 */
[C---:B-1----:R-:W-:Y:S08]  /*17300*/  HMMA.1688.F32.TF32 R12, R240.reuse, R18, R248 ;  /* 0x00000012f00c723c */ /* 0x042ff000000810f8 */
[C---:B---3--:R-:W-:Y:S08]  /*17310*/  HMMA.1688.F32.TF32 R248, R240.reuse, R22, R44 ;  /* 0x00000016f0f8723c */ /* 0x048ff0000008102c */
[C---:B------:R-:W-:Y:S03]  /*17320*/  HMMA.1688.F32.TF32 R44, R240.reuse, R26, R56 ;  /* 0x0000001af02c723c */ /* 0x040fe60000081038 */
[----:B------:R-:W-:Y:S04]  /*17330*/  STL.64 [R1+0x1d0], R12 ;  /* 0x0001d00c01007387 */ /* 0x000fe80000100a00 */
[----:B------:R1:W-:Y:S01]  /*17340*/  STL.64 [R1+0x1d8], R14 ;  /* 0x0001d80e01007387 */ /* 0x0003e20000100a00 */
[C---:B------:R-:W-:Y:S03]  /*17350*/  HMMA.1688.F32.TF32 R56, R240.reuse, R74, R120 ;  /* 0x0000004af038723c */ /* 0x040fe60000081078 */
[----:B------:R-:W-:Y:S04]  /*17360*/  STL.64 [R1+0x1c0], R248 ;  /* 0x0001c0f801007387 */ /* 0x000fe80000100a00 */
[----:B------:R-:W-:Y:S01]  /*17370*/  STL.64 [R1+0x1c8], R250 ;  /* 0x0001c8fa01007387 */ /* 0x000fe20000100a00 */
[C---:B-1----:R-:W-:Y:S03]  /*17380*/  HMMA.1688.F32.TF32 R12, R240.reuse, R70, R116 ;  /* 0x00000046f00c723c */ /* 0x042fe60000081074 */
[----:B------:R-:W-:Y:S04]  /*17390*/  STL.64 [R1+0x1b0], R44 ;  /* 0x0001b02c01007387 */ /* 0x000fe80000100a00 */
[----:B------:R1:W-:Y:S02]  /*173a0*/  STL.64 [R1+0x1b8], R46 ;  /* 0x0001b82e01007387 */ /* 0x0003e40000100a00 */
[C---:B-1----:R-:W-:Y:S10]  /*173b0*/  HMMA.1688.F32.TF32 R44, R240.reuse, R78, R124 ;  /* 0x0000004ef02c723c */ /* 0x042ff4000008107c */
[----:B------:R-:W-:Y:S04]  /*173c0*/  STL.64 [R1+0x1a0], R12 ;  /* 0x0001a00c01007387 */ /* 0x000fe80000100a00 */
[----:B------:R1:W-:Y:S04]  /*173d0*/  STL.64 [R1+0x1a8], R14 ;  /* 0x0001a80e01007387 */ /* 0x0003e80000100a00 */
[----:B------:R-:W-:Y:S04]  /*173e0*/  STL.64 [R1+0x190], R56 ;  /* 0x0001903801007387 */ /* 0x000fe80000100a00 */
[----:B------:R2:W-:Y:S01]  /*173f0*/  STL.64 [R1+0x198], R58 ;  /* 0x0001983a01007387 */ /* 0x0005e20000100a00 */
[C---:B-1----:R-:W-:Y:S03]  /*17400*/  HMMA.1688.F32.TF32 R12, R240.reuse, R82, R128 ;  /* 0x00000052f00c723c */ /* 0x042fe60000081080 */
[----:B------:R-:W-:Y:S04]  /*17410*/  STL.64 [R1+0x170], R44 ;  /* 0x0001702c01007387 */ /* 0x000fe80000100a00 */
[----:B------:R1:W-:Y:S01]  /*17420*/  STL.64 [R1+0x178], R46 ;  /* 0x0001782e01007387 */ /* 0x0003e20000100a00 */
[C---:B--2---:R-:W-:Y:S08]  /*17430*/  HMMA.1688.F32.TF32 R56, R240.reuse, R86, R132 ;  /* 0x00000056f038723c */ /* 0x044ff00000081084 */
[C---:B-1----:R-:W-:Y:S03]  /*17440*/  HMMA.1688.F32.TF32 R44, R240.reuse, R90, R136 ;  /* 0x0000005af02c723c */ /* 0x042fe60000081088 */
        /* <DEDUP_REMOVED lines=12> */
[----:B------:R-:W-:Y:S01]  /*17510*/  STL.64 [R1+0x78], R58 ;  /* 0x0000783a01007387 */ /* 0x000fe20000100a00 */
[----:B-1----:R-:W-:Y:S03]  /*17520*/  HMMA.1688.F32.TF32 R12, R240, R106, R152 ;  /* 0x0000006af00c723c */ /* 0x002fe60000081098 */
[----:B------:R-:W-:Y:S04]  /*17530*/  STL.64 [R1+0x10], R44 ;  /* 0x0000102c01007387 */ /* 0x000fe80000100a00 */
[----:B------:R1:W-:Y:S02]  /*17540*/  STL.64 [R1+0x18], R46 ;  /* 0x0000182e01007387 */ /* 0x0003e40000100a00 */
[----:B-1----:R-:W-:Y:S01]  /*17550*/  HMMA.1688.F32.TF32 R44, R4, R10, R32 ;  /* 0x0000000a042c723c */ /* 0x002fe20000081020 */
[----:B------:R-:W-:-:S09]  /*17560*/  IMAD.MOV.U32 R128, RZ, RZ, R16 ;  /* 0x000000ffff807224 */ /* 0x000fd200078e0010 */
[----:B------:R-:W-:Y:S04]  /*17570*/  STL.64 [R1], R12 ;  /* 0x0000000c01007387 */ /* 0x000fe80000100a00 */
[----:B------:R-:W-:Y:S01]  /*17580*/  STL.64 [R1+0x8], R14 ;  /* 0x0000080e01007387 */ /* 0x000fe20000100a00 */
[----:B------:R-:W-:Y:S01]  /*17590*/  IMAD.MOV.U32 R129, RZ, RZ, R17 ;  /* 0x000000ffff817224 */ /* 0x000fe200078e0011 */
[----:B------:R-:W-:Y:S01]  /*175a0*/  MOV R130, R48 ;  /* 0x0000003000827202 */ /* 0x000fe20000000f00 */
[----:B------:R-:W-:Y:S02]  /*175b0*/  IMAD.MOV.U32 R131, RZ, RZ, R49 ;  /* 0x000000ffff837224 */ /* 0x000fe400078e0031 */
[----:B------:R-:W-:Y:S01]  /*175c0*/  IMAD.MOV.U32 R132, RZ, RZ, R50 ;  /* 0x000000ffff847224 */ /* 0x000fe200078e0032 */
[----:B------:R-:W-:Y:S01]  /*175d0*/  MOV R134, R36 ;  /* 0x0000002400867202 */ /* 0x000fe20000000f00 */
[----:B------:R-:W-:-:S02]  /*175e0*/  IMAD.MOV.U32 R133, RZ, RZ, R51 ;  /* 0x000000ffff857224 */ /* 0x000fc400078e0033 */
[----:B------:R-:W-:Y:S02]  /*175f0*/  IMAD.MOV.U32 R135, RZ, RZ, R37 ;  /* 0x000000ffff877224 */ /* 0x000fe400078e0025 */
[----:B------:R-:W-:Y:S01]  /*17600*/  IMAD.MOV.U32 R136, RZ, RZ, R38 ;  /* 0x000000ffff887224 */ /* 0x000fe200078e0026 */
[----:B------:R-:W-:Y:S01]  /*17610*/  MOV R138, R28 ;  /* 0x0000001c008a7202 */ /* 0x000fe20000000f00 */
[----:B------:R-:W-:Y:S04]  /*17620*/  STL.64 [R1+0x2a0], R44 ;  /* 0x0002a02c01007387 */ /* 0x000fe80000100a00 */
[----:B------:R1:W-:Y:S01]  /*17630*/  STL.64 [R1+0x2a8], R46 ;  /* 0x0002a82e01007387 */ /* 0x0003e20000100a00 */
[----:B------:R-:W-:Y:S02]  /*17640*/  IMAD.MOV.U32 R137, RZ, RZ, R39 ;  /* 0x000000ffff897224 */ /* 0x000fe400078e0027 */
[----:B------:R-:W-:-:S02]  /*17650*/  IMAD.MOV.U32 R139, RZ, RZ, R29 ;  /* 0x000000ffff8b7224 */ /* 0x000fc400078e001d */
[----:B------:R-:W-:Y:S01]  /*17660*/  IMAD.MOV.U32 R140, RZ, RZ, R30 ;  /* 0x000000ffff8c7224 */ /* 0x000fe200078e001e */
[----:B------:R-:W-:Y:S01]  /*17670*/  MOV R142, R2 ;  /* 0x00000002008e7202 */ /* 0x000fe20000000f00 */
[----:B------:R-:W-:Y:S01]  /*17680*/  IMAD.MOV.U32 R141, RZ, RZ, R31 ;  /* 0x000000ffff8d7224 */ /* 0x000fe200078e001f */
[----:B------:R-:W-:Y:S01]  /*17690*/  LDS R13, [R69+UR7+0x9800] ;  /* 0x00980007450d7984 */ /* 0x000fe20008000800 */
[C---:B-1----:R-:W-:Y:S01]  /*176a0*/  HMMA.1688.F32.TF32 R44, R4.reuse, R18, R40 ;  /* 0x00000012042c723c */ /* 0x042fe20000081028 */
[----:B------:R-:W-:Y:S02]  /*176b0*/  IMAD.MOV.U32 R143, RZ, RZ, R0 ;  /* 0x000000ffff8f7224 */ /* 0x000fe400078e0000 */
[----:B------:R-:W-:Y:S04]  /*176c0*/  LDS R15, [R69+UR7+0x9c00] ;  /* 0x009c0007450f7984 */ /* 0x000fe80008000800 */
[----:B------:R-:W-:Y:S01]  /*176d0*/  LDS R33, [R69+UR7+0x9880] ;  /* 0x0098800745217984 */ /* 0x000fe20008000800 */
[C---:B------:R-:W-:Y:S03]  /*176e0*/  HMMA.1688.F32.TF32 R40, R4.reuse, R22, R52 ;  /* 0x000000160428723c */ /* 0x040fe60000081034 */
[----:B------:R-:W-:Y:S04]  /*176f0*/  LDS R35, [R69+UR7+0x9c80] ;  /* 0x009c800745237984 */ /* 0x000fe80008000800 */
[----:B------:R-:W-:Y:S01]  /*17700*/  LDS R12, [R68+UR7+0x9800] ;  /* 0x00980007440c7984 */ /* 0x000fe20008000800 */
[C---:B------:R-:W-:Y:S03]  /*17710*/  HMMA.1688.F32.TF32 R52, R4.reuse, R26, R64 ;  /* 0x0000001a0434723c */ /* 0x040fe60000081040 */
[----:B------:R-:W1:Y:S04]  /*17720*/  LDS R14, [R68+UR7+0x9c00] ;  /* 0x009c0007440e7984 */ /* 0x000e680008000800 */
[----:B------:R-:W-:Y:S04]  /*17730*/  STL.64 [R1+0x290], R44 ;  /* 0x0002902c01007387 */ /* 0x000fe80000100a00 */
[----:B------:R2:W-:Y:S04]  /*17740*/  STL.64 [R1+0x298], R46 ;  /* 0x0002982e01007387 */ /* 0x0005e80000100a00 */
[----:B------:R-:W-:Y:S04]  /*17750*/  STL.64 [R1+0x280], R40 ;  /* 0x0002802801007387 */ /* 0x000fe80000100a00 */
[----:B------:R3:W-:Y:S01]  /*17760*/  STL.64 [R1+0x288], R42 ;  /* 0x0002882a01007387 */ /* 0x0007e20000100a00 */
[C---:B--2---:R-:W-:Y:S03]  /*17770*/  HMMA.1688.F32.TF32 R44, R4.reuse, R70, R192 ;  /* 0x00000046042c723c */ /* 0x044fe600000810c0 */
[----:B------:R-:W-:Y:S04]  /*17780*/  LDS R32, [R68+UR7+0x9880] ;  /* 0x0098800744207984 */ /* 0x000fe80008000800 */
[----:B------:R-:W2:Y:S01]  /*17790*/  LDS R34, [R68+UR7+0x9c80] ;  /* 0x009c800744227984 */ /* 0x000ea20008000800 */
[C---:B---3--:R-:W-:Y:S03]  /*177a0*/  HMMA.1688.F32.TF32 R40, R4.reuse, R74, R196 ;  /* 0x0000004a0428723c */ /* 0x048fe600000810c4 */
[----:B------:R-:W-:Y:S04]  /*177b0*/  STL.64 [R1+0x270], R52 ;  /* 0x0002703401007387 */ /* 0x000fe80000100a00 */
[----:B------:R3:W-:Y:S04]  /*177c0*/  STL.64 [R1+0x278], R54 ;  /* 0x0002783601007387 */ /* 0x0007e80000100a00 */
[----:B------:R-:W-:Y:S04]  /*177d0*/  STL.64 [R1+0x260], R44 ;  /* 0x0002602c01007387 */ /* 0x000fe80000100a00 */
[----:B------:R1:W-:Y:S01]  /*177e0*/  STL.64 [R1+0x268], R46 ;  /* 0x0002682e01007387 */ /* 0x0003e20000100a00 */
[C---:B---3--:R-:W-:Y:S03]  /*177f0*/  HMMA.1688.F32.TF32 R52, R4.reuse, R78, R200 ;  /* 0x0000004e0434723c */ /* 0x048fe600000810c8 */
[----:B------:R-:W-:Y:S04]  /*17800*/  STL.64 [R1+0x250], R40 ;  /* 0x0002502801007387 */ /* 0x000fe80000100a00 */
[----:B------:R3:W-:Y:S01]  /*17810*/  STL.64 [R1+0x258], R42 ;  /* 0x0002582a01007387 */ /* 0x0007e20000100a00 */
[C---:B-1----:R-:W-:Y:S08]  /*17820*/  HMMA.1688.F32.TF32 R44, R4.reuse, R82, R204 ;  /* 0x00000052042c723c */ /* 0x042ff000000810cc */
[C---:B---3--:R-:W-:Y:S03]  /*17830*/  HMMA.1688.F32.TF32 R40, R4.reuse, R86, R208 ;  /* 0x000000560428723c */ /* 0x048fe600000810d0 */
[----:B------:R-:W-:Y:S04]  /*17840*/  STL.64 [R1+0x240], R52 ;  /* 0x0002403401007387 */ /* 0x000fe80000100a00 */
[----:B------:R1:W-:Y:S04]  /*17850*/  STL.64 [R1+0x248], R54 ;  /* 0x0002483601007387 */ /* 0x0003e80000100a00 */
[----:B------:R-:W3:Y:S04]  /*17860*/  LDL.LU R120, [R1+0x2f0] ;  /* 0x0002f00001787983 */ /* 0x000ee80000300800 */
[----:B------:R-:W-:Y:S04]  /*17870*/  STL.64 [R1+0x230], R44 ;  /* 0x0002302c01007387 */ /* 0x000fe80000100a00 */
[----:B------:R-:W-:Y:S04]  /*17880*/  STL.64 [R1+0x238], R46 ;  /* 0x0002382e01007387 */ /* 0x000fe80000100a00 */
[----:B------:R-:W-:Y:S04]  /*17890*/  STL.64 [R1+0x220], R40 ;  /* 0x0002202801007387 */ /* 0x000fe80000100a00 */
[----:B------:R1:W-:Y:S04]  /*178a0*/  STL.64 [R1+0x228], R42 ;  /* 0x0002282a01007387 */ /* 0x0003e80000100a00 */
[----:B------:R-:W3:Y:S04]  /*178b0*/  LDL.LU R121, [R1+0x2f4] ;  /* 0x0002f40001797983 */ /* 0x000ee80000300800 */
[----:B------:R-:W3:Y:S01]  /*178c0*/  LDL.LU R122, [R1+0x2f8] ;  /* 0x0002f800017a7983 */ /* 0x000ee20000300800 */
[C---:B------:R-:W-:Y:S03]  /*178d0*/  HMMA.1688.F32.TF32 R64, R4.reuse, R90, R212 ;  /* 0x0000005a0440723c */ /* 0x040fe600000810d4 */
[----:B------:R-:W3:Y:S04]  /*178e0*/  LDL.LU R123, [R1+0x2fc] ;  /* 0x0002fc00017b7983 */ /* 0x000ee80000300800 */
[----:B------:R-:W2:Y:S04]  /*178f0*/  LDL.LU R124, [R1+0x300] ;  /* 0x00030000017c7983 */ /* 0x000ea80000300800 */
[----:B------:R-:W2:Y:S01]  /*17900*/  LDL.LU R125, [R1+0x304] ;  /* 0x00030400017d7983 */ /* 0x000ea20000300800 */
[C---:B-1----:R-:W-:Y:S03]  /*17910*/  HMMA.1688.F32.TF32 R52, R4.reuse, R94, R216 ;  /* 0x0000005e0434723c */ /* 0x042fe600000810d8 */
[----:B------:R-:W2:Y:S04]  /*17920*/  LDL.LU R126, [R1+0x308] ;  /* 0x00030800017e7983 */ /* 0x000ea80000300800 */
[----:B------:R-:W2:Y:S04]  /*17930*/  LDL.LU R127, [R1+0x30c] ;  /* 0x00030c00017f7983 */ /* 0x000ea80000300800 */
[----:B------:R-:W2:Y:S01]  /*17940*/  LDL.LU R16, [R1+0x9a8] ;  /* 0x0009a80001107983 */ /* 0x000ea20000300800 */
[----:B------:R-:W-:Y:S03]  /*17950*/  HMMA.1688.F32.TF32 R40, R4, R98, R220 ;  /* 0x000000620428723c */ /* 0x000fe600000810dc */
[----:B------:R-:W3:Y:S04]  /*17960*/  LDL.LU R17, [R1+0x9a4] ;  /* 0x0009a40001117983 */ /* 0x000ee80000300800 */
        /* <DEDUP_REMOVED lines=12> */
[----:B------:R-:W3:Y:S01]  /*17a30*/  LDL.LU R2, [R1+0x970] ;  /* 0x0009700001027983 */ /* 0x000ee20000300800 */
[----:B------:R-:W-:-:S03]  /*17a40*/  IMAD.MOV.U32 R45, RZ, RZ, R24 ;  /* 0x000000ffff2d7224 */ /* 0x000fc600078e0018 */
[----:B------:R-:W3:Y:S04]  /*17a50*/  LDL.LU R0, [R1+0x96c] ;  /* 0x00096c0001007983 */ /* 0x000ee80000300800 */
[----:B------:R-:W3:Y:S04]  /*17a60*/  LDL R56, [R1+0x924] ;  /* 0x0009240001387983 */ /* 0x000ee80000100800 */
[----:B------:R-:W-:Y:S01]  /*17a70*/  STL.64 [R1+0x210], R64 ;  /* 0x0002104001007387 */ /* 0x000fe20000100a00 */
[----:B------:R-:W-:-:S03]  /*17a80*/  IMAD.MOV.U32 R44, RZ, RZ, R25 ;  /* 0x000000ffff2c7224 */ /* 0x000fc600078e0019 */
[----:B------:R1:W-:Y:S04]  /*17a90*/  STL.64 [R1+0x218], R66 ;  /* 0x0002184201007387 */ /* 0x0003e80000100a00 */
[----:B------:R-:W3:Y:S04]  /*17aa0*/  LDL R24, [R1+0x948] ;  /* 0x0009480001187983 */ /* 0x000ee80000100800 */
[----:B------:R-:W-:Y:S04]  /*17ab0*/  STL.64 [R1+0x200], R52 ;  /* 0x0002003401007387 */ /* 0x000fe80000100a00 */
[----:B------:R-:W-:Y:S04]  /*17ac0*/  STL.64 [R1+0x208], R54 ;  /* 0x0002083601007387 */ /* 0x000fe80000100a00 */
[----:B------:R-:W3:Y:S04]  /*17ad0*/  LDL.LU R25, [R1+0x31c] ;  /* 0x00031c0001197983 */ /* 0x000ee80000300800 */
[----:B------:R-:W-:Y:S04]  /*17ae0*/  STL.64 [R1+0x1f0], R40 ;  /* 0x0001f02801007387 */ /* 0x000fe80000100a00 */
[----:B------:R-:W-:Y:S04]  /*17af0*/  STL.64 [R1+0x1f8], R42 ;  /* 0x0001f82a01007387 */ /* 0x000fe80000100a00 */
[----:B-1----:R-:W3:Y:S04]  /*17b00*/  LDL.LU R66, [R1+0x314] ;  /* 0x0003140001427983 */ /* 0x002ee80000300800 */
        /* <DEDUP_REMOVED lines=9> */
[----:B------:R-:W1:Y:S01]  /*17ba0*/  S2R R77, SR_TID.X ;  /* 0x00000000004d7919 */ /* 0x000e620000002100 */
[----:B----4-:R-:W-:Y:S01]  /*17bb0*/  MOV R118, R9 ;  /* 0x0000000900767202 */ /* 0x010fe20000000f00 */
[----:B------:R-:W-:Y:S01]  /*17bc0*/  IMAD.MOV.U32 R119, RZ, RZ, R8 ;  /* 0x000000ffff777224 */ /* 0x000fe200078e0008 */
[----:B------:R-:W-:Y:S01]  /*17bd0*/  UIADD3 UR5, UPT, UPT, UR5, 0x1, URZ ;  /* 0x0000000105057890 */ /* 0x000fe2000fffe0ff */
[----:B------:R-:W-:Y:S01]  /*17be0*/  MOV R46, R21 ;  /* 0x00000015002e7202 */ /* 0x000fe20000000f00 */
[----:B------:R-:W-:-:S02]  /*17bf0*/  IMAD.MOV.U32 R47, RZ, RZ, R20 ;  /* 0x000000ffff2f7224 */ /* 0x000fc400078e0014 */
[----:B------:R-:W-:-:S04]  /*17c00*/  UISETP.GT.AND UP0, UPT, UR5, 0x1, UPT ;  /* 0x000000010500788c */ /* 0x000fc8000bf04270 */
[----:B------:R-:W-:-:S04]  /*17c10*/  USEL UR5, UR5, URZ, !UP0 ;  /* 0x000000ff05057287 */ /* 0x000fc8000c000000 */
[----:B------:R-:W-:Y:S01]  /*17c20*/  ULEA UR7, UR5, UR4, 0xd ;  /* 0x0000000405077291 */ /* 0x000fe2000f8e68ff */
[----:B--2---:R-:W-:Y:S02]  /*17c30*/  IMAD.MOV.U32 R117, RZ, RZ, R16 ;  /* 0x000000ffff757224 */ /* 0x004fe400078e0010 */
[----:B---3--:R-:W-:Y:S01]  /*17c40*/  IMAD.MOV.U32 R116, RZ, RZ, R17 ;  /* 0x000000ffff747224 */ /* 0x008fe200078e0011 */
[-C--:B------:R-:W-:Y:S08]  /*17c50*/  HMMA.1688.F32.TF32 R48, R12, R22.reuse, R48 ;  /* 0x000000160c30723c */ /* 0x080ff00000081030 */
[----:B------:R-:W-:Y:S01]  /*17c60*/  HMMA.1688.F32.TF32 R20, R32, R22, R116 ;  /* 0x000000162014723c */ /* 0x000fe20000081074 */
[----:B-1----:R-:W-:-:S07]  /*17c70*/  LOP3.LUT R119, R77, 0x1f, RZ, 0xc0, !PT ;  /* 0x0000001f4d777812 */ /* 0x002fce00078ec0ff */
[-C--:B------:R-:W-:Y:S08]  /*17c80*/  HMMA.1688.F32.TF32 R28, R12, R10.reuse, R28 ;  /* 0x0000000a0c1c723c */ /* 0x080ff0000008101c */
[----:B------:R-:W-:Y:S01]  /*17c90*/  HMMA.1688.F32.TF32 R8, R32, R10, R124 ;  /* 0x0000000a2008723c */ /* 0x000fe2000008107c */
[----:B------:R-:W-:Y:S02]  /*17ca0*/  IMAD.SHL.U32 R126, R119, 0x4, RZ ;  /* 0x00000004777e7824 */ /* 0x000fe400078e00ff */
[C---:B------:R-:W-:Y:S01]  /*17cb0*/  IMAD R56, R66.reuse, -0x20, R56 ;  /* 0xffffffe042387824 */ /* 0x040fe200078e0238 */
[----:B------:R-:W-:-:S04]  /*17cc0*/  ISETP.GE.AND P1, PT, R66, R24, PT ;  /* 0x000000184200720c */ /* 0x000fc80003f26270 */
[----:B------:R-:W-:-:S04]  /*17cd0*/  ISETP.GT.AND P0, PT, R56, RZ, PT ;  /* 0x000000ff3800720c */ /* 0x000fc80003f04270 */
[----:B------:R-:W-:Y:S02]  /*17ce0*/  SEL R24, RZ, 0x4, !P0 ;  /* 0x00000004ff187807 */ /* 0x000fe40004000000 */
[----:B------:R-:W-:Y:S02]  /*17cf0*/  IADD3 R25, P0, PT, R25, R2, RZ ;  /* 0x0000000219197210 */ /* 0x000fe40007f1e0ff */
[----:B------:R-:W-:-:S03]  /*17d00*/  SEL R24, R24, RZ, !P1 ;  /* 0x000000ff18187207 */ /* 0x000fc60004800000 */
[----:B------:R-:W-:Y:S01]  /*17d10*/  IMAD.X R58, R58, 0x1, R0, P0 ;  /* 0x000000013a3a7824 */ /* 0x000fe200000e0600 */
[----:B------:R-:W-:Y:S01]  /*17d20*/  ISETP.NE.U32.AND P2, PT, R24, RZ, PT ;  /* 0x000000ff1800720c */ /* 0x000fe20003f45070 */
[----:B------:R-:W-:Y:S01]  /*17d30*/  STL [R1+0x31c], R25 ;  /* 0x00031c1901007387 */ /* 0x000fe20000100800 */
[----:B------:R-:W-:Y:S01]  /*17d40*/  ISETP.GT.AND P0, PT, R56, 0x4, PT ;  /* 0x000000043800780c */ /* 0x000fe20003f04270 */
[----:B------:R-:W-:Y:S01]  /*17d50*/  IMAD.MOV.U32 R59, RZ, RZ, R58 ;  /* 0x000000ffff3b7224 */ /* 0x000fe200078e003a */
[-C--:B------:R-:W-:Y:S01]  /*17d60*/  IADD3 R76, P3, PT, R76, R2.reuse, RZ ;  /* 0x000000024c4c7210 */ /* 0x080fe20007f7e0ff */
[----:B------:R1:W-:Y:S01]  /*17d70*/  STL [R1+0x318], R58 ;  /* 0x0003183a01007387 */ /* 0x0003e20000100800 */
[----:B------:R-:W-:Y:S02]  /*17d80*/  IADD3 R68, P4, PT, R68, R2, RZ ;  /* 0x0000000244447210 */ /* 0x000fe40007f9e0ff */
[----:B------:R-:W-:Y:S01]  /*17d90*/  IADD3 R24, PT, PT, R126, UR7, RZ ;  /* 0x000000077e187c10 */ /* 0x000fe2000fffe0ff */
[----:B------:R-:W-:Y:S01]  /*17da0*/  IMAD.X R92, R92, 0x1, R0, P3 ;  /* 0x000000015c5c7824 */ /* 0x000fe200018e0600 */
[----:B------:R-:W2:Y:S01]  /*17db0*/  LDL.LU R108, [R1+0x3a4] ;  /* 0x0003a400016c7983 */ /* 0x000ea20000300800 */
[----:B-1----:R-:W-:Y:S01]  /*17dc0*/  IMAD.MOV.U32 R58, RZ, RZ, R25 ;  /* 0x000000ffff3a7224 */ /* 0x002fe200078e0019 */
[----:B------:R-:W-:Y:S01]  /*17dd0*/  BAR.SYNC.DEFER_BLOCKING 0x0 ;  /* 0x0000000000007b1d */ /* 0x000fe20000010000 */
[----:B------:R-:W-:-:S02]  /*17de0*/  SEL R25, RZ, 0x4, !P0 ;  /* 0x00000004ff197807 */ /* 0x000fc40004000000 */
[----:B------:R-:W-:Y:S02]  /*17df0*/  IADD3.X R69, PT, PT, R69, R0, RZ, P4, !PT ;  /* 0x0000000045457210 */ /* 0x000fe400027fe4ff */
[----:B------:R-:W-:Y:S01]  /*17e00*/  SEL R25, R25, RZ, !P1 ;  /* 0x000000ff19197207 */ /* 0x000fe20004800000 */
[----:B------:R-:W3:Y:S03]  /*17e10*/  LDL.LU R93, [R1+0x3dc] ;  /* 0x0003dc00015d7983 */ /* 0x000ee60000300800 */
[----:B------:R-:W-:Y:S01]  /*17e20*/  ISETP.NE.U32.AND P0, PT, R25, RZ, PT ;  /* 0x000000ff1900720c */ /* 0x000fe20003f05070 */
[----:B------:R-:W-:Y:S01]  /*17e30*/  STL [R1+0x324], R76 ;  /* 0x0003244c01007387 */ /* 0x000fe20000100800 */
[----:B------:R-:W-:-:S03]  /*17e40*/  IADD3 R65, P3, PT, R65, R2, RZ ;  /* 0x0000000241417210 */ /* 0x000fc60007f7e0ff */
[----:B------:R1:W-:Y:S01]  /*17e50*/  STL [R1+0x320], R92 ;  /* 0x0003205c01007387 */ /* 0x0003e20000100800 */
[----:B------:R-:W-:-:S03]  /*17e60*/  IADD3 R57, P4, PT, R57, R2, RZ ;  /* 0x0000000239397210 */ /* 0x000fc60007f9e0ff */
[----:B------:R-:W-:Y:S04]  /*17e70*/  STL [R1+0x35c], R68 ;  /* 0x00035c4401007387 */ /* 0x000fe80000100800 */
[----:B------:R-:W-:Y:S01]  /*17e80*/  @!PT LDS RZ, [RZ] ;  /* 0x00000000fffff984 */ /* 0x000fe20000000800 */
[----:B------:R-:W-:Y:S01]  /*17e90*/  @!PT LDS RZ, [RZ] ;  /* 0x00000000fffff984 */ /* 0x000fe20000000800 */
[----:B------:R-:W-:Y:S01]  /*17ea0*/  @!PT LDS RZ, [RZ] ;  /* 0x00000000fffff984 */ /* 0x000fe20000000800 */
[----:B------:R4:W-:Y:S04]  /*17eb0*/  LDGSTS.E [R24+0x8000], desc[UR28][R58.64], P2 ;  /* 0x080000003a187fae */ /* 0x0009e800091a101c */
[----:B------:R-:W3:Y:S04]  /*17ec0*/  LDL.LU R109, [R1+0x3a0] ;  /* 0x0003a000016d7983 */ /* 0x000ee80000300800 */
[----:B------:R1:W-:Y:S01]  /*17ed0*/  STL [R1+0x358], R69 ;  /* 0x0003584501007387 */ /* 0x0003e20000100800 */
[----:B----4-:R-:W-:-:S03]  /*17ee0*/  IMAD.MOV.U32 R58, RZ, RZ, R76 ;  /* 0x000000ffff3a7224 */ /* 0x010fc600078e004c */
[----:B------:R-:W4:Y:S01]  /*17ef0*/  LDL.LU R100, [R1+0x3d8] ;  /* 0x0003d80001647983 */ /* 0x000f220000300800 */
[----:B------:R-:W-:-:S03]  /*17f00*/  IMAD.MOV.U32 R59, RZ, RZ, R92 ;  /* 0x000000ffff3b7224 */ /* 0x000fc600078e005c */
[----:B-1----:R-:W4:Y:S01]  /*17f10*/  LDL.LU R92, [R1+0x3e0] ;  /* 0x0003e000015c7983 */ /* 0x002f220000300800 */
[----:B------:R-:W-:-:S03]  /*17f20*/  IMAD.X R67, R67, 0x1, R0, P3 ;  /* 0x0000000143437824 */ /* 0x000fc600018e0600 */
[----:B------:R-:W4:Y:S01]  /*17f30*/  LDL.LU R76, [R1+0x3e4] ;  /* 0x0003e400014c7983 */ /* 0x000f220000300800 */
[----:B------:R-:W-:-:S03]  /*17f40*/  IMAD.X R64, R64, 0x1, R0, P4 ;  /* 0x0000000140407824 */ /* 0x000fc600020e0600 */
[----:B------:R1:W-:Y:S02]  /*17f50*/  LDGSTS.E [R24+0x8080], desc[UR28][R58.64], P2 ;  /* 0x080800003a187fae */ /* 0x0003e400091a101c */
[----:B-1----:R-:W-:Y:S01]  /*17f60*/  IMAD.MOV.U32 R58, RZ, RZ, R68 ;  /* 0x000000ffff3a7224 */ /* 0x002fe200078e0044 */
[----:B------:R-:W-:Y:S02]  /*17f70*/  MOV R59, R69 ;  /* 0x00000045003b7202 */ /* 0x000fe40000000f00 */
[----:B------:R-:W4:Y:S04]  /*17f80*/  LDL.LU R69, [R1+0x418] ;  /* 0x0004180001457983 */ /* 0x000f280000300800 */
[----:B------:R-:W4:Y:S04]  /*17f90*/  LDL.LU R68, [R1+0x41c] ;  /* 0x00041c0001447983 */ /* 0x000f280000300800 */
[----:B------:R-:W-:Y:S04]  /*17fa0*/  STL [R1+0x364], R65 ;  /* 0x0003644101007387 */ /* 0x000fe80000100800 */
[----:B------:R1:W-:Y:S04]  /*17fb0*/  STL [R1+0x360], R67 ;  /* 0x0003604301007387 */ /* 0x0003e80000100800 */
[----:B------:R1:W-:Y:S04]  /*17fc0*/  LDGSTS.E [R24+0x8400], desc[UR28][R58.64], P0 ;  /* 0x084000003a187fae */ /* 0x0003e800081a101c */
[----:B------:R-:W-:Y:S04]  /*17fd0*/  STL [R1+0x39c], R57 ;  /* 0x00039c3901007387 */ /* 0x000fe80000100800 */
[----:B------:R1:W-:Y:S02]  /*17fe0*/  STL [R1+0x398], R64 ;  /* 0x0003984001007387 */ /* 0x0003e40000100800 */
[----:B-1----:R-:W-:Y:S01]  /*17ff0*/  IMAD.MOV.U32 R58, RZ, RZ, R65 ;  /* 0x000000ffff3a7224 */ /* 0x002fe200078e0041 */
[----:B------:R-:W-:-:S02]  /*18000*/  MOV R59, R67 ;  /* 0x00000043003b7202 */ /* 0x000fc40000000f00 */
[----:B------:R-:W4:Y:S04]  /*18010*/  LDL.LU R67, [R1+0x420] ;  /* 0x0004200001437983 */ /* 0x000f280000300800 */
[----:B------:R-:W4:Y:S04]  /*18020*/  LDL.LU R65, [R1+0x424] ;  /* 0x0004240001417983 */ /* 0x000f280000300800 */
[----:B------:R1:W-:Y:S02]  /*18030*/  LDGSTS.E [R24+0x8480], desc[UR28][R58.64], P0 ;  /* 0x084800003a187fae */ /* 0x0003e400081a101c */
[----:B-1----:R-:W-:-:S02]  /*18040*/  IMAD.MOV.U32 R59, RZ, RZ, R64 ;  /* 0x000000ffff3b7224 */ /* 0x002fc400078e0040 */
[----:B------:R-:W-:Y:S01]  /*18050*/  IMAD.MOV.U32 R58, RZ, RZ, R57 ;  /* 0x000000ffff3a7224 */ /* 0x000fe200078e0039 */
[----:B------:R-:W4:Y:S04]  /*18060*/  LDL.LU R64, [R1+0x458] ;  /* 0x0004580001407983 */ /* 0x000f280000300800 */
[----:B------:R-:W4:Y:S01]  /*18070*/  LDL.LU R57, [R1+0x45c] ;  /* 0x00045c0001397983 */ /* 0x000f220000300800 */
[----:B------:R-:W-:-:S04]  /*18080*/  ISETP.GT.AND P2, PT, R56, 0x8, PT ;  /* 0x000000083800780c */ /* 0x000fc80003f44270 */
[----:B------:R-:W-:-:S04]  /*18090*/  SEL R25, RZ, 0x4, !P2 ;  /* 0x00000004ff197807 */ /* 0x000fc80005000000 */
[----:B------:R-:W-:Y:S02]  /*180a0*/  SEL R25, R25, RZ, !P1 ;  /* 0x000000ff19197207 */ /* 0x000fe40004800000 */
[----:B------:R-:W-:Y:S02]  /*180b0*/  ISETP.GT.AND P0, PT, R56, 0xc, PT ;  /* 0x0000000c3800780c */ /* 0x000fe40003f04270 */
[----:B------:R-:W-:Y:S02]  /*180c0*/  ISETP.NE.U32.AND P2, PT, R25, RZ, PT ;  /* 0x000000ff1900720c */ /* 0x000fe40003f45070 */
[----:B------:R-:W-:-:S04]  /*180d0*/  SEL R25, RZ, 0x4, !P0 ;  /* 0x00000004ff197807 */ /* 0x000fc80004000000 */
[----:B------:R-:W-:-:S04]  /*180e0*/  SEL R25, R25, RZ, !P1 ;  /* 0x000000ff19197207 */ /* 0x000fc80004800000 */
[----:B------:R-:W-:-:S03]  /*180f0*/  ISETP.NE.U32.AND P0, PT, R25, RZ, PT ;  /* 0x000000ff1900720c */ /* 0x000fc60003f05070 */
[----:B------:R1:W-:Y:S01]  /*18100*/  LDGSTS.E [R24+0x8800], desc[UR28][R58.64], P2 ;  /* 0x088000003a187fae */ /* 0x0003e200091a101c */
[C---:B------:R-:W-:Y:S08]  /*18110*/  HMMA.1688.F32.TF32 R216, R4.reuse, R102, R224 ;  /* 0x0000006604d8723c */ /* 0x040ff000000810e0 */
[C---:B------:R-:W-:Y:S08]  /*18120*/  HMMA.1688.F32.TF32 R212, R4.reuse, R106, R228 ;  /* 0x0000006a04d4723c */ /* 0x040ff000000810e4 */
[C---:B------:R-:W-:Y:S08]  /*18130*/  HMMA.1688.F32.TF32 R208, R4.reuse, R110, R232 ;  /* 0x0000006e04d0723c */ /* 0x040ff000000810e8 */
[----:B------:R-:W-:Y:S08]  /*18140*/  HMMA.1688.F32.TF32 R204, R4, R114, R236 ;  /* 0x0000007204cc723c */ /* 0x000ff000000810ec */
[C---:B------:R-:W-:Y:S08]  /*18150*/  HMMA.1688.F32.TF32 R36, R12.reuse, R18, R36 ;  /* 0x000000120c24723c */ /* 0x040ff00000081024 */
[C---:B------:R-:W-:Y:S08]  /*18160*/  HMMA.1688.F32.TF32 R60, R12.reuse, R26, R60 ;  /* 0x0000001a0c3c723c */ /* 0x040ff0000008103c */
[C---:B------:R-:W-:Y:S08]  /*18170*/  HMMA.1688.F32.TF32 R164, R12.reuse, R70, R164 ;  /* 0x000000460ca4723c */ /* 0x040ff000000810a4 */
[C---:B------:R-:W-:Y:S08]  /*18180*/  HMMA.1688.F32.TF32 R168, R12.reuse, R74, R168 ;  /* 0x0000004a0ca8723c */ /* 0x040ff000000810a8 */
[C---:B------:R-:W-:Y:S08]  /*18190*/  HMMA.1688.F32.TF32 R172, R12.reuse, R78, R172 ;  /* 0x0000004e0cac723c */ /* 0x040ff000000810ac */
[C---:B------:R-:W-:Y:S08]  /*181a0*/  HMMA.1688.F32.TF32 R176, R12.reuse, R82, R176 ;  /* 0x000000520cb0723c */ /* 0x040ff000000810b0 */
[C---:B------:R-:W-:Y:S08]  /*181b0*/  HMMA.1688.F32.TF32 R180, R12.reuse, R86, R180 ;  /* 0x000000560cb4723c */ /* 0x040ff000000810b4 */
[----:B------:R-:W-:Y:S01]  /*181c0*/  HMMA.1688.F32.TF32 R184, R12, R90, R184 ;  /* 0x0000005a0cb8723c */ /* 0x000fe200000810b8 */
[----:B--2---:R-:W-:-:S05]  /*181d0*/  IADD3 R108, P3, PT, R108, R2, RZ ;  /* 0x000000026c6c7210 */ /* 0x004fca0007f7e0ff */
[----:B-1----:R-:W-:Y:S01]  /*181e0*/  IMAD.MOV.U32 R58, RZ, RZ, R108 ;  /* 0x000000ffff3a7224 */ /* 0x002fe200078e006c */
[----:B------:R-:W-:Y:S01]  /*181f0*/  STL [R1+0x3a4], R108 ;  /* 0x0003a46c01007387 */ /* 0x000fe20000100800 */
[----:B---3--:R-:W-:Y:S01]  /*18200*/  IADD3 R93, P4, PT, R93, R2, RZ ;  /* 0x000000025d5d7210 */ /* 0x008fe20007f9e0ff */
[----:B------:R-:W-:-:S04]  /*18210*/  IMAD.X R109, R109, 0x1, R0, P3 ;  /* 0x000000016d6d7824 */ /* 0x000fc800018e0600 */
[----:B------:R-:W-:Y:S01]  /*18220*/  IMAD.MOV.U32 R59, RZ, RZ, R109 ;  /* 0x000000ffff3b7224 */ /* 0x000fe200078e006d */
[----:B------:R-:W-:Y:S01]  /*18230*/  STL [R1+0x3a0], R109 ;  /* 0x0003a06d01007387 */ /* 0x000fe20000100800 */
[----:B----4-:R-:W-:-:S03]  /*18240*/  IADD3.X R100, PT, PT, R100, R0, RZ, P4, !PT ;  /* 0x0000000064647210 */ /* 0x010fc600027fe4ff */
[----:B------:R1:W-:Y:S04]  /*18250*/  STL [R1+0x3dc], R93 ;  /* 0x0003dc5d01007387 */ /* 0x0003e80000100800 */
[----:B------:R2:W-:Y:S01]  /*18260*/  LDGSTS.E [R24+0x8880], desc[UR28][R58.64], P2 ;  /* 0x088800003a187fae */ /* 0x0005e200091a101c */
[----:B------:R-:W-:-:S03]  /*18270*/  IADD3 R76, P3, PT, R76, R2, RZ ;  /* 0x000000024c4c7210 */ /* 0x000fc60007f7e0ff */
[----:B------:R-:W-:Y:S02]  /*18280*/  STL [R1+0x3d8], R100 ;  /* 0x0003d86401007387 */ /* 0x000fe40000100800 */
[----:B------:R-:W-:Y:S02]  /*18290*/  IMAD.X R92, R92, 0x1, R0, P3 ;  /* 0x000000015c5c7824 */ /* 0x000fe400018e0600 */
[----:B------:R3:W-:Y:S01]  /*182a0*/  STL [R1+0x3e4], R76 ;  /* 0x0003e44c01007387 */ /* 0x0007e20000100800 */
[----:B--2---:R-:W-:Y:S01]  /*182b0*/  IMAD.MOV.U32 R58, RZ, RZ, R93 ;  /* 0x000000ffff3a7224 */ /* 0x004fe200078e005d */
[----:B------:R-:W-:Y:S02]  /*182c0*/  MOV R59, R100 ;  /* 0x00000064003b7202 */ /* 0x000fe40000000f00 */
[----:B------:R2:W-:Y:S04]  /*182d0*/  STL [R1+0x3e0], R92 ;  /* 0x0003e05c01007387 */ /* 0x0005e80000100800 */
[----:B------:R4:W-:Y:S01]  /*182e0*/  LDGSTS.E [R24+0x8c00], desc[UR28][R58.64], P0 ;  /* 0x08c000003a187fae */ /* 0x0009e200081a101c */
[----:B------:R-:W-:-:S05]  /*182f0*/  IADD3 R68, P4, PT, R68, R2, RZ ;  /* 0x0000000244447210 */ /* 0x000fca0007f9e0ff */
[----:B------:R-:W-:Y:S01]  /*18300*/  IMAD.X R69, R69, 0x1, R0, P4 ;  /* 0x0000000145457824 */ /* 0x000fe200020e0600 */
[----:B------:R2:W-:Y:S01]  /*18310*/  STL [R1+0x41c], R68 ;  /* 0x00041c4401007387 */ /* 0x0005e20000100800 */
[----:B----4-:R-:W-:-:S03]  /*18320*/  IMAD.MOV.U32 R58, RZ, RZ, R76 ;  /* 0x000000ffff3a7224 */ /* 0x010fc600078e004c */
[----:B-1----:R-:W4:Y:S01]  /*18330*/  LDL.LU R93, [R1+0x464] ;  /* 0x00046400015d7983 */ /* 0x002f220000300800 */
[----:B------:R-:W-:-:S03]  /*18340*/  MOV R59, R92 ;  /* 0x0000005c003b7202 */ /* 0x000fc60000000f00 */
[----:B------:R1:W-:Y:S04]  /*18350*/  STL [R1+0x418], R69 ;  /* 0x0004184501007387 */ /* 0x0003e80000100800 */
[----:B---3--:R-:W3:Y:S04]  /*18360*/  LDL.LU R76, [R1+0x49c] ;  /* 0x00049c00014c7983 */ /* 0x008ee80000300800 */
[----:B------:R-:W3:Y:S04]  /*18370*/  LDL.LU R100, [R1+0x460] ;  /* 0x0004600001647983 */ /* 0x000ee80000300800 */
[----:B--2---:R-:W2:Y:S01]  /*18380*/  LDL.LU R92, [R1+0x498] ;  /* 0x00049800015c7983 */ /* 0x004ea20000300800 */
[----:B------:R-:W-:-:S03]  /*18390*/  ISETP.GT.AND P2, PT, R56, 0x10, PT ;  /* 0x000000103800780c */ /* 0x000fc60003f44270 */
[----:B------:R1:W-:Y:S01]  /*183a0*/  LDGSTS.E [R24+0x8c80], desc[UR28][R58.64], P0 ;  /* 0x08c800003a187fae */ /* 0x0003e200081a101c */
[----:B------:R-:W-:-:S05]  /*183b0*/  IADD3 R65, P3, PT, R65, R2, RZ ;  /* 0x0000000241417210 */ /* 0x000fca0007f7e0ff */
[----:B------:R-:W-:Y:S01]  /*183c0*/  IMAD.X R67, R67, 0x1, R0, P3 ;  /* 0x0000000143437824 */ /* 0x000fe200018e0600 */
[----:B------:R-:W-:Y:S04]  /*183d0*/  STL [R1+0x424], R65 ;  /* 0x0004244101007387 */ /* 0x000fe80000100800 */
[----:B------:R1:W-:Y:S02]  /*183e0*/  STL [R1+0x420], R67 ;  /* 0x0004204301007387 */ /* 0x0003e40000100800 */
[----:B-1----:R-:W-:Y:S01]  /*183f0*/  IMAD.MOV.U32 R58, RZ, RZ, R68 ;  /* 0x000000ffff3a7224 */ /* 0x002fe200078e0044 */
[----:B------:R-:W-:Y:S01]  /*18400*/  SEL R25, RZ, 0x4, !P2 ;  /* 0x00000004ff197807 */ /* 0x000fe20005000000 */
[----:B------:R-:W-:Y:S01]  /*18410*/  IMAD.MOV.U32 R59, RZ, RZ, R69 ;  /* 0x000000ffff3b7224 */ /* 0x000fe200078e0045 */
[----:B------:R-:W-:-:S04]  /*18420*/  IADD3 R57, P4, PT, R57, R2, RZ ;  /* 0x0000000239397210 */ /* 0x000fc80007f9e0ff */
[----:B------:R-:W-:Y:S01]  /*18430*/  IADD3.X R64, PT, PT, R64, R0, RZ, P4, !PT ;  /* 0x0000000040407210 */ /* 0x000fe200027fe4ff */
[----:B------:R-:W-:Y:S04]  /*18440*/  STL [R1+0x45c], R57 ;  /* 0x00045c3901007387 */ /* 0x000fe80000100800 */
[----:B------:R-:W2:Y:S04]  /*18450*/  LDL.LU R68, [R1+0x4a4] ;  /* 0x0004a40001447983 */ /* 0x000ea80000300800 */
[----:B------:R1:W-:Y:S04]  /*18460*/  STL [R1+0x458], R64 ;  /* 0x0004584001007387 */ /* 0x0003e80000100800 */
[----:B------:R-:W2:Y:S01]  /*18470*/  LDL.LU R69, [R1+0x4a0] ;  /* 0x0004a00001457983 */ /* 0x000ea20000300800 */
[----:B------:R-:W-:-:S04]  /*18480*/  SEL R25, R25, RZ, !P1 ;  /* 0x000000ff19197207 */ /* 0x000fc80004800000 */
[----:B------:R-:W-:Y:S01]  /*18490*/  ISETP.NE.U32.AND P2, PT, R25, RZ, PT ;  /* 0x000000ff1900720c */ /* 0x000fe20003f45070 */
[C---:B------:R-:W-:Y:S08]  /*184a0*/  HMMA.1688.F32.TF32 R188, R12.reuse, R94, R188 ;  /* 0x0000005e0cbc723c */ /* 0x040ff000000810bc */
[C---:B------:R-:W-:Y:S04]  /*184b0*/  HMMA.1688.F32.TF32 R4, R12.reuse, R98, R140 ;  /* 0x000000620c04723c */ /* 0x040fe8000008108c */
[----:B------:R1:W-:Y:S04]  /*184c0*/  LDGSTS.E [R24+0x9000], desc[UR28][R58.64], P2 ;  /* 0x090000003a187fae */ /* 0x0003e800091a101c */
[C---:B------:R-:W-:Y:S08]  /*184d0*/  HMMA.1688.F32.TF32 R52, R12.reuse, R102, R136 ;  /* 0x000000660c34723c */ /* 0x040ff00000081088 */
[----:B------:R-:W-:Y:S01]  /*184e0*/  HMMA.1688.F32.TF32 R40, R12, R106, R132 ;  /* 0x0000006a0c28723c */ /* 0x000fe20000081084 */
[----:B-1----:R-:W-:-:S02]  /*184f0*/  IMAD.MOV.U32 R58, RZ, RZ, R65 ;  /* 0x000000ffff3a7224 */ /* 0x002fc400078e0041 */
[----:B------:R-:W-:-:S05]  /*18500*/  IMAD.MOV.U32 R59, RZ, RZ, R67 ;  /* 0x000000ffff3b7224 */ /* 0x000fca00078e0043 */
[C---:B------:R-:W-:Y:S01]  /*18510*/  HMMA.1688.F32.TF32 R44, R12.reuse, R110, R44 ;  /* 0x0000006e0c2c723c */ /* 0x040fe2000008102c */
[----:B------:R1:W-:Y:S07]  /*18520*/  LDGSTS.E [R24+0x9080], desc[UR28][R58.64], P2 ;  /* 0x090800003a187fae */ /* 0x0003ee00091a101c */
[----:B------:R-:W-:Y:S01]  /*18530*/  HMMA.1688.F32.TF32 R12, R12, R114, R128 ;  /* 0x000000720c0c723c */ /* 0x000fe20000081080 */
[----:B------:R-:W2:Y:S04]  /*18540*/  LDL.LU R128, [R1+0x2d0] ;  /* 0x0002d00001807983 */ /* 0x000ea80000300800 */
[----:B------:R-:W2:Y:S01]  /*18550*/  LDL.LU R129, [R1+0x2d4] ;  /* 0x0002d40001817983 */ /* 0x000ea20000300800 */
[----:B-1----:R-:W-:-:S03]  /*18560*/  MOV R59, R64 ;  /* 0x00000040003b7202 */ /* 0x002fc60000000f00 */
[----:B------:R-:W2:Y:S01]  /*18570*/  LDL.LU R130, [R1+0x2d8] ;  /* 0x0002d80001827983 */ /* 0x000ea20000300800 */
[----:B------:R-:W-:-:S03]  /*18580*/  IMAD.MOV.U32 R58, RZ, RZ, R57 ;  /* 0x000000ffff3a7224 */ /* 0x000fc600078e0039 */
[----:B------:R-:W2:Y:S04]  /*18590*/  LDL.LU R131, [R1+0x2dc] ;  /* 0x0002dc0001837983 */ /* 0x000ea80000300800 */
[----:B------:R-:W2:Y:S04]  /*185a0*/  LDL.LU R67, [R1+0x4d8] ;  /* 0x0004d80001437983 */ /* 0x000ea80000300800 */
[----:B------:R-:W2:Y:S04]  /*185b0*/  LDL.LU R65, [R1+0x4dc] ;  /* 0x0004dc0001417983 */ /* 0x000ea80000300800 */
[----:B------:R-:W2:Y:S04]  /*185c0*/  LDL.LU R64, [R1+0x4e0] ;  /* 0x0004e00001407983 */ /* 0x000ea80000300800 */
[----:B------:R-:W2:Y:S01]  /*185d0*/  LDL.LU R57, [R1+0x4e4] ;  /* 0x0004e40001397983 */ /* 0x000ea20000300800 */
[----:B------:R-:W-:-:S04]  /*185e0*/  ISETP.GT.AND P0, PT, R56, 0x14, PT ;  /* 0x000000143800780c */ /* 0x000fc80003f04270 */
[----:B------:R-:W-:-:S04]  /*185f0*/  SEL R25, RZ, 0x4, !P0 ;  /* 0x00000004ff197807 */ /* 0x000fc80004000000 */
[----:B------:R-:W-:Y:S01]  /*18600*/  SEL R25, R25, RZ, !P1 ;  /* 0x000000ff19197207 */ /* 0x000fe20004800000 */
[----:B------:R-:W-:Y:S01]  /*18610*/  HMMA.1688.F32.TF32 R16, R32, R18, R120 ;  /* 0x000000122010723c */ /* 0x000fe20000081078 */
[----:B------:R-:W-:Y:S02]  /*18620*/  ISETP.GT.AND P2, PT, R56, 0x18, PT ;  /* 0x000000183800780c */ /* 0x000fe40003f44270 */
[----:B------:R-:W-:Y:S02]  /*18630*/  ISETP.NE.U32.AND P0, PT, R25, RZ, PT ;  /* 0x000000ff1900720c */ /* 0x000fe40003f05070 */
[----:B------:R-:W-:-:S04]  /*18640*/  SEL R25, RZ, 0x4, !P2 ;  /* 0x00000004ff197807 */ /* 0x000fc80005000000 */
[----:B------:R-:W-:-:S04]  /*18650*/  SEL R25, R25, RZ, !P1 ;  /* 0x000000ff19197207 */ /* 0x000fc80004800000 */
[----:B------:R-:W-:-:S03]  /*18660*/  ISETP.NE.U32.AND P2, PT, R25, RZ, PT ;  /* 0x000000ff1900720c */ /* 0x000fc60003f45070 */
[----:B------:R1:W-:Y:S01]  /*18670*/  LDGSTS.E [R24+0x9400], desc[UR28][R58.64], P0 ;  /* 0x094000003a187fae */ /* 0x0003e200081a101c */
[-C--:B----4-:R-:W-:Y:S02]  /*18680*/  IADD3 R93, P3, PT, R93, R2.reuse, RZ ;  /* 0x000000025d5d7210 */ /* 0x090fe40007f7e0ff */
[----:B---3--:R-:W-:-:S03]  /*18690*/  IADD3 R76, P4, PT, R76, R2, RZ ;  /* 0x000000024c4c7210 */ /* 0x008fc60007f9e0ff */
[--C-:B------:R-:W-:Y:S01]  /*186a0*/  IMAD.X R100, R100, 0x1, R0.reuse, P3 ;  /* 0x0000000164647824 */ /* 0x100fe200018e0600 */
[----:B------:R-:W-:Y:S01]  /*186b0*/  STL [R1+0x464], R93 ;  /* 0x0004645d01007387 */ /* 0x000fe20000100800 */
[----:B--2---:R-:W-:-:S03]  /*186c0*/  IMAD.X R92, R92, 0x1, R0, P4 ;  /* 0x000000015c5c7824 */ /* 0x004fc600020e0600 */
[----:B------:R2:W-:Y:S04]  /*186d0*/  STL [R1+0x460], R100 ;  /* 0x0004606401007387 */ /* 0x0005e80000100800 */
[----:B------:R-:W-:Y:S04]  /*186e0*/  STL [R1+0x49c], R76 ;  /* 0x00049c4c01007387 */ /* 0x000fe80000100800 */
[----:B------:R-:W3:Y:S04]  /*186f0*/  LDL.LU R120, [R1+0x180] ;  /* 0x0001800001787983 */ /* 0x000ee80000300800 */
[----:B------:R4:W-:Y:S04]  /*18700*/  STL [R1+0x498], R92 ;  /* 0x0004985c01007387 */ /* 0x0009e80000100800 */
[----:B------:R-:W3:Y:S04]  /*18710*/  LDL.LU R121, [R1+0x184] ;  /* 0x0001840001797983 */ /* 0x000ee80000300800 */
[----:B------:R-:W3:Y:S04]  /*18720*/  LDL.LU R122, [R1+0x188] ;  /* 0x00018800017a7983 */ /* 0x000ee80000300800 */
[----:B------:R-:W3:Y:S04]  /*18730*/  LDL.LU R123, [R1+0x18c] ;  /* 0x00018c00017b7983 */ /* 0x000ee80000300800 */
[----:B------:R-:W3:Y:S04]  /*18740*/  LDL.LU R113, [R1+0x328] ;  /* 0x0003280001717983 */ /* 0x000ee80000300800 */
[----:B------:R-:W3:Y:S01]  /*18750*/  LDL.LU R112, [R1+0x32c] ;  /* 0x00032c0001707983 */ /* 0x000ee20000300800 */
[----:B------:R-:W-:-:S05]  /*18760*/  IADD3 R68, P3, PT, R68, R2, RZ ;  /* 0x0000000244447210 */ /* 0x000fca0007f7e0ff */
[----:B------:R-:W-:Y:S01]  /*18770*/  IMAD.X R69, R69, 0x1, R0, P3 ;  /* 0x0000000145457824 */ /* 0x000fe200018e0600 */
[----:B------:R-:W-:Y:S04]  /*18780*/  STL [R1+0x4a4], R68 ;  /* 0x0004a44401007387 */ /* 0x000fe80000100800 */
[----:B------:R-:W-:Y:S04]  /*18790*/  STL [R1+0x4a0], R69 ;  /* 0x0004a04501007387 */ /* 0x000fe80000100800 */
[----:B------:R-:W3:Y:S01]  /*187a0*/  LDL.LU R109, [R1+0x330] ;  /* 0x00033000016d7983 */ /* 0x000ee20000300800 */
[----:B-1----:R-:W-:-:S03]  /*187b0*/  IMAD.MOV.U32 R58, RZ, RZ, R93 ;  /* 0x000000ffff3a7224 */ /* 0x002fc600078e005d */
[----:B------:R-:W3:Y:S01]  /*187c0*/  LDL.LU R108, [R1+0x334] ;  /* 0x00033400016c7983 */ /* 0x000ee20000300800 */
[----:B------:R-:W-:-:S03]  /*187d0*/  MOV R59, R100 ;  /* 0x00000064003b7202 */ /* 0x000fc60000000f00 */
[----:B--2---:R-:W2:Y:S04]  /*187e0*/  LDL.LU R100, [R1+0x368] ;  /* 0x0003680001647983 */ /* 0x004ea80000300800 */
[----:B------:R-:W2:Y:S04]  /*187f0*/  LDL.LU R93, [R1+0x36c] ;  /* 0x00036c00015d7983 */ /* 0x000ea80000300800 */
[----:B------:R1:W-:Y:S01]  /*18800*/  LDGSTS.E [R24+0x9480], desc[UR28][R58.64], P0 ;  /* 0x094800003a187fae */ /* 0x0003e200081a101c */
[----:B------:R-:W-:-:S04]  /*18810*/  ISETP.GT.AND P0, PT, R56, 0x1c, PT ;  /* 0x0000001c3800780c */ /* 0x000fc80003f04270 */
[----:B------:R-:W-:Y:S01]  /*18820*/  SEL R25, RZ, 0x4, !P0 ;  /* 0x00000004ff197807 */ /* 0x000fe20004000000 */
[----:B-1----:R-:W-:Y:S02]  /*18830*/  IMAD.MOV.U32 R58, RZ, RZ, R76 ;  /* 0x000000ffff3a7224 */ /* 0x002fe400078e004c */
[----:B------:R-:W-:Y:S01]  /*18840*/  IMAD.MOV.U32 R59, RZ, RZ, R92 ;  /* 0x000000ffff3b7224 */ /* 0x000fe200078e005c */
[----:B------:R-:W-:-:S04]  /*18850*/  SEL R25, R25, RZ, !P1 ;  /* 0x000000ff19197207 */ /* 0x000fc80004800000 */
[----:B------:R1:W-:Y:S01]  /*18860*/  LDGSTS.E [R24+0x9800], desc[UR28][R58.64], P2 ;  /* 0x098000003a187fae */ /* 0x0003e200091a101c */
[----:B------:R-:W-:Y:S02]  /*18870*/  ISETP.NE.U32.AND P0, PT, R25, RZ, PT ;  /* 0x000000ff1900720c */ /* 0x000fe40003f05070 */
[----:B-1----:R-:W-:Y:S01]  /*18880*/  MOV R58, R68 ;  /* 0x00000044003a7202 */ /* 0x002fe20000000f00 */
[----:B------:R-:W-:-:S05]  /*18890*/  IMAD.MOV.U32 R59, RZ, RZ, R69 ;  /* 0x000000ffff3b7224 */ /* 0x000fca00078e0045 */
[----:B------:R1:W-:Y:S01]  /*188a0*/  LDGSTS.E [R24+0x9880], desc[UR28][R58.64], P2 ;  /* 0x098800003a187fae */ /* 0x0003e200091a101c */
[----:B------:R-:W-:-:S05]  /*188b0*/  IADD3 R65, P2, PT, R65, R2, RZ ;  /* 0x0000000241417210 */ /* 0x000fca0007f5e0ff */
[--C-:B------:R-:W-:Y:S01]  /*188c0*/  IMAD.X R67, R67, 0x1, R0.reuse, P2 ;  /* 0x0000000143437824 */ /* 0x100fe200010e0600 */
[----:B------:R-:W-:Y:S01]  /*188d0*/  IADD3 R57, P3, PT, R57, R2, RZ ;  /* 0x0000000239397210 */ /* 0x000fe20007f7e0ff */
[----:B------:R-:W-:Y:S01]  /*188e0*/  STL [R1+0x4dc], R65 ;  /* 0x0004dc4101007387 */ /* 0x000fe20000100800 */
[----:B-1----:R-:W-:Y:S01]  /*188f0*/  MOV R58, R65 ;  /* 0x00000041003a7202 */ /* 0x002fe20000000f00 */
[----:B------:R-:W-:Y:S02]  /*18900*/  IMAD.MOV.U32 R59, RZ, RZ, R67 ;  /* 0x000000ffff3b7224 */ /* 0x000fe400078e0043 */
[----:B------:R-:W-:Y:S01]  /*18910*/  IMAD.X R64, R64, 0x1, R0, P3 ;  /* 0x0000000140407824 */ /* 0x000fe200018e0600 */
[----:B------:R1:W-:Y:S04]  /*18920*/  STL [R1+0x4d8], R67 ;  /* 0x0004d84301007387 */ /* 0x0003e80000100800 */
[----:B------:R-:W-:Y:S04]  /*18930*/  STL [R1+0x4e4], R57 ;  /* 0x0004e43901007387 */ /* 0x000fe80000100800 */
[----:B------:R1:W-:Y:S04]  /*18940*/  STL [R1+0x4e0], R64 ;  /* 0x0004e04001007387 */ /* 0x0003e80000100800 */
[----:B----4-:R-:W4:Y:S04]  /*18950*/  LDL.LU R92, [R1+0x370] ;  /* 0x00037000015c7983 */ /* 0x010f280000300800 */
[----:B------:R1:W-:Y:S04]  /*18960*/  LDGSTS.E [R24+0x9c00], desc[UR28][R58.64], P0 ;  /* 0x09c000003a187fae */ /* 0x0003e800081a101c */
[----:B------:R-:W4:Y:S04]  /*18970*/  LDL.LU R76, [R1+0x374] ;  /* 0x00037400014c7983 */ /* 0x000f280000300800 */
[----:B-1----:R-:W4:Y:S01]  /*18980*/  LDL.LU R67, [R1+0x3a8] ;  /* 0x0003a80001437983 */ /* 0x002f220000300800 */
[----:B------:R-:W-:-:S03]  /*18990*/  IMAD.MOV.U32 R59, RZ, RZ, R64 ;  /* 0x000000ffff3b7224 */ /* 0x000fc600078e0040 */
[----:B------:R-:W4:Y:S01]  /*189a0*/  LDL.LU R64, [R1+0x3ac] ;  /* 0x0003ac0001407983 */ /* 0x000f220000300800 */
[----:B------:R-:W-:-:S05]  /*189b0*/  IMAD.MOV.U32 R58, RZ, RZ, R57 ;  /* 0x000000ffff3a7224 */ /* 0x000fca00078e0039 */
[----:B------:R1:W-:Y:S01]  /*189c0*/  LDGSTS.E [R24+0x9c80], desc[UR28][R58.64], P0 ;  /* 0x09c800003a187fae */ /* 0x0003e200081a101c */
[----:B------:R-:W-:-:S04]  /*189d0*/  ISETP.GT.AND P0, PT, R56, 0x1, PT ;  /* 0x000000013800780c */ /* 0x000fc80003f04270 */
[----:B------:R-:W-:-:S04]  /*189e0*/  SEL R57, RZ, 0x4, !P0 ;  /* 0x00000004ff397807 */ /* 0x000fc80004000000 */
[----:B------:R-:W-:-:S04]  /*189f0*/  SEL R57, R57, RZ, !P1 ;  /* 0x000000ff39397207 */ /* 0x000fc80004800000 */
[----:B------:R-:W-:Y:S02]  /*18a00*/  ISETP.NE.U32.AND P2, PT, R57, RZ, PT ;  /* 0x000000ff3900720c */ /* 0x000fe40003f45070 */
[----:B------:R-:W-:-:S05]  /*18a10*/  LOP3.LUT R65, R126, 0x20, RZ, 0x3c, !PT ;  /* 0x000000207e417812 */ /* 0x000fca00078e3cff */
[----:B------:R-:W-:Y:S01]  /*18a20*/  VIADD R57, R65, UR7 ;  /* 0x0000000741397c36 */ /* 0x000fe20008000000 */
[----:B---3--:R-:W-:-:S04]  /*18a30*/  IADD3 R112, P0, PT, R112, R2, RZ ;  /* 0x0000000270707210 */ /* 0x008fc80007f1e0ff */
[----:B------:R-:W-:Y:S01]  /*18a40*/  IADD3.X R113, PT, PT, R113, R0, RZ, P0, !PT ;  /* 0x0000000071717210 */ /* 0x000fe200007fe4ff */
[----:B------:R3:W-:Y:S01]  /*18a50*/  STL [R1+0x32c], R112 ;  /* 0x00032c7001007387 */ /* 0x0007e20000100800 */
[----:B-1----:R-:W-:-:S03]  /*18a60*/  IMAD.MOV.U32 R58, RZ, RZ, R112 ;  /* 0x000000ffff3a7224 */ /* 0x002fc600078e0070 */
[----:B------:R1:W-:Y:S01]  /*18a70*/  STL [R1+0x328], R113 ;  /* 0x0003287101007387 */ /* 0x0003e20000100800 */
[----:B------:R-:W-:Y:S01]  /*18a80*/  IMAD.MOV.U32 R59, RZ, RZ, R113 ;  /* 0x000000ffff3b7224 */ /* 0x000fe200078e0071 */
[----:B------:R-:W-:Y:S02]  /*18a90*/  ISETP.GT.AND P0, PT, R56, 0x5, PT ;  /* 0x000000053800780c */ /* 0x000fe40003f04270 */
[----:B------:R-:W4:Y:S04]  /*18aa0*/  LDL.LU R116, [R1+0x3b4] ;  /* 0x0003b40001747983 */ /* 0x000f280000300800 */
[----:B---3--:R-:W3:Y:S04]  /*18ab0*/  LDL.LU R112, [R1+0x3ec] ;  /* 0x0003ec0001707983 */ /* 0x008ee80000300800 */
[----:B------:R1:W-:Y:S01]  /*18ac0*/  LDGSTS.E [R57+0x8100], desc[UR28][R58.64], P2 ;  /* 0x081000003a397fae */ /* 0x0003e200091a101c */
[----:B------:R-:W-:-:S04]  /*18ad0*/  IADD3 R108, P3, PT, R108, R2, RZ ;  /* 0x000000026c6c7210 */ /* 0x000fc80007f7e0ff */
[----:B------:R-:W-:Y:S01]  /*18ae0*/  IADD3.X R109, PT, PT, R109, R0, RZ, P3, !PT ;  /* 0x000000006d6d7210 */ /* 0x000fe20001ffe4ff */
[----:B------:R1:W-:Y:S01]  /*18af0*/  STL [R1+0x334], R108 ;  /* 0x0003346c01007387 */ /* 0x0003e20000100800 */
[----:B--2---:R-:W-:-:S03]  /*18b00*/  IADD3 R93, P4, PT, R93, R2, RZ ;  /* 0x000000025d5d7210 */ /* 0x004fc60007f9e0ff */
[----:B------:R-:W-:Y:S01]  /*18b10*/  STL [R1+0x330], R109 ;  /* 0x0003306d01007387 */ /* 0x000fe20000100800 */
[----:B-1----:R-:W-:-:S03]  /*18b20*/  SEL R58, RZ, 0x4, !P0 ;  /* 0x00000004ff3a7807 */ /* 0x002fc60004000000 */
[----:B------:R1:W-:Y:S01]  /*18b30*/  STL [R1+0x36c], R93 ;  /* 0x00036c5d01007387 */ /* 0x0003e20000100800 */
[----:B------:R-:W-:-:S03]  /*18b40*/  IMAD.X R100, R100, 0x1, R0, P4 ;  /* 0x0000000164647824 */ /* 0x000fc600020e0600 */
[----:B------:R-:W2:Y:S01]  /*18b50*/  LDL.LU R117, [R1+0x3b0] ;  /* 0x0003b00001757983 */ /* 0x000ea20000300800 */
[----:B------:R-:W-:-:S03]  /*18b60*/  SEL R58, R58, RZ, !P1 ;  /* 0x000000ff3a3a7207 */ /* 0x000fc60004800000 */
[----:B------:R1:W-:Y:S01]  /*18b70*/  STL [R1+0x368], R100 ;  /* 0x0003686401007387 */ /* 0x0003e20000100800 */
[----:B------:R-:W-:-:S03]  /*18b80*/  ISETP.NE.U32.AND P0, PT, R58, RZ, PT ;  /* 0x000000ff3a00720c */ /* 0x000fc60003f05070 */
[----:B------:R-:W2:Y:S01]  /*18b90*/  LDL.LU R113, [R1+0x3e8] ;  /* 0x0003e80001717983 */ /* 0x000ea20000300800 */
[----:B------:R-:W-:Y:S02]  /*18ba0*/  IMAD.MOV.U32 R58, RZ, RZ, R108 ;  /* 0x000000ffff3a7224 */ /* 0x000fe400078e006c */
[----:B------:R-:W-:Y:S01]  /*18bb0*/  IMAD.MOV.U32 R59, RZ, RZ, R109 ;  /* 0x000000ffff3b7224 */ /* 0x000fe200078e006d */
[----:B------:R-:W2:Y:S04]  /*18bc0*/  LDL.LU R108, [R1+0x3f0] ;  /* 0x0003f000016c7983 */ /* 0x000ea80000300800 */
[----:B------:R1:W-:Y:S01]  /*18bd0*/  LDGSTS.E [R57+0x8180], desc[UR28][R58.64], P2 ;  /* 0x081800003a397fae */ /* 0x0003e200091a101c */
[----:B------:R-:W-:Y:S02]  /*18be0*/  ISETP.GT.AND P2, PT, R56, 0x9, PT ;  /* 0x000000093800780c */ /* 0x000fe40003f44270 */
[----:B-1----:R-:W-:-:S02]  /*18bf0*/  MOV R58, R93 ;  /* 0x0000005d003a7202 */ /* 0x002fc40000000f00 */
[----:B------:R-:W2:Y:S01]  /*18c00*/  LDL.LU R93, [R1+0x3f4] ;  /* 0x0003f400015d7983 */ /* 0x000ea20000300800 */
[----:B------:R-:W-:-:S03]  /*18c10*/  IMAD.MOV.U32 R59, RZ, RZ, R100 ;  /* 0x000000ffff3b7224 */ /* 0x000fc600078e0064 */
[----:B------:R-:W2:Y:S04]  /*18c20*/  LDL.LU R109, [R1+0x428] ;  /* 0x00042800016d7983 */ /* 0x000ea80000300800 */
[----:B------:R-:W2:Y:S04]  /*18c30*/  LDL.LU R100, [R1+0x42c] ;  /* 0x00042c0001647983 */ /* 0x000ea80000300800 */
[----:B------:R1:W-:Y:S02]  /*18c40*/  LDGSTS.E [R57+0x8500], desc[UR28][R58.64], P0 ;  /* 0x085000003a397fae */ /* 0x0003e400081a101c */
[----:B-1----:R-:W-:-:S04]  /*18c50*/  SEL R58, RZ, 0x4, !P2 ;  /* 0x00000004ff3a7807 */ /* 0x002fc80005000000 */
[----:B------:R-:W-:Y:S02]  /*18c60*/  SEL R58, R58, RZ, !P1 ;  /* 0x000000ff3a3a7207 */ /* 0x000fe40004800000 */
[----:B----4-:R-:W-:-:S05]  /*18c70*/  IADD3 R76, P3, PT, R76, R2, RZ ;  /* 0x000000024c4c7210 */ /* 0x010fca0007f7e0ff */
[----:B------:R-:W-:Y:S01]  /*18c80*/  IMAD.X R92, R92, 0x1, R0, P3 ;  /* 0x000000015c5c7824 */ /* 0x000fe200018e0600 */
[----:B------:R-:W-:Y:S01]  /*18c90*/  IADD3 R64, P4, PT, R64, R2, RZ ;  /* 0x0000000240407210 */ /* 0x000fe20007f9e0ff */
[----:B------:R-:W-:Y:S01]  /*18ca0*/  STL [R1+0x374], R76 ;  /* 0x0003744c01007387 */ /* 0x000fe20000100800 */
[----:B------:R-:W-:-:S03]  /*18cb0*/  ISETP.NE.U32.AND P2, PT, R58, RZ, PT ;  /* 0x000000ff3a00720c */ /* 0x000fc60003f45070 */
[----:B------:R-:W-:Y:S01]  /*18cc0*/  IMAD.X R67, R67, 0x1, R0, P4 ;  /* 0x0000000143437824 */ /* 0x000fe200020e0600 */
[----:B------:R1:W-:Y:S01]  /*18cd0*/  STL [R1+0x370], R92 ;  /* 0x0003705c01007387 */ /* 0x0003e20000100800 */
[----:B------:R-:W-:Y:S01]  /*18ce0*/  MOV R58, R76 ;  /* 0x0000004c003a7202 */ /* 0x000fe20000000f00 */
[----:B------:R-:W-:Y:S02]  /*18cf0*/  IMAD.MOV.U32 R59, RZ, RZ, R92 ;  /* 0x000000ffff3b7224 */ /* 0x000fe400078e005c */
[----:B------:R-:W-:Y:S04]  /*18d00*/  STL [R1+0x3ac], R64 ;  /* 0x0003ac4001007387 */ /* 0x000fe80000100800 */
[----:B------:R4:W-:Y:S04]  /*18d10*/  STL [R1+0x3a8], R67 ;  /* 0x0003a84301007387 */ /* 0x0009e80000100800 */
[----:B-1----:R-:W2:Y:S04]  /*18d20*/  LDL.LU R92, [R1+0x430] ;  /* 0x00043000015c7983 */ /* 0x002ea80000300800 */
[----:B------:R-:W2:Y:S04]  /*18d30*/  LDL.LU R76, [R1+0x434] ;  /* 0x00043400014c7983 */ /* 0x000ea80000300800 */
[----:B------:R1:W-:Y:S02]  /*18d40*/  LDGSTS.E [R57+0x8580], desc[UR28][R58.64], P0 ;  /* 0x085800003a397fae */ /* 0x0003e400081a101c */
[----:B-1----:R-:W-:-:S02]  /*18d50*/  IMAD.MOV.U32 R59, RZ, RZ, R67 ;  /* 0x000000ffff3b7224 */ /* 0x002fc400078e0043 */
[----:B------:R-:W-:Y:S01]  /*18d60*/  IMAD.MOV.U32 R58, RZ, RZ, R64 ;  /* 0x000000ffff3a7224 */ /* 0x000fe200078e0040 */
[----:B----4-:R-:W4:Y:S04]  /*18d70*/  LDL.LU R67, [R1+0x468] ;  /* 0x0004680001437983 */ /* 0x010f280000300800 */
[----:B------:R-:W4:Y:S01]  /*18d80*/  LDL.LU R64, [R1+0x46c] ;  /* 0x00046c0001407983 */ /* 0x000f220000300800 */
[----:B------:R-:W-:-:S03]  /*18d90*/  ISETP.GT.AND P0, PT, R56, 0xd, PT ;  /* 0x0000000d3800780c */ /* 0x000fc60003f04270 */
[----:B------:R1:W-:Y:S02]  /*18da0*/  LDGSTS.E [R57+0x8900], desc[UR28][R58.64], P2 ;  /* 0x089000003a397fae */ /* 0x0003e400091a101c */
[----:B-1----:R-:W-:-:S04]  /*18db0*/  SEL R58, RZ, 0x4, !P0 ;  /* 0x00000004ff3a7807 */ /* 0x002fc80004000000 */
[----:B------:R-:W-:-:S04]  /*18dc0*/  SEL R58, R58, RZ, !P1 ;  /* 0x000000ff3a3a7207 */ /* 0x000fc80004800000 */
[----:B------:R-:W-:Y:S01]  /*18dd0*/  ISETP.NE.U32.AND P0, PT, R58, RZ, PT ;  /* 0x000000ff3a00720c */ /* 0x000fe20003f05070 */
[----:B------:R-:W-:Y:S01]  /*18de0*/  HMMA.1688.F32.TF32 R68, R32, R70, R120 ;  /* 0x000000462044723c */ /* 0x000fe20000081078 */
[----:B------:R-:W-:Y:S02]  /*18df0*/  IMAD.MOV.U32 R122, RZ, RZ, R73 ;  /* 0x000000ffff7a7224 */ /* 0x000fe400078e0049 */
[----:B------:R-:W-:Y:S01]  /*18e00*/  IMAD.MOV.U32 R123, RZ, RZ, R72 ;  /* 0x000000ffff7b7224 */ /* 0x000fe200078e0048 */
[-C--:B------:R-:W-:Y:S02]  /*18e10*/  IADD3 R116, P3, PT, R116, R2.reuse, RZ ;  /* 0x0000000274747210 */ /* 0x080fe40007f7e0ff */
[----:B---3--:R-:W-:-:S03]  /*18e20*/  IADD3 R112, P4, PT, R112, R2, RZ ;  /* 0x0000000270707210 */ /* 0x008fc60007f9e0ff */
[----:B------:R-:W-:Y:S01]  /*18e30*/  IMAD.MOV.U32 R58, RZ, RZ, R116 ;  /* 0x000000ffff3a7224 */ /* 0x000fe200078e0074 */
[----:B------:R-:W-:Y:S01]  /*18e40*/  STL [R1+0x3b4], R116 ;  /* 0x0003b47401007387 */ /* 0x000fe20000100800 */
[----:B--2---:R-:W-:-:S05]  /*18e50*/  IADD3.X R117, PT, PT, R117, R0, RZ, P3, !PT ;  /* 0x0000000075757210 */ /* 0x004fca0001ffe4ff */
[----:B------:R-:W-:Y:S02]  /*18e60*/  IMAD.MOV.U32 R59, RZ, RZ, R117 ;  /* 0x000000ffff3b7224 */ /* 0x000fe400078e0075 */
[----:B------:R-:W-:-:S03]  /*18e70*/  IMAD.X R113, R113, 0x1, R0, P4 ;  /* 0x0000000171717824 */ /* 0x000fc600020e0600 */
[----:B------:R1:W-:Y:S01]  /*18e80*/  LDGSTS.E [R57+0x8980], desc[UR28][R58.64], P2 ;  /* 0x089800003a397fae */ /* 0x0003e200091a101c */
[----:B------:R-:W-:Y:S02]  /*18e90*/  ISETP.GT.AND P2, PT, R56, 0x11, PT ;  /* 0x000000113800780c */ /* 0x000fe40003f44270 */
[----:B-1----:R-:W-:Y:S01]  /*18ea0*/  MOV R58, R112 ;  /* 0x00000070003a7202 */ /* 0x002fe20000000f00 */
[----:B------:R-:W-:-:S05]  /*18eb0*/  IMAD.MOV.U32 R59, RZ, RZ, R113 ;  /* 0x000000ffff3b7224 */ /* 0x000fca00078e0071 */
[----:B------:R1:W-:Y:S01]  /*18ec0*/  LDGSTS.E [R57+0x8d00], desc[UR28][R58.64], P0 ;  /* 0x08d000003a397fae */ /* 0x0003e200081a101c */
[----:B------:R-:W-:-:S03]  /*18ed0*/  IADD3 R93, P3, PT, R93, R2, RZ ;  /* 0x000000025d5d7210 */ /* 0x000fc60007f7e0ff */
[----:B------:R-:W-:Y:S02]  /*18ee0*/  STL [R1+0x3b0], R117 ;  /* 0x0003b07501007387 */ /* 0x000fe40000100800 */
[----:B------:R-:W-:Y:S01]  /*18ef0*/  IMAD.X R108, R108, 0x1, R0, P3 ;  /* 0x000000016c6c7824 */ /* 0x000fe200018e0600 */
[----:B-1----:R-:W-:Y:S02]  /*18f00*/  SEL R58, RZ, 0x4, !P2 ;  /* 0x00000004ff3a7807 */ /* 0x002fe40005000000 */
[----:B------:R-:W-:Y:S02]  /*18f10*/  IADD3 R100, P4, PT, R100, R2, RZ ;  /* 0x0000000264647210 */ /* 0x000fe40007f9e0ff */
[----:B------:R-:W-:Y:S01]  /*18f20*/  SEL R58, R58, RZ, !P1 ;  /* 0x000000ff3a3a7207 */ /* 0x000fe20004800000 */
[----:B------:R-:W-:Y:S01]  /*18f30*/  STL [R1+0x3ec], R112 ;  /* 0x0003ec7001007387 */ /* 0x000fe20000100800 */
[----:B------:R-:W-:Y:S02]  /*18f40*/  IMAD.MOV.U32 R59, RZ, RZ, R108 ;  /* 0x000000ffff3b7224 */ /* 0x000fe400078e006c */
[----:B------:R-:W-:Y:S01]  /*18f50*/  ISETP.NE.U32.AND P2, PT, R58, RZ, PT ;  /* 0x000000ff3a00720c */ /* 0x000fe20003f45070 */
[----:B------:R-:W-:Y:S01]  /*18f60*/  STL [R1+0x3e8], R113 ;  /* 0x0003e87101007387 */ /* 0x000fe20000100800 */
[----:B------:R-:W-:Y:S01]  /*18f70*/  IMAD.X R109, R109, 0x1, R0, P4 ;  /* 0x000000016d6d7824 */ /* 0x000fe200020e0600 */
[----:B------:R-:W-:-:S02]  /*18f80*/  MOV R58, R93 ;  /* 0x0000005d003a7202 */ /* 0x000fc40000000f00 */
[----:B------:R-:W-:Y:S04]  /*18f90*/  STL [R1+0x3f4], R93 ;  /* 0x0003f45d01007387 */ /* 0x000fe80000100800 */
[----:B------:R1:W-:Y:S04]  /*18fa0*/  STL [R1+0x3f0], R108 ;  /* 0x0003f06c01007387 */ /* 0x0003e80000100800 */
[----:B------:R-:W-:Y:S04]  /*18fb0*/  STL [R1+0x42c], R100 ;  /* 0x00042c6401007387 */ /* 0x000fe80000100800 */
[----:B------:R2:W-:Y:S04]  /*18fc0*/  LDGSTS.E [R57+0x8d80], desc[UR28][R58.64], P0 ;  /* 0x08d800003a397fae */ /* 0x0005e800081a101c */
[----:B-1----:R-:W3:Y:S04]  /*18fd0*/  LDL.LU R108, [R1+0x474] ;  /* 0x00047400016c7983 */ /* 0x002ee80000300800 */
[----:B------:R1:W-:Y:S01]  /*18fe0*/  STL [R1+0x428], R109 ;  /* 0x0004286d01007387 */ /* 0x0003e20000100800 */
[----:B------:R-:W-:-:S03]  /*18ff0*/  ISETP.GT.AND P0, PT, R56, 0x15, PT ;  /* 0x000000153800780c */ /* 0x000fc60003f04270 */
[----:B------:R-:W3:Y:S01]  /*19000*/  LDL.LU R93, [R1+0x4ac] ;  /* 0x0004ac00015d7983 */ /* 0x000ee20000300800 */
[----:B--2---:R-:W-:Y:S02]  /*19010*/  IMAD.MOV.U32 R59, RZ, RZ, R109 ;  /* 0x000000ffff3b7224 */ /* 0x004fe400078e006d */
[----:B------:R-:W-:Y:S01]  /*19020*/  IMAD.MOV.U32 R58, RZ, RZ, R100 ;  /* 0x000000ffff3a7224 */ /* 0x000fe200078e0064 */
[----:B-1----:R-:W2:Y:S04]  /*19030*/  LDL.LU R109, [R1+0x470] ;  /* 0x00047000016d7983 */ /* 0x002ea80000300800 */
[----:B------:R1:W-:Y:S04]  /*19040*/  LDGSTS.E [R57+0x9100], desc[UR28][R58.64], P2 ;  /* 0x091000003a397fae */ /* 0x0003e800091a101c */
[----:B------:R-:W2:Y:S01]  /*19050*/  LDL.LU R100, [R1+0x4a8] ;  /* 0x0004a80001647983 */ /* 0x000ea20000300800 */
[----:B-1----:R-:W-:-:S02]  /*19060*/  SEL R58, RZ, 0x4, !P0 ;  /* 0x00000004ff3a7807 */ /* 0x002fc40004000000 */
[----:B------:R-:W-:Y:S02]  /*19070*/  IADD3 R76, P3, PT, R76, R2, RZ ;  /* 0x000000024c4c7210 */ /* 0x000fe40007f7e0ff */
[----:B------:R-:W-:Y:S02]  /*19080*/  SEL R58, R58, RZ, !P1 ;  /* 0x000000ff3a3a7207 */ /* 0x000fe40004800000 */
[----:B------:R-:W-:Y:S01]  /*19090*/  IADD3.X R92, PT, PT, R92, R0, RZ, P3, !PT ;  /* 0x000000005c5c7210 */ /* 0x000fe20001ffe4ff */
[----:B------:R1:W-:Y:S01]  /*190a0*/  STL [R1+0x434], R76 ;  /* 0x0004344c01007387 */ /* 0x0003e20000100800 */
[----:B------:R-:W-:Y:S01]  /*190b0*/  ISETP.NE.U32.AND P0, PT, R58, RZ, PT ;  /* 0x000000ff3a00720c */ /* 0x000fe20003f05070 */
[----:B------:R-:W-:Y:S02]  /*190c0*/  IMAD.MOV.U32 R58, RZ, RZ, R76 ;  /* 0x000000ffff3a7224 */ /* 0x000fe400078e004c */
[----:B------:R1:W-:Y:S01]  /*190d0*/  STL [R1+0x430], R92 ;  /* 0x0004305c01007387 */ /* 0x0003e20000100800 */
[----:B------:R-:W-:-:S05]  /*190e0*/  IMAD.MOV.U32 R59, RZ, RZ, R92 ;  /* 0x000000ffff3b7224 */ /* 0x000fca00078e005c */
[----:B------:R1:W-:Y:S01]  /*190f0*/  LDGSTS.E [R57+0x9180], desc[UR28][R58.64], P2 ;  /* 0x091800003a397fae */ /* 0x0003e200091a101c */
[----:B----4-:R-:W-:-:S05]  /*19100*/  IADD3 R64, P4, PT, R64, R2, RZ ;  /* 0x0000000240407210 */ /* 0x010fca0007f9e0ff */
[----:B------:R-:W-:Y:S01]  /*19110*/  IMAD.X R67, R67, 0x1, R0, P4 ;  /* 0x0000000143437824 */ /* 0x000fe200020e0600 */
[----:B------:R-:W-:Y:S04]  /*19120*/  STL [R1+0x46c], R64 ;  /* 0x00046c4001007387 */ /* 0x000fe80000100800 */
[----:B-1----:R-:W4:Y:S04]  /*19130*/  LDL.LU R76, [R1+0x4b4] ;  /* 0x0004b400014c7983 */ /* 0x002f280000300800 */
[----:B------:R1:W-:Y:S04]  /*19140*/  STL [R1+0x468], R67 ;  /* 0x0004684301007387 */ /* 0x0003e80000100800 */
[----:B------:R-:W4:Y:S04]  /*19150*/  LDL.LU R92, [R1+0x4b0] ;  /* 0x0004b000015c7983 */ /* 0x000f280000300800 */
[----:B------:R-:W4:Y:S04]  /*19160*/  LDL.LU R120, [R1+0x160] ;  /* 0x0001600001787983 */ /* 0x000f280000300800 */
[----:B------:R-:W4:Y:S04]  /*19170*/  LDL.LU R121, [R1+0x164] ;  /* 0x0001640001797983 */ /* 0x000f280000300800 */
[----:B------:R-:W4:Y:S04]  /*19180*/  LDL.LU R73, [R1+0x4e8] ;  /* 0x0004e80001497983 */ /* 0x000f280000300800 */
[----:B------:R-:W4:Y:S01]  /*19190*/  LDL.LU R72, [R1+0x4ec] ;  /* 0x0004ec0001487983 */ /* 0x000f220000300800 */
[----:B------:R-:W-:Y:S01]  /*191a0*/  IMAD.MOV.U32 R59, RZ, RZ, R67 ;  /* 0x000000ffff3b7224 */ /* 0x000fe200078e0043 */
[----:B------:R-:W-:-:S02]  /*191b0*/  MOV R58, R64 ;  /* 0x00000040003a7202 */ /* 0x000fc40000000f00 */
[----:B-1----:R-:W4:Y:S04]  /*191c0*/  LDL.LU R67, [R1+0x4f0] ;  /* 0x0004f00001437983 */ /* 0x002f280000300800 */
[----:B------:R-:W4:Y:S01]  /*191d0*/  LDL.LU R64, [R1+0x4f4] ;  /* 0x0004f40001407983 */ /* 0x000f220000300800 */
[----:B------:R-:W-:-:S03]  /*191e0*/  ISETP.GT.AND P2, PT, R56, 0x19, PT ;  /* 0x000000193800780c */ /* 0x000fc60003f44270 */
[----:B------:R1:W-:Y:S02]  /*191f0*/  LDGSTS.E [R57+0x9500], desc[UR28][R58.64], P0 ;  /* 0x095000003a397fae */ /* 0x0003e400081a101c */
[----:B-1----:R-:W-:-:S04]  /*19200*/  SEL R58, RZ, 0x4, !P2 ;  /* 0x00000004ff3a7807 */ /* 0x002fc80005000000 */
[----:B------:R-:W-:-:S04]  /*19210*/  SEL R58, R58, RZ, !P1 ;  /* 0x000000ff3a3a7207 */ /* 0x000fc80004800000 */
[----:B------:R-:W-:Y:S01]  /*19220*/  ISETP.NE.U32.AND P2, PT, R58, RZ, PT ;  /* 0x000000ff3a00720c */ /* 0x000fe20003f45070 */
[----:B------:R-:W-:Y:S01]  /*19230*/  HMMA.1688.F32.TF32 R24, R32, R26, R128 ;  /* 0x0000001a2018723c */ /* 0x000fe20000081080 */
[-C--:B---3--:R-:W-:Y:S02]  /*19240*/  IADD3 R108, P3, PT, R108, R2.reuse, RZ ;  /* 0x000000026c6c7210 */ /* 0x088fe40007f7e0ff */
[----:B------:R-:W-:-:S03]  /*19250*/  IADD3 R93, P4, PT, R93, R2, RZ ;  /* 0x000000025d5d7210 */ /* 0x000fc60007f9e0ff */
[----:B------:R-:W-:Y:S01]  /*19260*/  IMAD.MOV.U32 R58, RZ, RZ, R108 ;  /* 0x000000ffff3a7224 */ /* 0x000fe200078e006c */
[----:B--2---:R-:W-:Y:S01]  /*19270*/  IADD3.X R109, PT, PT, R109, R0, RZ, P3, !PT ;  /* 0x000000006d6d7210 */ /* 0x004fe20001ffe4ff */
[----:B------:R-:W-:Y:S04]  /*19280*/  STL [R1+0x474], R108 ;  /* 0x0004746c01007387 */ /* 0x000fe80000100800 */
[----:B------:R-:W-:Y:S02]  /*19290*/  IMAD.MOV.U32 R59, RZ, RZ, R109 ;  /* 0x000000ffff3b7224 */ /* 0x000fe400078e006d */
[----:B------:R-:W-:Y:S01]  /*192a0*/  IMAD.X R100, R100, 0x1, R0, P4 ;  /* 0x0000000164647824 */ /* 0x000fe200020e0600 */
[----:B------:R1:W-:Y:S04]  /*192b0*/  STL [R1+0x470], R109 ;  /* 0x0004706d01007387 */ /* 0x0003e80000100800 */
[----:B------:R-:W-:Y:S04]  /*192c0*/  STL [R1+0x4ac], R93 ;  /* 0x0004ac5d01007387 */ /* 0x000fe80000100800 */
[----:B------:R2:W-:Y:S01]  /*192d0*/  LDGSTS.E [R57+0x9580], desc[UR28][R58.64], P0 ;  /* 0x095800003a397fae */ /* 0x0005e200081a101c */
[----:B------:R-:W-:-:S03]  /*192e0*/  ISETP.GT.AND P0, PT, R56, 0x1d, PT ;  /* 0x0000001d3800780c */ /* 0x000fc60003f04270 */
[----:B------:R3:W-:Y:S04]  /*192f0*/  STL [R1+0x4a8], R100 ;  /* 0x0004a86401007387 */ /* 0x0007e80000100800 */
[----:B------:R-:W3:Y:S01]  /*19300*/  LDL.LU R128, [R1+0x150] ;  /* 0x0001500001807983 */ /* 0x000ee20000300800 */
[----:B--2---:R-:W-:Y:S01]  /*19310*/  MOV R58, R93 ;  /* 0x0000005d003a7202 */ /* 0x004fe20000000f00 */
[----:B------:R-:W-:Y:S02]  /*19320*/  IMAD.MOV.U32 R59, RZ, RZ, R100 ;  /* 0x000000ffff3b7224 */ /* 0x000fe400078e0064 */
[----:B------:R-:W2:Y:S04]  /*19330*/  LDL.LU R129, [R1+0x154] ;  /* 0x0001540001817983 */ /* 0x000ea80000300800 */
[----:B------:R-:W2:Y:S04]  /*19340*/  LDL.LU R130, [R1+0x158] ;  /* 0x0001580001827983 */ /* 0x000ea80000300800 */
[----:B------:R-:W2:Y:S04]  /*19350*/  LDL.LU R131, [R1+0x15c] ;  /* 0x00015c0001837983 */ /* 0x000ea80000300800 */
[----:B------:R-:W2:Y:S04]  /*19360*/  LDL.LU R118, [R1+0x338] ;  /* 0x0003380001767983 */ /* 0x000ea80000300800 */
[----:B------:R1:W-:Y:S04]  /*19370*/  LDGSTS.E [R57+0x9900], desc[UR28][R58.64], P2 ;  /* 0x099000003a397fae */ /* 0x0003e800091a101c */
[----:B------:R-:W2:Y:S01]  /*19380*/  LDL.LU R117, [R1+0x33c] ;  /* 0x00033c0001757983 */ /* 0x000ea20000300800 */
[----:B----4-:R-:W-:-:S02]  /*19390*/  IADD3 R76, P3, PT, R76, R2, RZ ;  /* 0x000000024c4c7210 */ /* 0x010fc40007f7e0ff */
[----:B-1----:R-:W-:-:S03]  /*193a0*/  SEL R58, RZ, 0x4, !P0 ;  /* 0x00000004ff3a7807 */ /* 0x002fc60004000000 */
[----:B------:R-:W-:Y:S01]  /*193b0*/  IMAD.X R92, R92, 0x1, R0, P3 ;  /* 0x000000015c5c7824 */ /* 0x000fe200018e0600 */
[----:B------:R-:W-:-:S04]  /*193c0*/  SEL R58, R58, RZ, !P1 ;  /* 0x000000ff3a3a7207 */ /* 0x000fc80004800000 */
[----:B------:R-:W-:Y:S02]  /*193d0*/  MOV R59, R92 ;  /* 0x0000005c003b7202 */ /* 0x000fe40000000f00 */
[----:B------:R-:W-:Y:S01]  /*193e0*/  ISETP.NE.U32.AND P0, PT, R58, RZ, PT ;  /* 0x000000ff3a00720c */ /* 0x000fe20003f05070 */
[----:B------:R-:W-:Y:S01]  /*193f0*/  IMAD.MOV.U32 R58, RZ, RZ, R76 ;  /* 0x000000ffff3a7224 */ /* 0x000fe200078e004c */
[----:B------:R-:W-:Y:S04]  /*19400*/  STL [R1+0x4b4], R76 ;  /* 0x0004b44c01007387 */ /* 0x000fe80000100800 */
[----:B------:R1:W-:Y:S04]  /*19410*/  STL [R1+0x4b0], R92 ;  /* 0x0004b05c01007387 */ /* 0x0003e80000100800 */
[----:B------:R4:W-:Y:S01]  /*19420*/  LDGSTS.E [R57+0x9980], desc[UR28][R58.64], P2 ;  /* 0x099800003a397fae */ /* 0x0009e200091a101c */
[----:B------:R-:W-:-:S03]  /*19430*/  IADD3 R72, P2, PT, R72, R2, RZ ;  /* 0x0000000248487210 */ /* 0x000fc60007f5e0ff */
[----:B------:R-:W2:Y:S04]  /*19440*/  LDL.LU R116, [R1+0x340] ;  /* 0x0003400001747983 */ /* 0x000ea80000300800 */
[----:B------:R-:W2:Y:S01]  /*19450*/  LDL.LU R113, [R1+0x344] ;  /* 0x0003440001717983 */ /* 0x000ea20000300800 */
[--C-:B------:R-:W-:Y:S01]  /*19460*/  IMAD.X R73, R73, 0x1, R0.reuse, P2 ;  /* 0x0000000149497824 */ /* 0x100fe200010e0600 */
[----:B------:R-:W-:Y:S02]  /*19470*/  IADD3 R64, P3, PT, R64, R2, RZ ;  /* 0x0000000240407210 */ /* 0x000fe40007f7e0ff */
[----:B------:R-:W2:Y:S04]  /*19480*/  LDL.LU R109, [R1+0x37c] ;  /* 0x00037c00016d7983 */ /* 0x000ea80000300800 */
[----:B------:R-:W-:Y:S04]  /*19490*/  STL [R1+0x4ec], R72 ;  /* 0x0004ec4801007387 */ /* 0x000fe80000100800 */
[----:B------:R-:W-:Y:S01]  /*194a0*/  STL [R1+0x4e8], R73 ;  /* 0x0004e84901007387 */ /* 0x000fe20000100800 */
[----:B------:R-:W-:-:S03]  /*194b0*/  IMAD.X R67, R67, 0x1, R0, P3 ;  /* 0x0000000143437824 */ /* 0x000fc600018e0600 */
[----:B------:R1:W-:Y:S04]  /*194c0*/  STL [R1+0x4f4], R64 ;  /* 0x0004f44001007387 */ /* 0x0003e80000100800 */
[----:B------:R-:W2:Y:S04]  /*194d0*/  LDL.LU R112, [R1+0x378] ;  /* 0x0003780001707983 */ /* 0x000ea80000300800 */
[----:B------:R1:W-:Y:S04]  /*194e0*/  STL [R1+0x4f0], R67 ;  /* 0x0004f04301007387 */ /* 0x0003e80000100800 */
[----:B------:R-:W2:Y:S04]  /*194f0*/  LDL.LU R108, [R1+0x380] ;  /* 0x00038000016c7983 */ /* 0x000ea80000300800 */
[----:B---3--:R-:W3:Y:S01]  /*19500*/  LDL.LU R100, [R1+0x384] ;  /* 0x0003840001647983 */ /* 0x008ee20000300800 */
[----:B----4-:R-:W-:Y:S01]  /*19510*/  IMAD.MOV.U32 R58, RZ, RZ, R72 ;  /* 0x000000ffff3a7224 */ /* 0x010fe200078e0048 */
[----:B------:R-:W-:-:S02]  /*19520*/  MOV R59, R73 ;  /* 0x00000049003b7202 */ /* 0x000fc40000000f00 */
[----:B------:R-:W4:Y:S04]  /*19530*/  LDL.LU R93, [R1+0x3b8] ;  /* 0x0003b800015d7983 */ /* 0x000f280000300800 */
[----:B-1----:R-:W4:Y:S04]  /*19540*/  LDL.LU R92, [R1+0x3bc] ;  /* 0x0003bc00015c7983 */ /* 0x002f280000300800 */
[----:B------:R1:W-:Y:S02]  /*19550*/  LDGSTS.E [R57+0x9d00], desc[UR28][R58.64], P0 ;  /* 0x09d000003a397fae */ /* 0x0003e400081a101c */
[----:B-1----:R-:W-:-:S02]  /*19560*/  IMAD.MOV.U32 R58, RZ, RZ, R64 ;  /* 0x000000ffff3a7224 */ /* 0x002fc400078e0040 */
[----:B------:R-:W4:Y:S01]  /*19570*/  LDL.LU R64, [R1+0x3c4] ;  /* 0x0003c40001407983 */ /* 0x000f220000300800 */
[----:B------:R-:W-:-:S03]  /*19580*/  IMAD.MOV.U32 R59, RZ, RZ, R67 ;  /* 0x000000ffff3b7224 */ /* 0x000fc600078e0043 */
[----:B------:R-:W4:Y:S04]  /*19590*/  LDL.LU R67, [R1+0x3c0] ;  /* 0x0003c00001437983 */ /* 0x000f280000300800 */
[----:B------:R1:W-:Y:S01]  /*195a0*/  LDGSTS.E [R57+0x9d80], desc[UR28][R58.64], P0 ;  /* 0x09d800003a397fae */ /* 0x0003e200081a101c */
[----:B------:R-:W-:Y:S02]  /*195b0*/  ISETP.GT.AND P0, PT, R56, 0x2, PT ;  /* 0x000000023800780c */ /* 0x000fe40003f04270 */
[----:B------:R-:W-:Y:S02]  /*195c0*/  LOP3.LUT R77, R77, 0x1f, RZ, 0xc0, !PT ;  /* 0x0000001f4d4d7812 */ /* 0x000fe400078ec0ff */
[----:B-1----:R-:W-:-:S03]  /*195d0*/  SEL R57, RZ, 0x4, !P0 ;  /* 0x00000004ff397807 */ /* 0x002fc60004000000 */
[----:B------:R-:W-:Y:S01]  /*195e0*/  IMAD.SHL.U32 R77, R77, 0x4, RZ ;  /* 0x000000044d4d7824 */ /* 0x000fe200078e00ff */
[----:B------:R-:W-:Y:S01]  /*195f0*/  SEL R57, R57, RZ, !P1 ;  /* 0x000000ff39397207 */ /* 0x000fe20004800000 */
[----:B------:R-:W-:Y:S03]  /*19600*/  HMMA.1688.F32.TF32 R72, R32, R74, R120 ;  /* 0x0000004a2048723c */ /* 0x000fe60000081078 */
[----:B------:R-:W-:Y:S02]  /*19610*/  ISETP.NE.U32.AND P2, PT, R57, RZ, PT ;  /* 0x000000ff3900720c */ /* 0x000fe40003f45070 */
[----:B------:R-:W-:-:S05]  /*19620*/  LOP3.LUT R120, R77, 0x40, RZ, 0x3c, !PT ;  /* 0x000000404d787812 */ /* 0x000fca00078e3cff */
[----:B------:R-:W-:Y:S02]  /*19630*/  VIADD R57, R120, UR7 ;  /* 0x0000000778397c36 */ /* 0x000fe40008000000 */
[----:B------:R-:W-:Y:S02]  /*19640*/  IMAD.MOV.U32 R132, RZ, RZ, R81 ;  /* 0x000000ffff847224 */ /* 0x000fe400078e0051 */
[----:B------:R-:W-:Y:S01]  /*19650*/  IMAD.MOV.U32 R135, RZ, RZ, R85 ;  /* 0x000000ffff877224 */ /* 0x000fe200078e0055 */
[----:B--2---:R-:W-:-:S04]  /*19660*/  IADD3 R117, P0, PT, R117, R2, RZ ;  /* 0x0000000275757210 */ /* 0x004fc80007f1e0ff */
[----:B------:R-:W-:Y:S01]  /*19670*/  IADD3.X R118, PT, PT, R118, R0, RZ, P0, !PT ;  /* 0x0000000076767210 */ /* 0x000fe200007fe4ff */
[----:B------:R-:W-:Y:S01]  /*19680*/  IMAD.MOV.U32 R58, RZ, RZ, R117 ;  /* 0x000000ffff3a7224 */ /* 0x000fe200078e0075 */
[----:B------:R-:W-:-:S03]  /*19690*/  ISETP.GT.AND P0, PT, R56, 0x6, PT ;  /* 0x000000063800780c */ /* 0x000fc60003f04270 */
[----:B------:R-:W-:-:S05]  /*196a0*/  IMAD.MOV.U32 R59, RZ, RZ, R118 ;  /* 0x000000ffff3b7224 */ /* 0x000fca00078e0076 */
[----:B------:R1:W-:Y:S02]  /*196b0*/  LDGSTS.E [R57+0x8200], desc[UR28][R58.64], P2 ;  /* 0x082000003a397fae */ /* 0x0003e400091a101c */
[----:B-1----:R-:W-:-:S04]  /*196c0*/  SEL R58, RZ, 0x4, !P0 ;  /* 0x00000004ff3a7807 */ /* 0x002fc80004000000 */
[----:B------:R-:W-:Y:S02]  /*196d0*/  SEL R58, R58, RZ, !P1 ;  /* 0x000000ff3a3a7207 */ /* 0x000fe40004800000 */
[----:B------:R-:W-:-:S04]  /*196e0*/  IADD3 R113, P3, PT, R113, R2, RZ ;  /* 0x0000000271717210 */ /* 0x000fc80007f7e0ff */
[----:B------:R-:W-:Y:S02]  /*196f0*/  IADD3.X R116, PT, PT, R116, R0, RZ, P3, !PT ;  /* 0x0000000074747210 */ /* 0x000fe40001ffe4ff */
[----:B------:R-:W-:Y:S02]  /*19700*/  IADD3 R109, P3, PT, R109, R2, RZ ;  /* 0x000000026d6d7210 */ /* 0x000fe40007f7e0ff */
[----:B------:R-:W-:Y:S01]  /*19710*/  ISETP.NE.U32.AND P0, PT, R58, RZ, PT ;  /* 0x000000ff3a00720c */ /* 0x000fe20003f05070 */
[----:B------:R-:W-:Y:S02]  /*19720*/  IMAD.MOV.U32 R58, RZ, RZ, R113 ;  /* 0x000000ffff3a7224 */ /* 0x000fe400078e0071 */
[----:B------:R-:W-:-:S05]  /*19730*/  IMAD.MOV.U32 R59, RZ, RZ, R116 ;  /* 0x000000ffff3b7224 */ /* 0x000fca00078e0074 */
[----:B------:R1:W-:Y:S01]  /*19740*/  LDGSTS.E [R57+0x8280], desc[UR28][R58.64], P2 ;  /* 0x082800003a397fae */ /* 0x0003e200091a101c */
[----:B------:R-:W-:Y:S01]  /*19750*/  IMAD.X R112, R112, 0x1, R0, P3 ;  /* 0x0000000170707824 */ /* 0x000fe200018e0600 */
[----:B------:R-:W-:Y:S02]  /*19760*/  ISETP.GT.AND P2, PT, R56, 0xa, PT ;  /* 0x0000000a3800780c */ /* 0x000fe40003f44270 */
[----:B-1----:R-:W-:Y:S01]  /*19770*/  MOV R58, R109 ;  /* 0x0000006d003a7202 */ /* 0x002fe20000000f00 */
[----:B------:R-:W-:Y:S01]  /*19780*/  IMAD.MOV.U32 R59, RZ, RZ, R112 ;  /* 0x000000ffff3b7224 */ /* 0x000fe200078e0070 */
[----:B---3--:R-:W-:-:S04]  /*19790*/  IADD3 R100, P3, PT, R100, R2, RZ ;  /* 0x0000000264647210 */ /* 0x008fc80007f7e0ff */
[----:B------:R1:W-:Y:S01]  /*197a0*/  LDGSTS.E [R57+0x8600], desc[UR28][R58.64], P0 ;  /* 0x086000003a397fae */ /* 0x0003e200081a101c */
[----:B------:R-:W-:Y:S01]  /*197b0*/  IMAD.X R108, R108, 0x1, R0, P3 ;  /* 0x000000016c6c7824 */ /* 0x000fe200018e0600 */
[----:B-1----:R-:W-:-:S04]  /*197c0*/  SEL R58, RZ, 0x4, !P2 ;  /* 0x00000004ff3a7807 */ /* 0x002fc80005000000 */
[----:B------:R-:W-:Y:S02]  /*197d0*/  SEL R58, R58, RZ, !P1 ;  /* 0x000000ff3a3a7207 */ /* 0x000fe40004800000 */
[----:B------:R-:W-:Y:S02]  /*197e0*/  MOV R59, R108 ;  /* 0x0000006c003b7202 */ /* 0x000fe40000000f00 */
[----:B------:R-:W-:Y:S01]  /*197f0*/  ISETP.NE.U32.AND P2, PT, R58, RZ, PT ;  /* 0x000000ff3a00720c */ /* 0x000fe20003f45070 */
[----:B------:R-:W-:Y:S01]  /*19800*/  IMAD.MOV.U32 R58, RZ, RZ, R100 ;  /* 0x000000ffff3a7224 */ /* 0x000fe200078e0064 */
[----:B----4-:R-:W-:Y:S01]  /*19810*/  IADD3 R92, P3, PT, R92, R2, RZ ;  /* 0x000000025c5c7210 */ /* 0x010fe20007f7e0ff */
[----:B------:R-:W-:Y:S04]  /*19820*/  STL [R1+0x33c], R117 ;  /* 0x00033c7501007387 */ /* 0x000fe80000100800 */
[----:B------:R-:W-:Y:S01]  /*19830*/  STL [R1+0x338], R118 ;  /* 0x0003387601007387 */ /* 0x000fe20000100800 */
[----:B------:R-:W-:-:S03]  /*19840*/  IMAD.X R93, R93, 0x1, R0, P3 ;  /* 0x000000015d5d7824 */ /* 0x000fc600018e0600 */
[----:B------:R1:W-:Y:S01]  /*19850*/  LDGSTS.E [R57+0x8680], desc[UR28][R58.64], P0 ;  /* 0x086800003a397fae */ /* 0x0003e200081a101c */
[----:B------:R-:W-:-:S03]  /*19860*/  IADD3 R64, P0, PT, R64, R2, RZ ;  /* 0x0000000240407210 */ /* 0x000fc60007f1e0ff */
[----:B------:R-:W-:Y:S01]  /*19870*/  STL [R1+0x344], R113 ;  /* 0x0003447101007387 */ /* 0x000fe20000100800 */
[----:B------:R-:W-:-:S03]  /*19880*/  IADD3.X R67, PT, PT, R67, R0, RZ, P0, !PT ;  /* 0x0000000043437210 */ /* 0x000fc600007fe4ff */
[----:B------:R-:W-:Y:S04]  /*19890*/  STL [R1+0x340], R116 ;  /* 0x0003407401007387 */ /* 0x000fe80000100800 */
[----:B------:R-:W-:Y:S01]  /*198a0*/  STL [R1+0x37c], R109 ;  /* 0x00037c6d01007387 */ /* 0x000fe20000100800 */
[----:B-1----:R-:W-:-:S03]  /*198b0*/  IMAD.MOV.U32 R58, RZ, RZ, R92 ;  /* 0x000000ffff3a7224 */ /* 0x002fc600078e005c */
[----:B------:R-:W-:Y:S01]  /*198c0*/  STL [R1+0x378], R112 ;  /* 0x0003787001007387 */ /* 0x000fe20000100800 */
[----:B------:R-:W-:-:S03]  /*198d0*/  IMAD.MOV.U32 R59, RZ, RZ, R93 ;  /* 0x000000ffff3b7224 */ /* 0x000fc600078e005d */
[----:B------:R-:W-:Y:S04]  /*198e0*/  STL [R1+0x384], R100 ;  /* 0x0003846401007387 */ /* 0x000fe80000100800 */
[----:B------:R-:W-:Y:S04]  /*198f0*/  STL [R1+0x380], R108 ;  /* 0x0003806c01007387 */ /* 0x000fe80000100800 */
[----:B------:R-:W-:Y:S04]  /*19900*/  STL [R1+0x3bc], R92 ;  /* 0x0003bc5c01007387 */ /* 0x000fe80000100800 */
[----:B------:R-:W-:Y:S04]  /*19910*/  STL [R1+0x3b8], R93 ;  /* 0x0003b85d01007387 */ /* 0x000fe80000100800 */
[----:B------:R1:W-:Y:S01]  /*19920*/  STL [R1+0x3c4], R64 ;  /* 0x0003c44001007387 */ /* 0x0003e20000100800 */
[----:B------:R-:W-:Y:S03]  /*19930*/  HMMA.1688.F32.TF32 R76, R32, R78, R128 ;  /* 0x0000004e204c723c */ /* 0x000fe60000081080 */
[----:B------:R2:W-:Y:S04]  /*19940*/  STL [R1+0x3c0], R67 ;  /* 0x0003c04301007387 */ /* 0x0005e80000100800 */
[----:B------:R3:W-:Y:S04]  /*19950*/  LDGSTS.E [R57+0x8a00], desc[UR28][R58.64], P2 ;  /* 0x08a000003a397fae */ /* 0x0007e800091a101c */
[----:B------:R-:W4:Y:S04]  /*19960*/  LDL.LU R81, [R1+0x968] ;  /* 0x0009680001517983 */ /* 0x000f280000300800 */
[----:B------:R-:W4:Y:S01]  /*19970*/  LDL.LU R85, [R1+0x3fc] ;  /* 0x0003fc0001557983 */ /* 0x000f220000300800 */
[----:B---3--:R-:W-:-:S03]  /*19980*/  IMAD.MOV.U32 R58, RZ, RZ, R64 ;  /* 0x000000ffff3a7224 */ /* 0x008fc600078e0040 */
[----:B-1----:R-:W3:Y:S04]  /*19990*/  LDL.LU R64, [R1+0x404] ;  /* 0x0004040001407983 */ /* 0x002ee80000300800 */
[----:B------:R-:W3:Y:S04]  /*199a0*/  LDL.LU R128, [R1+0x130] ;  /* 0x0001300001807983 */ /* 0x000ee80000300800 */
[----:B------:R-:W3:Y:S04]  /*199b0*/  LDL.LU R129, [R1+0x134] ;  /* 0x0001340001817983 */ /* 0x000ee80000300800 */
[----:B------:R-:W3:Y:S04]  /*199c0*/  LDL.LU R130, [R1+0x138] ;  /* 0x0001380001827983 */ /* 0x000ee80000300800 */
[----:B------:R-:W3:Y:S04]  /*199d0*/  LDL.LU R136, [R1+0x140] ;  /* 0x0001400001887983 */ /* 0x000ee80000300800 */
[----:B------:R-:W3:Y:S04]  /*199e0*/  LDL.LU R137, [R1+0x144] ;  /* 0x0001440001897983 */ /* 0x000ee80000300800 */
[----:B------:R-:W3:Y:S01]  /*199f0*/  LDL.LU R112, [R1+0x3f8] ;  /* 0x0003f80001707983 */ /* 0x000ee20000300800 */
[----:B------:R-:W-:Y:S01]  /*19a00*/  IMAD.MOV.U32 R59, RZ, RZ, R67 ;  /* 0x000000ffff3b7224 */ /* 0x000fe200078e0043 */
[----:B------:R-:W-:-:S04]  /*19a10*/  ISETP.GT.AND P0, PT, R56, 0xe, PT ;  /* 0x0000000e3800780c */ /* 0x000fc80003f04270 */
[----:B------:R1:W-:Y:S02]  /*19a20*/  LDGSTS.E [R57+0x8a80], desc[UR28][R58.64], P2 ;  /* 0x08a800003a397fae */ /* 0x0003e400091a101c */
[----:B-1----:R-:W-:Y:S02]  /*19a30*/  SEL R58, RZ, 0x4, !P0 ;  /* 0x00000004ff3a7807 */ /* 0x002fe40004000000 */
[----:B------:R-:W-:Y:S02]  /*19a40*/  ISETP.GT.AND P0, PT, R56, 0x12, PT ;  /* 0x000000123800780c */ /* 0x000fe40003f04270 */
[----:B------:R-:W-:-:S04]  /*19a50*/  SEL R58, R58, RZ, !P1 ;  /* 0x000000ff3a3a7207 */ /* 0x000fc80004800000 */
[----:B------:R-:W-:Y:S02]  /*19a60*/  ISETP.NE.U32.AND P6, PT, R58, RZ, PT ;  /* 0x000000ff3a00720c */ /* 0x000fe40003fc5070 */
[----:B------:R-:W-:Y:S02]  /*19a70*/  SEL R58, RZ, 0x4, !P0 ;  /* 0x00000004ff3a7807 */ /* 0x000fe40004000000 */
[----:B------:R-:W-:Y:S02]  /*19a80*/  ISETP.GT.AND P0, PT, R56, 0x16, PT ;  /* 0x000000163800780c */ /* 0x000fe40003f04270 */
[----:B------:R-:W-:Y:S01]  /*19a90*/  SEL R58, R58, RZ, !P1 ;  /* 0x000000ff3a3a7207 */ /* 0x000fe20004800000 */
[----:B------:R-:W-:Y:S02]  /*19aa0*/  IMAD.MOV.U32 R131, RZ, RZ, R84 ;  /* 0x000000ffff837224 */ /* 0x000fe400078e0054 */
[----:B------:R-:W3:Y:S01]  /*19ab0*/  LDL.LU R84, [R1+0x400] ;  /* 0x0004000001547983 */ /* 0x000ee20000300800 */
[----:B------:R-:W-:-:S02]  /*19ac0*/  ISETP.NE.U32.AND P5, PT, R58, RZ, PT ;  /* 0x000000ff3a00720c */ /* 0x000fc40003fa5070 */
[----:B------:R-:W-:Y:S01]  /*19ad0*/  SEL R58, RZ, 0x4, !P0 ;  /* 0x00000004ff3a7807 */ /* 0x000fe20004000000 */
[----:B------:R-:W3:Y:S01]  /*19ae0*/  LDL.LU R109, [R1+0x438] ;  /* 0x00043800016d7983 */ /* 0x000ee20000300800 */
[----:B------:R-:W-:Y:S02]  /*19af0*/  ISETP.GT.AND P2, PT, R56, 0x1a, PT ;  /* 0x0000001a3800780c */ /* 0x000fe40003f44270 */
[----:B------:R-:W-:Y:S01]  /*19b00*/  SEL R58, R58, RZ, !P1 ;  /* 0x000000ff3a3a7207 */ /* 0x000fe20004800000 */
[----:B--2---:R-:W2:Y:S01]  /*19b10*/  LDL.LU R67, [R1+0x43c] ;  /* 0x00043c0001437983 */ /* 0x004ea20000300800 */
[----:B------:R-:W-:Y:S01]  /*19b20*/  MOV R133, R89 ;  /* 0x0000005900857202 */ /* 0x000fe20000000f00 */
[----:B------:R-:W-:Y:S01]  /*19b30*/  IMAD.MOV.U32 R134, RZ, RZ, R88 ;  /* 0x000000ffff867224 */ /* 0x000fe200078e0058 */
[----:B------:R-:W-:Y:S01]  /*19b40*/  ISETP.NE.U32.AND P0, PT, R58, RZ, PT ;  /* 0x000000ff3a00720c */ /* 0x000fe20003f05070 */
[----:B------:R-:W2:Y:S01]  /*19b50*/  LDL.LU R89, [R1+0x440] ;  /* 0x0004400001597983 */ /* 0x000ea20000300800 */
[----:B------:R-:W-:-:S03]  /*19b60*/  SEL R58, RZ, 0x4, !P2 ;  /* 0x00000004ff3a7807 */ /* 0x000fc60005000000 */
[----:B------:R-:W2:Y:S01]  /*19b70*/  LDL.LU R88, [R1+0x444] ;  /* 0x0004440001587983 */ /* 0x000ea20000300800 */
[----:B------:R-:W-:Y:S02]  /*19b80*/  SEL R58, R58, RZ, !P1 ;  /* 0x000000ff3a3a7207 */ /* 0x000fe40004800000 */
[----:B------:R-:W-:Y:S01]  /*19b90*/  ISETP.GT.AND P3, PT, R56, 0x1e, PT ;  /* 0x0000001e3800780c */ /* 0x000fe20003f64270 */
[----:B------:R-:W2:Y:S01]  /*19ba0*/  LDL.LU R108, [R1+0x478] ;  /* 0x00047800016c7983 */ /* 0x000ea20000300800 */
[----:B------:R-:W-:-:S03]  /*19bb0*/  ISETP.NE.U32.AND P2, PT, R58, RZ, PT ;  /* 0x000000ff3a00720c */ /* 0x000fc60003f45070 */
[----:B------:R-:W2:Y:S01]  /*19bc0*/  LDL.LU R100, [R1+0x47c] ;  /* 0x00047c0001647983 */ /* 0x000ea20000300800 */
[----:B------:R-:W-:-:S03]  /*19bd0*/  SEL R58, RZ, 0x4, !P3 ;  /* 0x00000004ff3a7807 */ /* 0x000fc60005800000 */
[----:B------:R-:W2:Y:S01]  /*19be0*/  LDL.LU R92, [R1+0x484] ;  /* 0x00048400015c7983 */ /* 0x000ea20000300800 */
[-C--:B----4-:R-:W-:Y:S02]  /*19bf0*/  IADD3 R85, P3, PT, R85, R2.reuse, RZ ;  /* 0x0000000255557210 */ /* 0x090fe40007f7e0ff */
[----:B---3--:R-:W-:-:S03]  /*19c00*/  IADD3 R64, P4, PT, R64, R2, RZ ;  /* 0x0000000240407210 */ /* 0x008fc60007f9e0ff */
[----:B------:R-:W-:Y:S01]  /*19c10*/  STL [R1+0x3fc], R85 ;  /* 0x0003fc5501007387 */ /* 0x000fe20000100800 */
[----:B------:R-:W-:-:S05]  /*19c20*/  IMAD.X R112, R112, 0x1, R0, P3 ;  /* 0x0000000170707824 */ /* 0x000fca00018e0600 */
[----:B------:R-:W-:Y:S04]  /*19c30*/  STL [R1+0x3f8], R112 ;  /* 0x0003f87001007387 */ /* 0x000fe80000100800 */
[----:B------:R1:W-:Y:S04]  /*19c40*/  STL [R1+0x404], R64 ;  /* 0x0004044001007387 */ /* 0x0003e80000100800 */
[----:B------:R-:W3:Y:S01]  /*19c50*/  LDL.LU R93, [R1+0x480] ;  /* 0x00048000015d7983 */ /* 0x000ee20000300800 */
[----:B------:R-:W-:Y:S01]  /*19c60*/  SEL R58, R58, RZ, !P1 ;  /* 0x000000ff3a3a7207 */ /* 0x000fe20004800000 */
[----:B------:R-:W-:-:S03]  /*19c70*/  IMAD.MOV.U32 R59, RZ, RZ, R112 ;  /* 0x000000ffff3b7224 */ /* 0x000fc600078e0070 */
[----:B------:R-:W-:Y:S02]  /*19c80*/  ISETP.NE.U32.AND P3, PT, R58, RZ, PT ;  /* 0x000000ff3a00720c */ /* 0x000fe40003f65070 */
[----:B------:R-:W-:-:S05]  /*19c90*/  MOV R58, R85 ;  /* 0x00000055003a7202 */ /* 0x000fca0000000f00 */
[----:B------:R4:W-:Y:S01]  /*19ca0*/  LDGSTS.E [R57+0x8e00], desc[UR28][R58.64], P6 ;  /* 0x08e000003a397fae */ /* 0x0009e2000b1a101c */
[----:B------:R-:W-:Y:S02]  /*19cb0*/  IMAD.X R84, R84, 0x1, R0, P4 ;  /* 0x0000000154547824 */ /* 0x000fe400020e0600 */
[----:B----4-:R-:W-:Y:S02]  /*19cc0*/  IMAD.MOV.U32 R58, RZ, RZ, R64 ;  /* 0x000000ffff3a7224 */ /* 0x010fe400078e0040 */
[----:B------:R-:W-:Y:S01]  /*19cd0*/  IMAD.MOV.U32 R59, RZ, RZ, R84 ;  /* 0x000000ffff3b7224 */ /* 0x000fe200078e0054 */
[----:B--2---:R-:W-:-:S04]  /*19ce0*/  IADD3 R67, P4, PT, R67, R2, RZ ;  /* 0x0000000243437210 */ /* 0x004fc80007f9e0ff */
[----:B------:R2:W-:Y:S01]  /*19cf0*/  LDGSTS.E [R57+0x8e80], desc[UR28][R58.64], P6 ;  /* 0x08e800003a397fae */ /* 0x0005e2000b1a101c */
[----:B------:R-:W-:Y:S02]  /*19d00*/  IADD3.X R109, PT, PT, R109, R0, RZ, P4, !PT ;  /* 0x000000006d6d7210 */ /* 0x000fe400027fe4ff */
[----:B------:R-:W-:Y:S01]  /*19d10*/  IADD3 R88, P6, PT, R88, R2, RZ ;  /* 0x0000000258587210 */ /* 0x000fe20007fde0ff */
[----:B------:R4:W-:Y:S01]  /*19d20*/  STL [R1+0x400], R84 ;  /* 0x0004005401007387 */ /* 0x0009e20000100800 */
[----:B------:R-:W-:-:S03]  /*19d30*/  ISETP.GT.AND P4, PT, R56, 0x3, PT ;  /* 0x000000033800780c */ /* 0x000fc60003f84270 */
[----:B------:R-:W-:Y:S01]  /*19d40*/  IMAD.X R89, R89, 0x1, R0, P6 ;  /* 0x0000000159597824 */ /* 0x000fe200030e0600 */
[----:B------:R2:W-:Y:S01]  /*19d50*/  STL [R1+0x43c], R67 ;  /* 0x00043c4301007387 */ /* 0x0005e20000100800 */
[----:B------:R-:W-:-:S03]  /*19d60*/  IADD3 R100, P6, PT, R100, R2, RZ ;  /* 0x0000000264647210 */ /* 0x000fc60007fde0ff */
[----:B------:R-:W-:Y:S01]  /*19d70*/  STL [R1+0x444], R88 ;  /* 0x0004445801007387 */ /* 0x000fe20000100800 */
[----:B-1----:R-:W-:Y:S02]  /*19d80*/  SEL R64, RZ, 0x4, !P4 ;  /* 0x00000004ff407807 */ /* 0x002fe40006000000 */
[----:B------:R-:W-:Y:S01]  /*19d90*/  IADD3 R92, P4, PT, R92, R2, RZ ;  /* 0x000000025c5c7210 */ /* 0x000fe20007f9e0ff */
[----:B------:R-:W-:Y:S01]  /*19da0*/  STL [R1+0x438], R109 ;  /* 0x0004386d01007387 */ /* 0x000fe20000100800 */
[----:B--2---:R-:W-:Y:S01]  /*19db0*/  IMAD.MOV.U32 R58, RZ, RZ, R67 ;  /* 0x000000ffff3a7224 */ /* 0x004fe200078e0043 */
[----:B------:R-:W-:Y:S02]  /*19dc0*/  IADD3.X R108, PT, PT, R108, R0, RZ, P6, !PT ;  /* 0x000000006c6c7210 */ /* 0x000fe400037fe4ff */
[----:B------:R1:W-:Y:S04]  /*19dd0*/  STL [R1+0x440], R89 ;  /* 0x0004405901007387 */ /* 0x0003e80000100800 */
[----:B------:R-:W2:Y:S01]  /*19de0*/  LDL.LU R127, [R1+0x4bc] ;  /* 0x0004bc00017f7983 */ /* 0x000ea20000300800 */
[----:B----4-:R-:W-:Y:S03]  /*19df0*/  HMMA.1688.F32.TF32 R84, R32, R86, R128 ;  /* 0x000000562054723c */ /* 0x010fe60000081080 */
[----:B------:R4:W-:Y:S04]  /*19e00*/  STL [R1+0x47c], R100 ;  /* 0x00047c6401007387 */ /* 0x0009e80000100800 */
[----:B------:R-:W2:Y:S01]  /*19e10*/  LDL.LU R67, [R1+0x4c4] ;  /* 0x0004c40001437983 */ /* 0x000ea20000300800 */
[----:B------:R-:W-:-:S03]  /*19e20*/  IMAD.MOV.U32 R59, RZ, RZ, R109 ;  /* 0x000000ffff3b7224 */ /* 0x000fc600078e006d */
[----:B------:R-:W2:Y:S04]  /*19e30*/  LDL.LU R116, [R1+0x4fc] ;  /* 0x0004fc0001747983 */ /* 0x000ea80000300800 */
[----:B------:R-:W-:Y:S04]  /*19e40*/  STL [R1+0x484], R92 ;  /* 0x0004845c01007387 */ /* 0x000fe80000100800 */
[----:B------:R-:W2:Y:S04]  /*19e50*/  LDL.LU R128, [R1+0x4b8] ;  /* 0x0004b80001807983 */ /* 0x000ea80000300800 */
[----:B------:R1:W-:Y:S04]  /*19e60*/  STL [R1+0x478], R108 ;  /* 0x0004786c01007387 */ /* 0x0003e80000100800 */
[----:B------:R-:W2:Y:S04]  /*19e70*/  LDL.LU R118, [R1+0x504] ;  /* 0x0005040001767983 */ /* 0x000ea80000300800 */
[----:B------:R-:W2:Y:S04]  /*19e80*/  LDL.LU R125, [R1+0x4c0] ;  /* 0x0004c000017d7983 */ /* 0x000ea80000300800 */
[----:B------:R1:W-:Y:S04]  /*19e90*/  LDGSTS.E [R57+0x9200], desc[UR28][R58.64], P5 ;  /* 0x092000003a397fae */ /* 0x0003e8000a9a101c */
[----:B------:R-:W2:Y:S01]  /*19ea0*/  LDL.LU R124, [R1+0x4f8] ;  /* 0x0004f800017c7983 */ /* 0x000ea20000300800 */
[----:B-1----:R-:W-:-:S02]  /*19eb0*/  IMAD.MOV.U32 R58, RZ, RZ, R88 ;  /* 0x000000ffff3a7224 */ /* 0x002fc400078e0058 */
[----:B------:R-:W-:Y:S02]  /*19ec0*/  IMAD.MOV.U32 R59, RZ, RZ, R89 ;  /* 0x000000ffff3b7224 */ /* 0x000fe400078e0059 */
[----:B------:R-:W-:Y:S01]  /*19ed0*/  HMMA.1688.F32.TF32 R88, R32, R90, R132 ;  /* 0x0000005a2058723c */ /* 0x000fe20000081084 */
[----:B------:R-:W2:Y:S04]  /*19ee0*/  LDL.LU R132, [R1+0x110] ;  /* 0x0001100001847983 */ /* 0x000ea80000300800 */
[----:B------:R-:W2:Y:S01]  /*19ef0*/  LDL.LU R133, [R1+0x114] ;  /* 0x0001140001857983 */ /* 0x000ea20000300800 */
[----:B------:R-:W-:-:S03]  /*19f00*/  SEL R64, R64, RZ, !P1 ;  /* 0x000000ff40407207 */ /* 0x000fc60004800000 */
[----:B------:R1:W-:Y:S01]  /*19f10*/  LDGSTS.E [R57+0x9280], desc[UR28][R58.64], P5 ;  /* 0x092800003a397fae */ /* 0x0003e2000a9a101c */
[----:B------:R-:W-:Y:S02]  /*19f20*/  ISETP.NE.U32.AND P5, PT, R64, RZ, PT ;  /* 0x000000ff4000720c */ /* 0x000fe40003fa5070 */
[----:B-1----:R-:W-:Y:S01]  /*19f30*/  MOV R58, R100 ;  /* 0x00000064003a7202 */ /* 0x002fe20000000f00 */
[----:B------:R-:W-:Y:S02]  /*19f40*/  IMAD.MOV.U32 R59, RZ, RZ, R108 ;  /* 0x000000ffff3b7224 */ /* 0x000fe400078e006c */
[----:B---3--:R-:W-:-:S03]  /*19f50*/  IMAD.X R93, R93, 0x1, R0, P4 ;  /* 0x000000015d5d7824 */ /* 0x008fc600020e0600 */
[----:B------:R1:W-:Y:S04]  /*19f60*/  LDGSTS.E [R57+0x9600], desc[UR28][R58.64], P0 ;  /* 0x096000003a397fae */ /* 0x0003e800081a101c */
[----:B------:R-:W-:Y:S04]  /*19f70*/  STL [R1+0x480], R93 ;  /* 0x0004805d01007387 */ /* 0x000fe80000100800 */
[----:B------:R-:W3:Y:S04]  /*19f80*/  LDL.LU R134, [R1+0x118] ;  /* 0x0001180001867983 */ /* 0x000ee80000300800 */
[----:B------:R-:W3:Y:S04]  /*19f90*/  LDL.LU R135, [R1+0x11c] ;  /* 0x00011c0001877983 */ /* 0x000ee80000300800 */
[----:B------:R-:W3:Y:S04]  /*19fa0*/  LDL.LU R123, [R1+0x500] ;  /* 0x00050000017b7983 */ /* 0x000ee80000300800 */
[----:B------:R-:W3:Y:S04]  /*19fb0*/  LDL.LU R122, [R1+0x348] ;  /* 0x00034800017a7983 */ /* 0x000ee80000300800 */
[----:B----4-:R-:W4:Y:S04]  /*19fc0*/  LDL.LU R100, [R1+0x34c] ;  /* 0x00034c0001647983 */ /* 0x010f280000300800 */
[----:B------:R-:W4:Y:S04]  /*19fd0*/  LDL.LU R121, [R1+0x350] ;  /* 0x0003500001797983 */ /* 0x000f280000300800 */
[----:B------:R-:W4:Y:S04]  /*19fe0*/  LDL.LU R117, [R1+0x354] ;  /* 0x0003540001757983 */ /* 0x000f280000300800 */
[----:B------:R-:W4:Y:S04]  /*19ff0*/  LDL.LU R112, [R1+0x388] ;  /* 0x0003880001707983 */ /* 0x000f280000300800 */
[----:B------:R-:W4:Y:S04]  /*1a000*/  LDL.LU R109, [R1+0x38c] ;  /* 0x00038c00016d7983 */ /* 0x000f280000300800 */
[----:B------:R-:W4:Y:S04]  /*1a010*/  LDL.LU R108, [R1+0x390] ;  /* 0x00039000016c7983 */ /* 0x000f280000300800 */
[----:B------:R-:W4:Y:S01]  /*1a020*/  LDL.LU R64, [R1+0x394] ;  /* 0x0003940001407983 */ /* 0x000f220000300800 */
[----:B-1----:R-:W-:-:S02]  /*1a030*/  IMAD.MOV.U32 R58, RZ, RZ, R92 ;  /* 0x000000ffff3a7224 */ /* 0x002fc400078e005c */
[----:B------:R-:W-:Y:S01]  /*1a040*/  IMAD.MOV.U32 R59, RZ, RZ, R93 ;  /* 0x000000ffff3b7224 */ /* 0x000fe200078e005d */
[C---:B------:R-:W-:Y:S01]  /*1a050*/  ISETP.GT.AND P6, PT, R56.reuse, 0x7, PT ;  /* 0x000000073800780c */ /* 0x040fe20003fc4270 */
[----:B------:R-:W4:Y:S01]  /*1a060*/  LDL.LU R113, [R1+0x3cc] ;  /* 0x0003cc0001717983 */ /* 0x000f220000300800 */
[----:B------:R-:W-:-:S03]  /*1a070*/  ISETP.GT.AND P4, PT, R56, 0xb, PT ;  /* 0x0000000b3800780c */ /* 0x000fc60003f84270 */
[----:B------:R1:W-:Y:S01]  /*1a080*/  LDGSTS.E [R57+0x9680], desc[UR28][R58.64], P0 ;  /* 0x096800003a397fae */ /* 0x0003e200081a101c */
[-C--:B--2---:R-:W-:Y:S02]  /*1a090*/  IADD3 R67, P0, PT, R67, R2.reuse, RZ ;  /* 0x0000000243437210 */ /* 0x084fe40007f1e0ff */
[----:B-1----:R-:W-:Y:S02]  /*1a0a0*/  SEL R59, RZ, 0x4, !P6 ;  /* 0x00000004ff3b7807 */ /* 0x002fe40007000000 */
[----:B------:R-:W-:Y:S02]  /*1a0b0*/  SEL R58, RZ, 0x4, !P4 ;  /* 0x00000004ff3a7807 */ /* 0x000fe40006000000 */
[----:B------:R-:W-:Y:S02]  /*1a0c0*/  IADD3 R127, P6, PT, R127, R2, RZ ;  /* 0x000000027f7f7210 */ /* 0x000fe40007fde0ff */
[----:B------:R-:W-:Y:S02]  /*1a0d0*/  SEL R59, R59, RZ, !P1 ;  /* 0x000000ff3b3b7207 */ /* 0x000fe40004800000 */
[----:B------:R-:W-:-:S02]  /*1a0e0*/  SEL R58, R58, RZ, !P1 ;  /* 0x000000ff3a3a7207 */ /* 0x000fc40004800000 */
[----:B------:R-:W-:Y:S02]  /*1a0f0*/  IADD3.X R128, PT, PT, R128, R0, RZ, P6, !PT ;  /* 0x0000000080807210 */ /* 0x000fe400037fe4ff */
[----:B------:R-:W-:Y:S02]  /*1a100*/  IADD3 R116, P4, PT, R116, R2, RZ ;  /* 0x0000000274747210 */ /* 0x000fe40007f9e0ff */
[----:B------:R-:W-:Y:S02]  /*1a110*/  ISETP.NE.U32.AND P6, PT, R59, RZ, PT ;  /* 0x000000ff3b00720c */ /* 0x000fe40003fc5070 */
[----:B------:R-:W-:Y:S01]  /*1a120*/  MOV R59, R128 ;  /* 0x00000080003b7202 */ /* 0x000fe20000000f00 */
[--C-:B------:R-:W-:Y:S01]  /*1a130*/  IMAD.X R125, R125, 0x1, R0.reuse, P0 ;  /* 0x000000017d7d7824 */ /* 0x100fe200000e0600 */
[----:B------:R-:W-:Y:S01]  /*1a140*/  ISETP.NE.U32.AND P0, PT, R58, RZ, PT ;  /* 0x000000ff3a00720c */ /* 0x000fe20003f05070 */
[----:B------:R-:W-:Y:S01]  /*1a150*/  IMAD.MOV.U32 R58, RZ, RZ, R127 ;  /* 0x000000ffff3a7224 */ /* 0x000fe200078e007f */
[----:B------:R-:W-:Y:S04]  /*1a160*/  STL [R1+0x4bc], R127 ;  /* 0x0004bc7f01007387 */ /* 0x000fe80000100800 */
[----:B------:R1:W-:Y:S01]  /*1a170*/  LDGSTS.E [R57+0x9a00], desc[UR28][R58.64], P2 ;  /* 0x09a000003a397fae */ /* 0x0003e200091a101c */
[----:B------:R-:W-:Y:S01]  /*1a180*/  IMAD.X R124, R124, 0x1, R0, P4 ;  /* 0x000000017c7c7824 */ /* 0x000fe200020e0600 */
[----:B------:R-:W-:-:S02]  /*1a190*/  IADD3 R118, P4, PT, R118, R2, RZ ;  /* 0x0000000276767210 */ /* 0x000fc40007f9e0ff */
[----:B------:R2:W-:Y:S04]  /*1a1a0*/  STL [R1+0x4c4], R67 ;  /* 0x0004c44301007387 */ /* 0x0005e80000100800 */
[----:B------:R2:W-:Y:S01]  /*1a1b0*/  STL [R1+0x4fc], R116 ;  /* 0x0004fc7401007387 */ /* 0x0005e20000100800 */
[----:B-1----:R-:W-:Y:S02]  /*1a1c0*/  IMAD.MOV.U32 R58, RZ, RZ, R67 ;  /* 0x000000ffff3a7224 */ /* 0x002fe400078e0043 */
[----:B------:R-:W-:Y:S01]  /*1a1d0*/  IMAD.MOV.U32 R59, RZ, RZ, R125 ;  /* 0x000000ffff3b7224 */ /* 0x000fe200078e007d */
[----:B------:R-:W-:Y:S04]  /*1a1e0*/  STL [R1+0x4b8], R128 ;  /* 0x0004b88001007387 */ /* 0x000fe80000100800 */
[----:B------:R-:W-:Y:S04]  /*1a1f0*/  STL [R1+0x4c0], R125 ;  /* 0x0004c07d01007387 */ /* 0x000fe80000100800 */
[----:B------:R-:W-:Y:S04]  /*1a200*/  STL [R1+0x4f8], R124 ;  /* 0x0004f87c01007387 */ /* 0x000fe80000100800 */
[----:B------:R1:W-:Y:S04]  /*1a210*/  LDGSTS.E [R57+0x9a80], desc[UR28][R58.64], P2 ;  /* 0x09a800003a397fae */ /* 0x0003e800091a101c */
[----:B------:R-:W-:Y:S04]  /*1a220*/  STL [R1+0x504], R118 ;  /* 0x0005047601007387 */ /* 0x000fe80000100800 */
[----:B--2---:R-:W2:Y:S01]  /*1a230*/  LDL.LU R67, [R1+0x3d4] ;  /* 0x0003d40001437983 */ /* 0x004ea20000300800 */
[----:B-1----:R-:W-:Y:S01]  /*1a240*/  MOV R58, R116 ;  /* 0x00000074003a7202 */ /* 0x002fe20000000f00 */
[----:B------:R-:W-:-:S05]  /*1a250*/  IMAD.MOV.U32 R59, RZ, RZ, R124 ;  /* 0x000000ffff3b7224 */ /* 0x000fca00078e007c */
[----:B------:R1:W-:Y:S02]  /*1a260*/  LDGSTS.E [R57+0x9e00], desc[UR28][R58.64], P3 ;  /* 0x09e000003a397fae */ /* 0x0003e400099a101c */
[----:B-1----:R-:W-:Y:S02]  /*1a270*/  IMAD.MOV.U32 R58, RZ, RZ, R118 ;  /* 0x000000ffff3a7224 */ /* 0x002fe400078e0076 */
[----:B---3--:R-:W-:-:S05]  /*1a280*/  IMAD.X R123, R123, 0x1, R0, P4 ;  /* 0x000000017b7b7824 */ /* 0x008fca00020e0600 */
[----:B------:R-:W-:Y:S01]  /*1a290*/  STL [R1+0x500], R123 ;  /* 0x0005007b01007387 */ /* 0x000fe20000100800 */
[----:B------:R-:W-:-:S03]  /*1a2a0*/  MOV R59, R123 ;  /* 0x0000007b003b7202 */ /* 0x000fc60000000f00 */
[----:B------:R-:W3:Y:S01]  /*1a2b0*/  LDL.LU R116, [R1+0x3c8] ;  /* 0x0003c80001747983 */ /* 0x000ee20000300800 */
[----:B----4-:R-:W-:-:S03]  /*1a2c0*/  IADD3 R100, P2, PT, R100, R2, RZ ;  /* 0x0000000264647210 */ /* 0x010fc60007f5e0ff */
[----:B------:R1:W-:Y:S01]  /*1a2d0*/  LDGSTS.E [R57+0x9e80], desc[UR28][R58.64], P3 ;  /* 0x09e800003a397fae */ /* 0x0003e200099a101c */
[-C--:B------:R-:W-:Y:S01]  /*1a2e0*/  IADD3 R117, P4, PT, R117, R2.reuse, RZ ;  /* 0x0000000275757210 */ /* 0x080fe20007f9e0ff */
[--C-:B------:R-:W-:Y:S02]  /*1a2f0*/  IMAD.X R122, R122, 0x1, R0.reuse, P2 ;  /* 0x000000017a7a7824 */ /* 0x100fe400010e0600 */
[----:B------:R4:W-:Y:S02]  /*1a300*/  STL [R1+0x34c], R100 ;  /* 0x00034c6401007387 */ /* 0x0009e40000100800 */
[----:B------:R-:W-:Y:S01]  /*1a310*/  IMAD.X R121, R121, 0x1, R0, P4 ;  /* 0x0000000179797824 */ /* 0x000fe200020e0600 */
[----:B------:R-:W-:Y:S01]  /*1a320*/  IADD3 R109, P3, PT, R109, R2, RZ ;  /* 0x000000026d6d7210 */ /* 0x000fe20007f7e0ff */
[----:B------:R-:W-:Y:S01]  /*1a330*/  STL [R1+0x354], R117 ;  /* 0x0003547501007387 */ /* 0x000fe20000100800 */
[----:B-1----:R-:W-:-:S03]  /*1a340*/  IMAD.MOV.U32 R58, RZ, RZ, R100 ;  /* 0x000000ffff3a7224 */ /* 0x002fc600078e0064 */
[----:B------:R-:W-:Y:S01]  /*1a350*/  STL [R1+0x348], R122 ;  /* 0x0003487a01007387 */ /* 0x000fe20000100800 */
[----:B------:R-:W-:-:S03]  /*1a360*/  IADD3 R64, P2, PT, R64, R2, RZ ;  /* 0x0000000240407210 */ /* 0x000fc60007f5e0ff */
[----:B------:R-:W-:Y:S01]  /*1a370*/  STL [R1+0x38c], R109 ;  /* 0x00038c6d01007387 */ /* 0x000fe20000100800 */
[----:B------:R-:W-:-:S03]  /*1a380*/  IADD3.X R112, PT, PT, R112, R0, RZ, P3, !PT ;  /* 0x0000000070707210 */ /* 0x000fc60001ffe4ff */
[----:B------:R1:W-:Y:S01]  /*1a390*/  STL [R1+0x394], R64 ;  /* 0x0003944001007387 */ /* 0x0003e20000100800 */
[----:B------:R-:W-:-:S03]  /*1a3a0*/  IMAD.X R108, R108, 0x1, R0, P2 ;  /* 0x000000016c6c7824 */ /* 0x000fc600010e0600 */
[----:B------:R1:W-:Y:S04]  /*1a3b0*/  STL [R1+0x350], R121 ;  /* 0x0003507901007387 */ /* 0x0003e80000100800 */
[----:B----4-:R-:W4:Y:S01]  /*1a3c0*/  LDL.LU R100, [R1+0x3d0] ;  /* 0x0003d00001647983 */ /* 0x010f220000300800 */
[----:B------:R-:W-:Y:S03]  /*1a3d0*/  HMMA.1688.F32.TF32 R92, R32, R94, R132 ;  /* 0x0000005e205c723c */ /* 0x000fe60000081084 */
[----:B------:R-:W-:Y:S04]  /*1a3e0*/  STL [R1+0x388], R112 ;  /* 0x0003887001007387 */ /* 0x000fe80000100800 */
[----:B------:R1:W-:Y:S04]  /*1a3f0*/  STL [R1+0x390], R108 ;  /* 0x0003906c01007387 */ /* 0x0003e80000100800 */
[----:B------:R-:W4:Y:S04]  /*1a400*/  LDL.LU R132, [R1+0x100] ;  /* 0x0001000001847983 */ /* 0x000f280000300800 */
[----:B------:R-:W4:Y:S04]  /*1a410*/  LDL.LU R133, [R1+0x104] ;  /* 0x0001040001857983 */ /* 0x000f280000300800 */
[----:B------:R-:W4:Y:S04]  /*1a420*/  LDL.LU R134, [R1+0x108] ;  /* 0x0001080001867983 */ /* 0x000f280000300800 */
[----:B------:R-:W4:Y:S04]  /*1a430*/  LDL.LU R135, [R1+0x10c] ;  /* 0x00010c0001877983 */ /* 0x000f280000300800 */
[----:B------:R-:W4:Y:S04]  /*1a440*/  LDL.LU R128, [R1+0xf0] ;  /* 0x0000f00001807983 */ /* 0x000f280000300800 */
[----:B------:R-:W4:Y:S01]  /*1a450*/  LDL.LU R129, [R1+0xf4] ;  /* 0x0000f40001817983 */ /* 0x000f220000300800 */
[----:B------:R-:W-:-:S02]  /*1a460*/  IMAD.SHL.U32 R119, R119, 0x4, RZ ;  /* 0x0000000477777824 */ /* 0x000fc400078e00ff */
[----:B------:R-:W-:Y:S02]  /*1a470*/  IMAD.MOV.U32 R130, RZ, RZ, R97 ;  /* 0x000000ffff827224 */ /* 0x000fe400078e0061 */
[----:B------:R-:W1:Y:S01]  /*1a480*/  S2R R97, SR_TID.X ;  /* 0x0000000000617919 */ /* 0x000e620000002100 */
[----:B------:R-:W-:Y:S01]  /*1a490*/  LOP3.LUT R118, R119, 0x60, RZ, 0x3c, !PT ;  /* 0x0000006077767812 */ /* 0x000fe200078e3cff */
[----:B------:R-:W-:-:S04]  /*1a4a0*/  IMAD.MOV.U32 R59, RZ, RZ, R122 ;  /* 0x000000ffff3b7224 */ /* 0x000fc800078e007a */
[----:B------:R-:W-:Y:S01]  /*1a4b0*/  VIADD R57, R118, UR7 ;  /* 0x0000000776397c36 */ /* 0x000fe20008000000 */
[----:B------:R-:W-:-:S04]  /*1a4c0*/  IADD3 R113, P2, PT, R113, R2, RZ ;  /* 0x0000000271717210 */ /* 0x000fc80007f5e0ff */
[----:B------:R1:W-:Y:S02]  /*1a4d0*/  LDGSTS.E [R57+0x8300], desc[UR28][R58.64], P5 ;  /* 0x083000003a397fae */ /* 0x0003e4000a9a101c */
[----:B-1----:R-:W-:Y:S01]  /*1a4e0*/  MOV R58, R117 ;  /* 0x00000075003a7202 */ /* 0x002fe20000000f00 */
[----:B------:R-:W-:-:S05]  /*1a4f0*/  IMAD.MOV.U32 R59, RZ, RZ, R121 ;  /* 0x000000ffff3b7224 */ /* 0x000fca00078e0079 */
[----:B------:R1:W-:Y:S01]  /*1a500*/  LDGSTS.E [R57+0x8380], desc[UR28][R58.64], P5 ;  /* 0x083800003a397fae */ /* 0x0003e2000a9a101c */
[----:B--2---:R-:W-:-:S03]  /*1a510*/  IADD3 R67, P4, PT, R67, R2, RZ ;  /* 0x0000000243437210 */ /* 0x004fc60007f9e0ff */
[----:B------:R-:W-:Y:S01]  /*1a520*/  STL [R1+0x3cc], R113 ;  /* 0x0003cc7101007387 */ /* 0x000fe20000100800 */
[----:B-1----:R-:W-:Y:S02]  /*1a530*/  IMAD.MOV.U32 R58, RZ, RZ, R109 ;  /* 0x000000ffff3a7224 */ /* 0x002fe400078e006d */
[----:B------:R-:W-:Y:S01]  /*1a540*/  IMAD.MOV.U32 R59, RZ, RZ, R112 ;  /* 0x000000ffff3b7224 */ /* 0x000fe200078e0070 */
[----:B------:R1:W-:Y:S01]  /*1a550*/  STL [R1+0x3d4], R67 ;  /* 0x0003d44301007387 */ /* 0x0003e20000100800 */
[----:B------:R-:W-:-:S03]  /*1a560*/  ISETP.GT.AND P3, PT, R56, 0xf, PT ;  /* 0x0000000f3800780c */ /* 0x000fc60003f64270 */
[----:B------:R2:W-:Y:S01]  /*1a570*/  LDGSTS.E [R57+0x8700], desc[UR28][R58.64], P6 ;  /* 0x087000003a397fae */ /* 0x0005e2000b1a101c */
[----:B------:R-:W-:Y:S02]  /*1a580*/  ISETP.GT.AND P5, PT, R56, 0x13, PT ;  /* 0x000000133800780c */ /* 0x000fe40003fa4270 */
[----:B--2---:R-:W-:Y:S01]  /*1a590*/  MOV R58, R64 ;  /* 0x00000040003a7202 */ /* 0x004fe20000000f00 */
[----:B------:R-:W-:Y:S01]  /*1a5a0*/  IMAD.MOV.U32 R59, RZ, RZ, R108 ;  /* 0x000000ffff3b7224 */ /* 0x000fe200078e006c */
[----:B------:R-:W-:-:S04]  /*1a5b0*/  LOP3.LUT R64, R97, 0x1f, RZ, 0xc0, !PT ;  /* 0x0000001f61407812 */ /* 0x000fc800078ec0ff */
[----:B------:R2:W-:Y:S01]  /*1a5c0*/  LDGSTS.E [R57+0x8780], desc[UR28][R58.64], P6 ;  /* 0x087800003a397fae */ /* 0x0005e2000b1a101c */
[----:B------:R-:W-:Y:S01]  /*1a5d0*/  MOV R138, R81 ;  /* 0x00000051008a7202 */ /* 0x000fe20000000f00 */
[----:B------:R-:W-:Y:S01]  /*1a5e0*/  IMAD.MOV.U32 R139, RZ, RZ, R80 ;  /* 0x000000ffff8b7224 */ /* 0x000fe200078e0050 */
[----:B------:R-:W-:Y:S02]  /*1a5f0*/  ISETP.GT.AND P6, PT, R56, 0x1b, PT ;  /* 0x0000001b3800780c */ /* 0x000fe40003fc4270 */
[----:B--2---:R-:W-:Y:S02]  /*1a600*/  SEL R58, RZ, 0x4, !P3 ;  /* 0x00000004ff3a7807 */ /* 0x004fe40005800000 */
[----:B------:R-:W-:Y:S02]  /*1a610*/  SEL R59, RZ, 0x4, !P5 ;  /* 0x00000004ff3b7807 */ /* 0x000fe40006800000 */
[----:B------:R-:W-:Y:S02]  /*1a620*/  SEL R58, R58, RZ, !P1 ;  /* 0x000000ff3a3a7207 */ /* 0x000fe40004800000 */
[----:B------:R-:W-:-:S02]  /*1a630*/  ISETP.GT.AND P5, PT, R56, 0x1f, PT ;  /* 0x0000001f3800780c */ /* 0x000fc40003fa4270 */
[----:B------:R-:W-:Y:S01]  /*1a640*/  ISETP.GE.AND P3, PT, R64, R56, PT ;  /* 0x000000384000720c */ /* 0x000fe20003f66270 */
[----:B------:R-:W-:Y:S01]  /*1a650*/  IMAD.MOV.U32 R131, RZ, RZ, R96 ;  /* 0x000000ffff837224 */ /* 0x000fe200078e0060 */
[----:B------:R-:W-:Y:S01]  /*1a660*/  HMMA.1688.F32.TF32 R80, R32, R82, R136 ;  /* 0x000000522050723c */ /* 0x000fe20000081088 */
[----:B------:R-:W-:Y:S02]  /*1a670*/  MOV R139, R101 ;  /* 0x00000065008b7202 */ /* 0x000fe40000000f00 */
[----:B---3--:R-:W-:-:S05]  /*1a680*/  IADD3.X R116, PT, PT, R116, R0, RZ, P2, !PT ;  /* 0x0000000074747210 */ /* 0x008fca00017fe4ff */
[----:B------:R-:W-:Y:S04]  /*1a690*/  STL [R1+0x3c8], R116 ;  /* 0x0003c87401007387 */ /* 0x000fe80000100800 */
[----:B------:R-:W2:Y:S04]  /*1a6a0*/  LDL.LU R123, [R1+0x408] ;  /* 0x00040800017b7983 */ /* 0x000ea80000300800 */
[----:B------:R-:W3:Y:S04]  /*1a6b0*/  LDL.LU R121, [R1+0x40c] ;  /* 0x00040c0001797983 */ /* 0x000ee80000300800 */
[----:B------:R-:W2:Y:S04]  /*1a6c0*/  LDL.LU R109, [R1+0x410] ;  /* 0x00041000016d7983 */ /* 0x000ea80000300800 */
[----:B------:R-:W2:Y:S01]  /*1a6d0*/  LDL.LU R108, [R1+0x414] ;  /* 0x00041400016c7983 */ /* 0x000ea20000300800 */
[----:B------:R-:W-:-:S02]  /*1a6e0*/  ISETP.GT.AND P2, PT, R56, 0x17, PT ;  /* 0x000000173800780c */ /* 0x000fc40003f44270 */
[----:B------:R-:W-:Y:S01]  /*1a6f0*/  SEL R56, R59, RZ, !P1 ;  /* 0x000000ff3b387207 */ /* 0x000fe20004800000 */
[----:B------:R-:W-:Y:S02]  /*1a700*/  IMAD.MOV.U32 R59, RZ, RZ, R116 ;  /* 0x000000ffff3b7224 */ /* 0x000fe400078e0074 */
[----:B----4-:R-:W-:Y:S01]  /*1a710*/  IMAD.X R100, R100, 0x1, R0, P4 ;  /* 0x0000000164647824 */ /* 0x010fe200020e0600 */
[----:B------:R-:W-:Y:S01]  /*1a720*/  ISETP.NE.U32.AND P4, PT, R58, RZ, PT ;  /* 0x000000ff3a00720c */ /* 0x000fe20003f85070 */
[----:B------:R-:W-:-:S03]  /*1a730*/  IMAD.MOV.U32 R58, RZ, RZ, R113 ;  /* 0x000000ffff3a7224 */ /* 0x000fc600078e0071 */
[----:B------:R4:W-:Y:S04]  /*1a740*/  STL [R1+0x3d0], R100 ;  /* 0x0003d06401007387 */ /* 0x0009e80000100800 */
[----:B------:R-:W2:Y:S04]  /*1a750*/  LDL.LU R112, [R1+0x44c] ;  /* 0x00044c0001707983 */ /* 0x000ea80000300800 */
[----:B------:R-:W2:Y:S04]  /*1a760*/  LDL.LU R136, [R1+0xe0] ;  /* 0x0000e00001887983 */ /* 0x000ea80000300800 */
[----:B------:R-:W2:Y:S04]  /*1a770*/  LDL.LU R137, [R1+0xe4] ;  /* 0x0000e40001897983 */ /* 0x000ea80000300800 */
[----:B------:R1:W-:Y:S01]  /*1a780*/  LDGSTS.E [R57+0x8b00], desc[UR28][R58.64], P0 ;  /* 0x08b000003a397fae */ /* 0x0003e200081a101c */
[----:B------:R-:W-:Y:S03]  /*1a790*/  HMMA.1688.F32.TF32 R96, R32, R98, R132 ;  /* 0x000000622060723c */ /* 0x000fe60000081084 */
[----:B------:R-:W2:Y:S01]  /*1a7a0*/  LDL.LU R138, [R1+0xe8] ;  /* 0x0000e800018a7983 */ /* 0x000ea20000300800 */
[----:B------:R-:W-:Y:S01]  /*1a7b0*/  IMAD.MOV.U32 R132, RZ, RZ, R244 ;  /* 0x000000ffff847224 */ /* 0x000fe200078e00f4 */
[----:B------:R-:W-:Y:S01]  /*1a7c0*/  MOV R133, R3 ;  /* 0x0000000300857202 */ /* 0x000fe20000000f00 */
[----:B-1----:R-:W-:-:S02]  /*1a7d0*/  IMAD.MOV.U32 R58, RZ, RZ, R67 ;  /* 0x000000ffff3a7224 */ /* 0x002fc400078e0043 */
[----:B------:R-:W2:Y:S01]  /*1a7e0*/  LDL.LU R67, [R1+0x454] ;  /* 0x0004540001437983 */ /* 0x000ea20000300800 */
[----:B------:R-:W-:Y:S02]  /*1a7f0*/  IMAD.MOV.U32 R59, RZ, RZ, R100 ;  /* 0x000000ffff3b7224 */ /* 0x000fe400078e0064 */
[----:B----4-:R-:W-:Y:S01]  /*1a800*/  HMMA.1688.F32.TF32 R100, R32, R102, R128 ;  /* 0x000000662064723c */ /* 0x010fe20000081080 */
[----:B------:R-:W4:Y:S04]  /*1a810*/  LDL.LU R244, [R1+0x964] ;  /* 0x0009640001f47983 */ /* 0x000f280000300800 */
[----:B------:R-:W4:Y:S04]  /*1a820*/  LDL.LU R3, [R1+0x960] ;  /* 0x0009600001037983 */ /* 0x000f280000300800 */
[----:B------:R-:W4:Y:S04]  /*1a830*/  LDL.LU R130, [R1+0x448] ;  /* 0x0004480001827983 */ /* 0x000f280000300800 */
[----:B------:R-:W4:Y:S04]  /*1a840*/  LDL.LU R129, [R1+0x450] ;  /* 0x0004500001817983 */ /* 0x000f280000300800 */
[----:B------:R-:W4:Y:S04]  /*1a850*/  LDL.LU R128, [R1+0x488] ;  /* 0x0004880001807983 */ /* 0x000f280000300800 */
[----:B------:R-:W4:Y:S04]  /*1a860*/  LDL.LU R117, [R1+0x48c] ;  /* 0x00048c0001757983 */ /* 0x000f280000300800 */
[----:B------:R-:W4:Y:S01]  /*1a870*/  LDL.LU R116, [R1+0x494] ;  /* 0x0004940001747983 */ /* 0x000f220000300800 */
[----:B------:R-:W-:-:S02]  /*1a880*/  SEL R64, RZ, 0x4, !P2 ;  /* 0x00000004ff407807 */ /* 0x000fc40005000000 */
[----:B------:R-:W-:Y:S01]  /*1a890*/  ISETP.NE.U32.AND P2, PT, R56, RZ, PT ;  /* 0x000000ff3800720c */ /* 0x000fe20003f45070 */
[----:B------:R1:W-:Y:S01]  /*1a8a0*/  LDGSTS.E [R57+0x8b80], desc[UR28][R58.64], P0 ;  /* 0x08b800003a397fae */ /* 0x0003e200081a101c */
[----:B------:R-:W-:-:S03]  /*1a8b0*/  SEL R56, R64, RZ, !P1 ;  /* 0x000000ff40387207 */ /* 0x000fc60004800000 */
[----:B------:R-:W4:Y:S01]  /*1a8c0*/  LDL.LU R113, [R1+0x4cc] ;  /* 0x0004cc0001717983 */ /* 0x000f220000300800 */
[----:B------:R-:W-:Y:S02]  /*1a8d0*/  ISETP.NE.U32.AND P0, PT, R56, RZ, PT ;  /* 0x000000ff3800720c */ /* 0x000fe40003f05070 */
[----:B------:R-:W-:Y:S02]  /*1a8e0*/  SEL R56, RZ, 0x4, !P5 ;  /* 0x00000004ff387807 */ /* 0x000fe40006800000 */
[----:B-1----:R-:W-:Y:S02]  /*1a8f0*/  SEL R58, RZ, 0x4, !P6 ;  /* 0x00000004ff3a7807 */ /* 0x002fe40007000000 */
[----:B------:R-:W-:Y:S02]  /*1a900*/  SEL R56, R56, RZ, !P1 ;  /* 0x000000ff38387207 */ /* 0x000fe40004800000 */
[----:B------:R-:W-:Y:S02]  /*1a910*/  SEL R58, R58, RZ, !P1 ;  /* 0x000000ff3a3a7207 */ /* 0x000fe40004800000 */
[----:B---3--:R-:W-:-:S05]  /*1a920*/  IADD3 R121, P6, PT, R121, R2, RZ ;  /* 0x0000000279797210 */ /* 0x008fca0007fde0ff */
[----:B--2---:R-:W-:Y:S01]  /*1a930*/  IMAD.X R123, R123, 0x1, R0, P6 ;  /* 0x000000017b7b7824 */ /* 0x004fe200030e0600 */
[----:B------:R-:W-:Y:S01]  /*1a940*/  IADD3 R108, P5, PT, R108, R2, RZ ;  /* 0x000000026c6c7210 */ /* 0x000fe20007fbe0ff */
[----:B------:R-:W-:Y:S03]  /*1a950*/  STL [R1+0x40c], R121 ;  /* 0x00040c7901007387 */ /* 0x000fe60000100800 */
[----:B------:R-:W-:Y:S01]  /*1a960*/  IADD3.X R109, PT, PT, R109, R0, RZ, P5, !PT ;  /* 0x000000006d6d7210 */ /* 0x000fe20002ffe4ff */
[----:B------:R-:W-:Y:S04]  /*1a970*/  STL [R1+0x414], R108 ;  /* 0x0004146c01007387 */ /* 0x000fe80000100800 */
[----:B------:R1:W-:Y:S04]  /*1a980*/  STL [R1+0x408], R123 ;  /* 0x0004087b01007387 */ /* 0x0003e80000100800 */
[----:B------:R-:W2:Y:S01]  /*1a990*/  LDL.LU R122, [R1+0x490] ;  /* 0x00049000017a7983 */ /* 0x000ea20000300800 */
[----:B------:R-:W-:Y:S01]  /*1a9a0*/  ISETP.NE.U32.AND P6, PT, R58, RZ, PT ;  /* 0x000000ff3a00720c */ /* 0x000fe20003fc5070 */
[----:B------:R-:W-:Y:S01]  /*1a9b0*/  IMAD.MOV.U32 R58, RZ, RZ, R121 ;  /* 0x000000ffff3a7224 */ /* 0x000fe200078e0079 */
[----:B------:R-:W-:Y:S01]  /*1a9c0*/  ISETP.NE.U32.AND P5, PT, R56, RZ, PT ;  /* 0x000000ff3800720c */ /* 0x000fe20003fa5070 */
[----:B------:R-:W-:Y:S01]  /*1a9d0*/  STL [R1+0x410], R109 ;  /* 0x0004106d01007387 */ /* 0x000fe20000100800 */
[----:B------:R-:W-:Y:S01]  /*1a9e0*/  SEL R56, RZ, 0x4, P3 ;  /* 0x00000004ff387807 */ /* 0x000fe20001800000 */
[----:B------:R-:W-:-:S02]  /*1a9f0*/  IMAD.MOV.U32 R59, RZ, RZ, R123 ;  /* 0x000000ffff3b7224 */ /* 0x000fc400078e007b */
[----:B------:R-:W3:Y:S01]  /*1aa00*/  LDL.LU R64, [R1+0x4d4] ;  /* 0x0004d40001407983 */ /* 0x000ee20000300800 */
[----:B------:R-:W-:-:S03]  /*1aa10*/  IADD3 R112, P3, PT, R112, R2, RZ ;  /* 0x0000000270707210 */ /* 0x000fc60007f7e0ff */
[----:B------:R-:W3:Y:S01]  /*1aa20*/  LDL.LU R124, [R1+0x4c8] ;  /* 0x0004c800017c7983 */ /* 0x000ee20000300800 */
[----:B------:R-:W-:-:S03]  /*1aa30*/  SEL R56, R56, RZ, !P1 ;  /* 0x000000ff38387207 */ /* 0x000fc60004800000 */
[----:B------:R1:W-:Y:S04]  /*1aa40*/  LDGSTS.E [R57+0x8f00], desc[UR28][R58.64], P4 ;  /* 0x08f000003a397fae */ /* 0x0003e8000a1a101c */
[----:B------:R-:W3:Y:S04]  /*1aa50*/  LDL.LU R127, [R1+0x4d0] ;  /* 0x0004d000017f7983 */ /* 0x000ee80000300800 */
[----:B------:R4:W-:Y:S01]  /*1aa60*/  STL [R1+0x44c], R112 ;  /* 0x00044c7001007387 */ /* 0x0009e20000100800 */
[----:B-1----:R-:W-:Y:S01]  /*1aa70*/  IMAD.MOV.U32 R58, RZ, RZ, R108 ;  /* 0x000000ffff3a7224 */ /* 0x002fe200078e006c */
[----:B------:R-:W-:-:S02]  /*1aa80*/  MOV R59, R109 ;  /* 0x0000006d003b7202 */ /* 0x000fc40000000f00 */
[----:B------:R-:W3:Y:S04]  /*1aa90*/  LDL.LU R123, [R1+0x50c] ;  /* 0x00050c00017b7983 */ /* 0x000ee80000300800 */
[----:B------:R-:W3:Y:S01]  /*1aaa0*/  LDL.LU R121, [R1+0x514] ;  /* 0x0005140001797983 */ /* 0x000ee20000300800 */
[----:B------:R-:W-:-:S03]  /*1aab0*/  IADD3 R67, P1, PT, R67, R2, RZ ;  /* 0x0000000243437210 */ /* 0x000fc60007f3e0ff */
[----:B------:R1:W-:Y:S04]  /*1aac0*/  LDGSTS.E [R57+0x8f80], desc[UR28][R58.64], P4 ;  /* 0x08f800003a397fae */ /* 0x0003e8000a1a101c */
[----:B------:R1:W-:Y:S01]  /*1aad0*/  STL [R1+0x454], R67 ;  /* 0x0004544301007387 */ /* 0x0003e20000100800 */
[--C-:B----4-:R-:W-:Y:S01]  /*1aae0*/  IMAD.X R130, R130, 0x1, R0.reuse, P3 ;  /* 0x0000000182827824 */ /* 0x110fe200018e0600 */
[----:B------:R-:W-:Y:S01]  /*1aaf0*/  ISETP.NE.U32.AND P3, PT, R56, RZ, PT ;  /* 0x000000ff3800720c */ /* 0x000fe20003f65070 */
[----:B------:R-:W-:-:S03]  /*1ab00*/  IMAD.X R129, R129, 0x1, R0, P1 ;  /* 0x0000000181817824 */ /* 0x000fc600008e0600 */
[----:B------:R-:W-:Y:S01]  /*1ab10*/  STL [R1+0x448], R130 ;  /* 0x0004488201007387 */ /* 0x000fe20000100800 */
[----:B-1----:R-:W-:-:S03]  /*1ab20*/  IMAD.MOV.U32 R58, RZ, RZ, R112 ;  /* 0x000000ffff3a7224 */ /* 0x002fc600078e0070 */
[----:B------:R-:W4:Y:S01]  /*1ab30*/  LDL.LU R125, [R1+0x508] ;  /* 0x00050800017d7983 */ /* 0x000f220000300800 */
[----:B------:R-:W-:-:S03]  /*1ab40*/  IADD3 R117, P4, PT, R117, R2, RZ ;  /* 0x0000000275757210 */ /* 0x000fc60007f9e0ff */
[----:B------:R-:W4:Y:S01]  /*1ab50*/  LDL.LU R56, [R1+0x510] ;  /* 0x0005100001387983 */ /* 0x000f220000300800 */
[----:B------:R-:W-:-:S03]  /*1ab60*/  MOV R59, R130 ;  /* 0x00000082003b7202 */ /* 0x000fc60000000f00 */
[----:B------:R-:W-:Y:S01]  /*1ab70*/  STL [R1+0x48c], R117 ;  /* 0x00048c7501007387 */ /* 0x000fe20000100800 */
[----:B------:R-:W-:Y:S01]  /*1ab80*/  IADD3 R116, P1, PT, R116, R2, RZ ;  /* 0x0000000274747210 */ /* 0x000fe20007f3e0ff */
[----:B------:R-:W-:Y:S02]  /*1ab90*/  IMAD.X R128, R128, 0x1, R0, P4 ;  /* 0x0000000180807824 */ /* 0x000fe400020e0600 */
[----:B------:R1:W-:Y:S04]  /*1aba0*/  STL [R1+0x450], R129 ;  /* 0x0004508101007387 */ /* 0x0003e80000100800 */
[----:B------:R-:W4:Y:S04]  /*1abb0*/  LDL.LU R112, [R1+0x51c] ;  /* 0x00051c0001707983 */ /* 0x000f280000300800 */
[----:B------:R1:W-:Y:S02]  /*1abc0*/  LDGSTS.E [R57+0x9300], desc[UR28][R58.64], P2 ;  /* 0x093000003a397fae */ /* 0x0003e400091a101c */
[----:B-1----:R-:W-:-:S02]  /*1abd0*/  IMAD.MOV.U32 R58, RZ, RZ, R67 ;  /* 0x000000ffff3a7224 */ /* 0x002fc400078e0043 */
[----:B------:R-:W4:Y:S01]  /*1abe0*/  LDL.LU R67, [R1+0x55c] ;  /* 0x00055c0001437983 */ /* 0x000f220000300800 */
[----:B------:R-:W-:-:S03]  /*1abf0*/  IMAD.MOV.U32 R59, RZ, RZ, R129 ;  /* 0x000000ffff3b7224 */ /* 0x000fc600078e0081 */
[----:B------:R-:W-:Y:S04]  /*1ac00*/  STL [R1+0x494], R116 ;  /* 0x0004947401007387 */ /* 0x000fe80000100800 */
[----:B------:R-:W-:Y:S04]  /*1ac10*/  STL [R1+0x488], R128 ;  /* 0x0004888001007387 */ /* 0x000fe80000100800 */
[----:B------:R-:W4:Y:S04]  /*1ac20*/  LDL.LU R129, [R1+0x518] ;  /* 0x0005180001817983 */ /* 0x000f280000300800 */
[----:B------:R1:W-:Y:S01]  /*1ac30*/  LDGSTS.E [R57+0x9380], desc[UR28][R58.64], P2 ;  /* 0x093800003a397fae */ /* 0x0003e200091a101c */
[----:B------:R-:W-:-:S05]  /*1ac40*/  IADD3 R113, P2, PT, R113, R2, RZ ;  /* 0x0000000271717210 */ /* 0x000fca0007f5e0ff */
[----:B------:R-:W-:Y:S01]  /*1ac50*/  STL [R1+0x4cc], R113 ;  /* 0x0004cc7101007387 */ /* 0x000fe20000100800 */
[----:B-1----:R-:W-:Y:S02]  /*1ac60*/  IMAD.MOV.U32 R58, RZ, RZ, R117 ;  /* 0x000000ffff3a7224 */ /* 0x002fe400078e0075 */
[----:B------:R-:W-:-:S05]  /*1ac70*/  IMAD.MOV.U32 R59, RZ, RZ, R128 ;  /* 0x000000ffff3b7224 */ /* 0x000fca00078e0080 */
[----:B------:R1:W-:Y:S02]  /*1ac80*/  LDGSTS.E [R57+0x9700], desc[UR28][R58.64], P0 ;  /* 0x097000003a397fae */ /* 0x0003e400081a101c */
[----:B-1----:R-:W-:Y:S02]  /*1ac90*/  MOV R58, R116 ;  /* 0x00000074003a7202 */ /* 0x002fe40000000f00 */
[----:B--2---:R-:W-:-:S05]  /*1aca0*/  IADD3.X R122, PT, PT, R122, R0, RZ, P1, !PT ;  /* 0x000000007a7a7210 */ /* 0x004fca0000ffe4ff */
[----:B------:R1:W-:Y:S01]  /*1acb0*/  STL [R1+0x490], R122 ;  /* 0x0004907a01007387 */ /* 0x0003e20000100800 */
[----:B------:R-:W-:Y:S01]  /*1acc0*/  IMAD.MOV.U32 R59, RZ, RZ, R122 ;  /* 0x000000ffff3b7224 */ /* 0x000fe200078e007a */
[----:B---3--:R-:W-:Y:S02]  /*1acd0*/  IADD3 R64, P1, PT, R64, R2, RZ ;  /* 0x0000000240407210 */ /* 0x008fe40007f3e0ff */
[----:B------:R-:W2:Y:S01]  /*1ace0*/  LDL.LU R117, [R1+0x59c] ;  /* 0x00059c0001757983 */ /* 0x000ea20000300800 */
[----:B------:R-:W-:-:S03]  /*1acf0*/  IMAD.X R124, R124, 0x1, R0, P2 ;  /* 0x000000017c7c7824 */ /* 0x000fc600010e0600 */
[----:B------:R3:W-:Y:S04]  /*1ad00*/  LDGSTS.E [R57+0x9780], desc[UR28][R58.64], P0 ;  /* 0x097800003a397fae */ /* 0x0007e800081a101c */
[----:B-1----:R-:W2:Y:S04]  /*1ad10*/  LDL.LU R122, [R1+0x558] ;  /* 0x00055800017a7983 */ /* 0x002ea80000300800 */
[----:B------:R-:W-:Y:S01]  /*1ad20*/  STL [R1+0x4d4], R64 ;  /* 0x0004d44001007387 */ /* 0x000fe20000100800 */
[----:B------:R-:W-:-:S03]  /*1ad30*/  IMAD.X R127, R127, 0x1, R0, P1 ;  /* 0x000000017f7f7824 */ /* 0x000fc600008e0600 */
[----:B------:R1:W-:Y:S01]  /*1ad40*/  STL [R1+0x4c8], R124 ;  /* 0x0004c87c01007387 */ /* 0x0003e20000100800 */
[----:B---3--:R-:W-:-:S03]  /*1ad50*/  MOV R59, R124 ;  /* 0x0000007c003b7202 */ /* 0x008fc60000000f00 */
[----:B------:R-:W3:Y:S01]  /*1ad60*/  LDL.LU R116, [R1+0x5dc] ;  /* 0x0005dc0001747983 */ /* 0x000ee20000300800 */
[-C--:B------:R-:W-:Y:S01]  /*1ad70*/  IADD3 R123, P0, PT, R123, R2.reuse, RZ ;  /* 0x000000027b7b7210 */ /* 0x080fe20007f1e0ff */
[----:B------:R-:W-:Y:S02]  /*1ad80*/  IMAD.MOV.U32 R58, RZ, RZ, R113 ;  /* 0x000000ffff3a7224 */ /* 0x000fe400078e0071 */
[----:B-1----:R-:W3:Y:S01]  /*1ad90*/  LDL.LU R124, [R1+0x598] ;  /* 0x00059800017c7983 */ /* 0x002ee20000300800 */
[----:B------:R-:W-:-:S03]  /*1ada0*/  IADD3 R121, P1, PT, R121, R2, RZ ;  /* 0x0000000279797210 */ /* 0x000fc60007f3e0ff */
[----:B------:R-:W-:Y:S04]  /*1adb0*/  STL [R1+0x50c], R123 ;  /* 0x00050c7b01007387 */ /* 0x000fe80000100800 */
[----:B------:R1:W-:Y:S04]  /*1adc0*/  STL [R1+0x4d0], R127 ;  /* 0x0004d07f01007387 */ /* 0x0003e80000100800 */
[----:B------:R-:W3:Y:S04]  /*1add0*/  LDL.LU R113, [R1+0x61c] ;  /* 0x00061c0001717983 */ /* 0x000ee80000300800 */
[----:B------:R1:W-:Y:S04]  /*1ade0*/  LDGSTS.E [R57+0x9b00], desc[UR28][R58.64], P6 ;  /* 0x09b000003a397fae */ /* 0x0003e8000b1a101c */
[----:B------:R-:W3:Y:S01]  /*1adf0*/  LDL.LU R128, [R1+0x5d8] ;  /* 0x0005d80001807983 */ /* 0x000ee20000300800 */
[----:B----4-:R-:W-:-:S03]  /*1ae00*/  IMAD.X R125, R125, 0x1, R0, P0 ;  /* 0x000000017d7d7824 */ /* 0x010fc600000e0600 */
[----:B------:R-:W-:Y:S01]  /*1ae10*/  STL [R1+0x514], R121 ;  /* 0x0005147901007387 */ /* 0x000fe20000100800 */
[----:B-1----:R-:W-:Y:S02]  /*1ae20*/  IMAD.MOV.U32 R58, RZ, RZ, R64 ;  /* 0x000000ffff3a7224 */ /* 0x002fe400078e0040 */
[----:B------:R-:W-:Y:S01]  /*1ae30*/  IMAD.MOV.U32 R59, RZ, RZ, R127 ;  /* 0x000000ffff3b7224 */ /* 0x000fe200078e007f */
[----:B------:R1:W-:Y:S01]  /*1ae40*/  STL [R1+0x508], R125 ;  /* 0x0005087d01007387 */ /* 0x0003e20000100800 */
[----:B------:R-:W-:-:S03]  /*1ae50*/  IADD3.X R56, PT, PT, R56, R0, RZ, P1, !PT ;  /* 0x0000000038387210 */ /* 0x000fc60000ffe4ff */
[----:B------:R-:W4:Y:S01]  /*1ae60*/  LDL.LU R64, [R1+0x65c] ;  /* 0x00065c0001407983 */ /* 0x000f220000300800 */
[----:B------:R-:W-:-:S03]  /*1ae70*/  IADD3 R112, P0, PT, R112, R244, RZ ;  /* 0x000000f470707210 */ /* 0x000fc60007f1e0ff */
[----:B------:R1:W-:Y:S04]  /*1ae80*/  LDGSTS.E [R57+0x9b80], desc[UR28][R58.64], P6 ;  /* 0x09b800003a397fae */ /* 0x0003e8000b1a101c */
[----:B------:R-:W4:Y:S04]  /*1ae90*/  LDL.LU R127, [R1+0x618] ;  /* 0x00061800017f7983 */ /* 0x000f280000300800 */
[----:B------:R-:W-:Y:S01]  /*1aea0*/  STL [R1+0x51c], R112 ;  /* 0x00051c7001007387 */ /* 0x000fe20000100800 */
[----:B-1----:R-:W-:Y:S02]  /*1aeb0*/  IMAD.MOV.U32 R58, RZ, RZ, R123 ;  /* 0x000000ffff3a7224 */ /* 0x002fe400078e007b */
[----:B------:R-:W-:Y:S01]  /*1aec0*/  IMAD.MOV.U32 R59, RZ, RZ, R125 ;  /* 0x000000ffff3b7224 */ /* 0x000fe200078e007d */
[----:B------:R1:W-:Y:S01]  /*1aed0*/  STL [R1+0x510], R56 ;  /* 0x0005103801007387 */ /* 0x0003e20000100800 */
[----:B------:R-:W-:-:S03]  /*1aee0*/  IADD3 R67, P1, PT, R67, R244, RZ ;  /* 0x000000f443437210 */ /* 0x000fc60007f3e0ff */
[----:B------:R-:W4:Y:S04]  /*1aef0*/  LDL.LU R123, [R1+0x69c] ;  /* 0x00069c00017b7983 */ /* 0x000f280000300800 */
[----:B------:R1:W-:Y:S04]  /*1af00*/  LDGSTS.E [R57+0x9f00], desc[UR28][R58.64], P5 ;  /* 0x09f000003a397fae */ /* 0x0003e8000a9a101c */
[----:B------:R-:W4:Y:S01]  /*1af10*/  LDL.LU R125, [R1+0x658] ;  /* 0x00065800017d7983 */ /* 0x000f220000300800 */
[----:B------:R-:W-:-:S03]  /*1af20*/  IMAD.X R129, R129, 0x1, R3, P0 ;  /* 0x0000000181817824 */ /* 0x000fc600000e0603 */
[----:B------:R-:W-:Y:S01]  /*1af30*/  STL [R1+0x55c], R67 ;  /* 0x00055c4301007387 */ /* 0x000fe20000100800 */
[----:B-1----:R-:W-:Y:S01]  /*1af40*/  MOV R58, R121 ;  /* 0x00000079003a7202 */ /* 0x002fe20000000f00 */
[----:B------:R-:W-:Y:S02]  /*1af50*/  IMAD.MOV.U32 R59, RZ, RZ, R56 ;  /* 0x000000ffff3b7224 */ /* 0x000fe400078e0038 */
[----:B------:R-:W-:Y:S04]  /*1af60*/  STL [R1+0x518], R129 ;  /* 0x0005188101007387 */ /* 0x000fe80000100800 */
[----:B------:R-:W4:Y:S04]  /*1af70*/  LDL.LU R121, [R1+0x6dc] ;  /* 0x0006dc0001797983 */ /* 0x000f280000300800 */
[----:B------:R1:W-:Y:S01]  /*1af80*/  LDGSTS.E [R57+0x9f80], desc[UR28][R58.64], P5 ;  /* 0x09f800003a397fae */ /* 0x0003e2000a9a101c */
[----:B------:R-:W-:-:S03]  /*1af90*/  ULEA UR7, UR5, UR4, 0xe ;  /* 0x0000000405077291 */ /* 0x000fc6000f8e70ff */
[----:B------:R-:W0:Y:S04]  /*1afa0*/  LDGDEPBAR ;  /* 0x00000000000079af */ /* 0x000e280000000000 */
[----:B------:R-:W4:Y:S01]  /*1afb0*/  LDL.LU R57, [R1+0x698] ;  /* 0x0006980001397983 */ /* 0x000f220000300800 */
[----:B------:R-:W-:Y:S01]  /*1afc0*/  VIADD R56, R126, UR7 ;  /* 0x000000077e387c36 */ /* 0x000fe20008000000 */
[----:B-1----:R-:W-:Y:S01]  /*1afd0*/  MOV R58, R112 ;  /* 0x00000070003a7202 */ /* 0x002fe20000000f00 */
[----:B------:R-:W-:-:S05]  /*1afe0*/  IMAD.MOV.U32 R59, RZ, RZ, R129 ;  /* 0x000000ffff3b7224 */ /* 0x000fca00078e0081 */
[----:B------:R1:W-:Y:S02]  /*1aff0*/  LDGSTS.E [R56], desc[UR28][R58.64], P3 ;  /* 0x000000003a387fae */ /* 0x0003e400099a101c */
[----:B-1----:R-:W-:Y:S01]  /*1b000*/  IMAD.MOV.U32 R58, RZ, RZ, R67 ;  /* 0x000000ffff3a7224 */ /* 0x002fe200078e0043 */
[----:B--2---:R-:W-:Y:S01]  /*1b010*/  IADD3 R117, P0, PT, R117, R244, RZ ;  /* 0x000000f475757210 */ /* 0x004fe20007f1e0ff */
[----:B------:R-:W-:-:S04]  /*1b020*/  IMAD.X R122, R122, 0x1, R3, P1 ;  /* 0x000000017a7a7824 */ /* 0x000fc800008e0603 */
[----:B------:R-:W-:Y:S04]  /*1b030*/  STL [R1+0x59c], R117 ;  /* 0x00059c7501007387 */ /* 0x000fe80000100800 */
[----:B------:R1:W-:Y:S01]  /*1b040*/  STL [R1+0x558], R122 ;  /* 0x0005587a01007387 */ /* 0x0003e20000100800 */
[----:B------:R-:W-:-:S03]  /*1b050*/  MOV R59, R122 ;  /* 0x0000007a003b7202 */ /* 0x000fc60000000f00 */
[----:B------:R-:W2:Y:S01]  /*1b060*/  LDL.LU R112, [R1+0x71c] ;  /* 0x00071c0001707983 */ /* 0x000ea20000300800 */
[----:B---3--:R-:W-:-:S03]  /*1b070*/  IADD3 R116, P1, PT, R116, R244, RZ ;  /* 0x000000f474747210 */ /* 0x008fc60007f3e0ff */
[----:B------:R3:W-:Y:S04]  /*1b080*/  LDGSTS.E [R56+0x400], desc[UR28][R58.64], P3 ;  /* 0x004000003a387fae */ /* 0x0007e800099a101c */
[----:B-1----:R-:W2:Y:S01]  /*1b090*/  LDL.LU R122, [R1+0x6d8] ;  /* 0x0006d800017a7983 */ /* 0x002ea20000300800 */
[----:B------:R-:W-:-:S03]  /*1b0a0*/  IMAD.X R124, R124, 0x1, R3, P0 ;  /* 0x000000017c7c7824 */ /* 0x000fc600000e0603 */
[----:B------:R-:W-:Y:S04]  /*1b0b0*/  STL [R1+0x5dc], R116 ;  /* 0x0005dc7401007387 */ /* 0x000fe80000100800 */
[----:B------:R1:W-:Y:S01]  /*1b0c0*/  STL [R1+0x598], R124 ;  /* 0x0005987c01007387 */ /* 0x0003e20000100800 */
[----:B---3--:R-:W-:-:S03]  /*1b0d0*/  IMAD.MOV.U32 R59, RZ, RZ, R124 ;  /* 0x000000ffff3b7224 */ /* 0x008fc600078e007c */
[----:B------:R-:W3:Y:S01]  /*1b0e0*/  LDL.LU R67, [R1+0x75c] ;  /* 0x00075c0001437983 */ /* 0x000ee20000300800 */
[----:B------:R-:W-:Y:S01]  /*1b0f0*/  IADD3 R113, P0, PT, R113, R244, RZ ;  /* 0x000000f471717210 */ /* 0x000fe20007f1e0ff */
[----:B------:R-:W-:Y:S02]  /*1b100*/  IMAD.MOV.U32 R58, RZ, RZ, R117 ;  /* 0x000000ffff3a7224 */ /* 0x000fe400078e0075 */
[----:B-1----:R-:W3:Y:S01]  /*1b110*/  LDL.LU R124, [R1+0x718] ;  /* 0x00071800017c7983 */ /* 0x002ee20000300800 */
[----:B------:R-:W-:-:S03]  /*1b120*/  IMAD.X R128, R128, 0x1, R3, P1 ;  /* 0x0000000180807824 */ /* 0x000fc600008e0603 */
[----:B------:R-:W-:Y:S04]  /*1b130*/  STL [R1+0x61c], R113 ;  /* 0x00061c7101007387 */ /* 0x000fe80000100800 */
[----:B------:R1:W-:Y:S04]  /*1b140*/  STL [R1+0x5d8], R128 ;  /* 0x0005d88001007387 */ /* 0x0003e80000100800 */
[----:B------:R-:W3:Y:S04]  /*1b150*/  LDL.LU R117, [R1+0x79c] ;  /* 0x00079c0001757983 */ /* 0x000ee80000300800 */
[----:B------:R1:W-:Y:S01]  /*1b160*/  LDGSTS.E [R56+0x800], desc[UR28][R58.64], P3 ;  /* 0x008000003a387fae */ /* 0x0003e200099a101c */
[----:B----4-:R-:W-:-:S03]  /*1b170*/  IADD3 R64, P1, PT, R64, R244, RZ ;  /* 0x000000f440407210 */ /* 0x010fc60007f3e0ff */
[----:B------:R-:W4:Y:S01]  /*1b180*/  LDL.LU R129, [R1+0x758] ;  /* 0x0007580001817983 */ /* 0x000f220000300800 */
[----:B------:R-:W-:Y:S01]  /*1b190*/  IADD3.X R127, PT, PT, R127, R3, RZ, P0, !PT ;  /* 0x000000037f7f7210 */ /* 0x000fe200007fe4ff */
[----:B-1----:R-:W-:Y:S02]  /*1b1a0*/  IMAD.MOV.U32 R58, RZ, RZ, R116 ;  /* 0x000000ffff3a7224 */ /* 0x002fe400078e0074 */
[----:B------:R-:W-:Y:S01]  /*1b1b0*/  STL [R1+0x65c], R64 ;  /* 0x00065c4001007387 */ /* 0x000fe20000100800 */
[----:B------:R-:W-:-:S03]  /*1b1c0*/  IMAD.MOV.U32 R59, RZ, RZ, R128 ;  /* 0x000000ffff3b7224 */ /* 0x000fc600078e0080 */
[----:B------:R1:W-:Y:S04]  /*1b1d0*/  STL [R1+0x618], R127 ;  /* 0x0006187f01007387 */ /* 0x0003e80000100800 */
[----:B------:R-:W4:Y:S04]  /*1b1e0*/  LDL.LU R116, [R1+0x7dc] ;  /* 0x0007dc0001747983 */ /* 0x000f280000300800 */
[----:B------:R-:W4:Y:S01]  /*1b1f0*/  LDL.LU R128, [R1+0x798] ;  /* 0x0007980001807983 */ /* 0x000f220000300800 */
[----:B------:R-:W-:-:S03]  /*1b200*/  IADD3 R123, P0, PT, R123, R244, RZ ;  /* 0x000000f47b7b7210 */ /* 0x000fc60007f1e0ff */
[----:B------:R1:W-:Y:S01]  /*1b210*/  LDGSTS.E [R56+0xc00], desc[UR28][R58.64], P3 ;  /* 0x00c000003a387fae */ /* 0x0003e200099a101c */
[----:B------:R-:W-:-:S03]  /*1b220*/  IMAD.X R125, R125, 0x1, R3, P1 ;  /* 0x000000017d7d7824 */ /* 0x000fc600008e0603 */
[----:B------:R-:W-:Y:S01]  /*1b230*/  STL [R1+0x69c], R123 ;  /* 0x00069c7b01007387 */ /* 0x000fe20000100800 */
[----:B-1----:R-:W-:Y:S01]  /*1b240*/  MOV R58, R113 ;  /* 0x00000071003a7202 */ /* 0x002fe20000000f00 */
[----:B------:R-:W-:Y:S02]  /*1b250*/  IMAD.MOV.U32 R59, RZ, RZ, R127 ;  /* 0x000000ffff3b7224 */ /* 0x000fe400078e007f */
[----:B------:R1:W-:Y:S04]  /*1b260*/  STL [R1+0x658], R125 ;  /* 0x0006587d01007387 */ /* 0x0003e80000100800 */
[----:B------:R-:W4:Y:S01]  /*1b270*/  LDL.LU R127, [R1+0x7d8] ;  /* 0x0007d800017f7983 */ /* 0x000f220000300800 */
[----:B------:R-:W-:-:S03]  /*1b280*/  IADD3 R121, P1, PT, R121, R244, RZ ;  /* 0x000000f479797210 */ /* 0x000fc60007f3e0ff */
[----:B------:R-:W4:Y:S04]  /*1b290*/  LDL.LU R113, [R1+0x81c] ;  /* 0x00081c0001717983 */ /* 0x000f280000300800 */
[----:B------:R1:W-:Y:S01]  /*1b2a0*/  LDGSTS.E [R56+0x1000], desc[UR28][R58.64], P3 ;  /* 0x010000003a387fae */ /* 0x0003e200099a101c */
[----:B------:R-:W-:Y:S01]  /*1b2b0*/  IMAD.X R57, R57, 0x1, R3, P0 ;  /* 0x0000000139397824 */ /* 0x000fe200000e0603 */
[----:B-1----:R-:W-:Y:S02]  /*1b2c0*/  MOV R59, R125 ;  /* 0x0000007d003b7202 */ /* 0x002fe40000000f00 */
[----:B------:R-:W4:Y:S01]  /*1b2d0*/  LDL.LU R125, [R1+0x818] ;  /* 0x00081800017d7983 */ /* 0x000f220000300800 */
[----:B------:R-:W-:-:S03]  /*1b2e0*/  IMAD.MOV.U32 R58, RZ, RZ, R64 ;  /* 0x000000ffff3a7224 */ /* 0x000fc600078e0040 */
[----:B------:R-:W-:Y:S04]  /*1b2f0*/  STL [R1+0x6dc], R121 ;  /* 0x0006dc7901007387 */ /* 0x000fe80000100800 */
[----:B------:R1:W-:Y:S04]  /*1b300*/  STL [R1+0x698], R57 ;  /* 0x0006983901007387 */ /* 0x0003e80000100800 */
[----:B------:R-:W4:Y:S04]  /*1b310*/  LDL.LU R64, [R1+0x85c] ;  /* 0x00085c0001407983 */ /* 0x000f280000300800 */
[----:B------:R1:W-:Y:S02]  /*1b320*/  LDGSTS.E [R56+0x1400], desc[UR28][R58.64], P3 ;  /* 0x014000003a387fae */ /* 0x0003e400099a101c */
[----:B-1----:R-:W-:-:S02]  /*1b330*/  IMAD.MOV.U32 R58, RZ, RZ, R123 ;  /* 0x000000ffff3a7224 */ /* 0x002fc400078e007b */
[----:B------:R-:W-:Y:S01]  /*1b340*/  IMAD.MOV.U32 R59, RZ, RZ, R57 ;  /* 0x000000ffff3b7224 */ /* 0x000fe200078e0039 */
[----:B------:R-:W4:Y:S04]  /*1b350*/  LDL.LU R123, [R1+0x858] ;  /* 0x00085800017b7983 */ /* 0x000f280000300800 */
[----:B------:R1:W-:Y:S02]  /*1b360*/  LDGSTS.E [R56+0x1800], desc[UR28][R58.64], P3 ;  /* 0x018000003a387fae */ /* 0x0003e400099a101c */
[----:B-1----:R-:W-:Y:S01]  /*1b370*/  IMAD.MOV.U32 R58, RZ, RZ, R121 ;  /* 0x000000ffff3a7224 */ /* 0x002fe200078e0079 */
[----:B--2---:R-:W-:Y:S01]  /*1b380*/  IADD3 R112, P0, PT, R112, R244, RZ ;  /* 0x000000f470707210 */ /* 0x004fe20007f1e0ff */
[----:B------:R-:W-:-:S04]  /*1b390*/  IMAD.X R122, R122, 0x1, R3, P1 ;  /* 0x000000017a7a7824 */ /* 0x000fc800008e0603 */
[----:B------:R-:W-:Y:S04]  /*1b3a0*/  STL [R1+0x71c], R112 ;  /* 0x00071c7001007387 */ /* 0x000fe80000100800 */
[----:B------:R1:W-:Y:S01]  /*1b3b0*/  STL [R1+0x6d8], R122 ;  /* 0x0006d87a01007387 */ /* 0x0003e20000100800 */
[----:B------:R-:W-:-:S03]  /*1b3c0*/  IMAD.MOV.U32 R59, RZ, RZ, R122 ;  /* 0x000000ffff3b7224 */ /* 0x000fc600078e007a */
[----:B------:R-:W2:Y:S01]  /*1b3d0*/  LDL.LU R57, [R1+0x89c] ;  /* 0x00089c0001397983 */ /* 0x000ea20000300800 */
[----:B---3--:R-:W-:-:S03]  /*1b3e0*/  IADD3 R67, P1, PT, R67, R244, RZ ;  /* 0x000000f443437210 */ /* 0x008fc60007f3e0ff */
[----:B------:R3:W-:Y:S04]  /*1b3f0*/  LDGSTS.E [R56+0x1c00], desc[UR28][R58.64], P3 ;  /* 0x01c000003a387fae */ /* 0x0007e800099a101c */
[----:B-1----:R-:W2:Y:S01]  /*1b400*/  LDL.LU R122, [R1+0x898] ;  /* 0x00089800017a7983 */ /* 0x002ea20000300800 */
[----:B------:R-:W-:-:S03]  /*1b410*/  IADD3.X R124, PT, PT, R124, R3, RZ, P0, !PT ;  /* 0x000000037c7c7210 */ /* 0x000fc600007fe4ff */
[----:B------:R-:W-:Y:S04]  /*1b420*/  STL [R1+0x75c], R67 ;  /* 0x00075c4301007387 */ /* 0x000fe80000100800 */
[----:B------:R1:W-:Y:S01]  /*1b430*/  STL [R1+0x718], R124 ;  /* 0x0007187c01007387 */ /* 0x0003e20000100800 */
[----:B---3--:R-:W-:-:S03]  /*1b440*/  MOV R58, R112 ;  /* 0x00000070003a7202 */ /* 0x008fc60000000f00 */
[----:B------:R-:W3:Y:S01]  /*1b450*/  LDL.LU R121, [R1+0x8dc] ;  /* 0x0008dc0001797983 */ /* 0x000ee20000300800 */
[----:B------:R-:W-:Y:S01]  /*1b460*/  IADD3 R117, P0, PT, R117, R244, RZ ;  /* 0x000000f475757210 */ /* 0x000fe20007f1e0ff */
[----:B------:R-:W-:Y:S02]  /*1b470*/  IMAD.MOV.U32 R59, RZ, RZ, R124 ;  /* 0x000000ffff3b7224 */ /* 0x000fe400078e007c */
[----:B-1----:R-:W3:Y:S01]  /*1b480*/  LDL.LU R124, [R1+0x8d8] ;  /* 0x0008d800017c7983 */ /* 0x002ee20000300800 */
[----:B----4-:R-:W-:-:S03]  /*1b490*/  IMAD.X R129, R129, 0x1, R3, P1 ;  /* 0x0000000181817824 */ /* 0x010fc600008e0603 */
[----:B------:R1:W-:Y:S04]  /*1b4a0*/  STL [R1+0x79c], R117 ;  /* 0x00079c7501007387 */ /* 0x0003e80000100800 */
[----:B------:R4:W-:Y:S04]  /*1b4b0*/  STL [R1+0x758], R129 ;  /* 0x0007588101007387 */ /* 0x0009e80000100800 */
[----:B------:R-:W3:Y:S04]  /*1b4c0*/  LDL.LU R112, [R1+0x524] ;  /* 0x0005240001707983 */ /* 0x000ee80000300800 */
[----:B------:R1:W-:Y:S01]  /*1b4d0*/  LDGSTS.E [R56+0x2000], desc[UR28][R58.64], P3 ;  /* 0x020000003a387fae */ /* 0x0003e200099a101c */
[----:B------:R-:W-:Y:S01]  /*1b4e0*/  IADD3 R116, P1, PT, R116, R244, RZ ;  /* 0x000000f474747210 */ /* 0x000fe20007f3e0ff */
[----:B------:R-:W-:-:S02]  /*1b4f0*/  IMAD.X R128, R128, 0x1, R3, P0 ;  /* 0x0000000180807824 */ /* 0x000fc400000e0603 */
[----:B-1----:R-:W-:Y:S02]  /*1b500*/  IMAD.MOV.U32 R58, RZ, RZ, R67 ;  /* 0x000000ffff3a7224 */ /* 0x002fe400078e0043 */
[----:B------:R-:W3:Y:S01]  /*1b510*/  LDL.LU R67, [R1+0x564] ;  /* 0x0005640001437983 */ /* 0x000ee20000300800 */
[----:B------:R-:W-:-:S03]  /*1b520*/  MOV R59, R129 ;  /* 0x00000081003b7202 */ /* 0x000fc60000000f00 */
[----:B------:R1:W-:Y:S04]  /*1b530*/  STL [R1+0x7dc], R116 ;  /* 0x0007dc7401007387 */ /* 0x0003e80000100800 */
[----:B------:R1:W-:Y:S04]  /*1b540*/  STL [R1+0x798], R128 ;  /* 0x0007988001007387 */ /* 0x0003e80000100800 */
[----:B------:R-:W3:Y:S01]  /*1b550*/  LDL.LU R130, [R1+0x520] ;  /* 0x0005200001827983 */ /* 0x000ee20000300800 */
[----:B------:R-:W-:-:S03]  /*1b560*/  IMAD.X R127, R127, 0x1, R3, P1 ;  /* 0x000000017f7f7824 */ /* 0x000fc600008e0603 */
[----:B------:R1:W-:Y:S01]  /*1b570*/  LDGSTS.E [R56+0x2400], desc[UR28][R58.64], P3 ;  /* 0x024000003a387fae */ /* 0x0003e200099a101c */
[----:B------:R-:W-:-:S05]  /*1b580*/  IADD3 R113, P0, PT, R113, R244, RZ ;  /* 0x000000f471717210 */ /* 0x000fca0007f1e0ff */
[----:B------:R2:W-:Y:S01]  /*1b590*/  STL [R1+0x81c], R113 ;  /* 0x00081c7101007387 */ /* 0x0005e20000100800 */
[----:B-1----:R-:W-:-:S03]  /*1b5a0*/  IMAD.MOV.U32 R58, RZ, RZ, R117 ;  /* 0x000000ffff3a7224 */ /* 0x002fc600078e0075 */
[----:B------:R1:W-:Y:S01]  /*1b5b0*/  STL [R1+0x7d8], R127 ;  /* 0x0007d87f01007387 */ /* 0x0003e20000100800 */
[----:B------:R-:W-:-:S03]  /*1b5c0*/  IMAD.MOV.U32 R59, RZ, RZ, R128 ;  /* 0x000000ffff3b7224 */ /* 0x000fc600078e0080 */
[----:B------:R-:W3:Y:S01]  /*1b5d0*/  LDL.LU R117, [R1+0x5a4] ;  /* 0x0005a40001757983 */ /* 0x000ee20000300800 */
[----:B------:R-:W-:-:S03]  /*1b5e0*/  IADD3.X R125, PT, PT, R125, R3, RZ, P0, !PT ;  /* 0x000000037d7d7210 */ /* 0x000fc600007fe4ff */
[----:B----4-:R-:W4:Y:S04]  /*1b5f0*/  LDL.LU R129, [R1+0x560] ;  /* 0x0005600001817983 */ /* 0x010f280000300800 */
[----:B------:R1:W-:Y:S01]  /*1b600*/  LDGSTS.E [R56+0x2800], desc[UR28][R58.64], P3 ;  /* 0x028000003a387fae */ /* 0x0003e200099a101c */
[----:B------:R-:W-:-:S05]  /*1b610*/  IADD3 R64, P1, PT, R64, R244, RZ ;  /* 0x000000f440407210 */ /* 0x000fca0007f3e0ff */
[----:B------:R2:W-:Y:S01]  /*1b620*/  STL [R1+0x85c], R64 ;  /* 0x00085c4001007387 */ /* 0x0005e20000100800 */
[----:B-1----:R-:W-:-:S03]  /*1b630*/  IMAD.MOV.U32 R58, RZ, RZ, R116 ;  /* 0x000000ffff3a7224 */ /* 0x002fc600078e0074 */
[----:B------:R-:W-:Y:S04]  /*1b640*/  STL [R1+0x818], R125 ;  /* 0x0008187d01007387 */ /* 0x000fe80000100800 */
[----:B------:R-:W4:Y:S04]  /*1b650*/  LDL.LU R116, [R1+0x5e4] ;  /* 0x0005e40001747983 */ /* 0x000f280000300800 */
[----:B------:R-:W4:Y:S01]  /*1b660*/  LDL.LU R128, [R1+0x5a0] ;  /* 0x0005a00001807983 */ /* 0x000f220000300800 */
[----:B------:R-:W-:Y:S02]  /*1b670*/  IMAD.MOV.U32 R59, RZ, RZ, R127 ;  /* 0x000000ffff3b7224 */ /* 0x000fe400078e007f */
[----:B------:R-:W-:-:S03]  /*1b680*/  IMAD.X R123, R123, 0x1, R3, P1 ;  /* 0x000000017b7b7824 */ /* 0x000fc600008e0603 */
[----:B------:R1:W-:Y:S02]  /*1b690*/  LDGSTS.E [R56+0x2c00], desc[UR28][R58.64], P3 ;  /* 0x02c000003a387fae */ /* 0x0003e400099a101c */
[----:B-1----:R-:W-:Y:S01]  /*1b6a0*/  MOV R58, R113 ;  /* 0x00000071003a7202 */ /* 0x002fe20000000f00 */
[----:B------:R-:W-:-:S05]  /*1b6b0*/  IMAD.MOV.U32 R59, RZ, RZ, R125 ;  /* 0x000000ffff3b7224 */ /* 0x000fca00078e007d */
[----:B------:R1:W-:Y:S02]  /*1b6c0*/  LDGSTS.E [R56+0x3000], desc[UR28][R58.64], P3 ;  /* 0x030000003a387fae */ /* 0x0003e400099a101c */
[----:B-1----:R-:W-:Y:S01]  /*1b6d0*/  IMAD.MOV.U32 R58, RZ, RZ, R64 ;  /* 0x000000ffff3a7224 */ /* 0x002fe200078e0040 */
[----:B------:R-:W-:-:S05]  /*1b6e0*/  MOV R59, R123 ;  /* 0x0000007b003b7202 */ /* 0x000fca0000000f00 */
[----:B------:R1:W-:Y:S01]  /*1b6f0*/  LDGSTS.E [R56+0x3400], desc[UR28][R58.64], P3 ;  /* 0x034000003a387fae */ /* 0x0003e200099a101c */
[----:B--2---:R-:W-:-:S05]  /*1b700*/  IADD3 R57, P0, PT, R57, R244, RZ ;  /* 0x000000f439397210 */ /* 0x004fca0007f1e0ff */
[----:B------:R-:W-:Y:S01]  /*1b710*/  STL [R1+0x89c], R57 ;  /* 0x00089c3901007387 */ /* 0x000fe20000100800 */
[----:B------:R-:W-:-:S03]  /*1b720*/  IMAD.X R122, R122, 0x1, R3, P0 ;  /* 0x000000017a7a7824 */ /* 0x000fc600000e0603 */
[----:B------:R2:W-:Y:S04]  /*1b730*/  STL [R1+0x858], R123 ;  /* 0x0008587b01007387 */ /* 0x0005e80000100800 */
[----:B------:R-:W4:Y:S04]  /*1b740*/  LDL.LU R113, [R1+0x624] ;  /* 0x0006240001717983 */ /* 0x000f280000300800 */
[----:B------:R-:W4:Y:S01]  /*1b750*/  LDL.LU R127, [R1+0x5e0] ;  /* 0x0005e000017f7983 */ /* 0x000f220000300800 */
[----:B---3--:R-:W-:Y:S01]  /*1b760*/  IADD3 R121, P1, PT, R121, R244, RZ ;  /* 0x000000f479797210 */ /* 0x008fe20007f3e0ff */
[----:B-1----:R-:W-:-:S04]  /*1b770*/  IMAD.MOV.U32 R58, RZ, RZ, R57 ;  /* 0x000000ffff3a7224 */ /* 0x002fc800078e0039 */
[----:B------:R-:W-:Y:S01]  /*1b780*/  STL [R1+0x8dc], R121 ;  /* 0x0008dc7901007387 */ /* 0x000fe20000100800 */
[----:B------:R-:W-:-:S03]  /*1b790*/  IMAD.X R124, R124, 0x1, R3, P1 ;  /* 0x000000017c7c7824 */ /* 0x000fc600008e0603 */
[----:B------:R1:W-:Y:S01]  /*1b7a0*/  STL [R1+0x898], R122 ;  /* 0x0008987a01007387 */ /* 0x0003e20000100800 */
[----:B------:R-:W-:-:S03]  /*1b7b0*/  IMAD.MOV.U32 R59, RZ, RZ, R122 ;  /* 0x000000ffff3b7224 */ /* 0x000fc600078e007a */
[----:B------:R-:W3:Y:S04]  /*1b7c0*/  LDL.LU R64, [R1+0x664] ;  /* 0x0006640001407983 */ /* 0x000ee80000300800 */
[----:B--2---:R-:W2:Y:S01]  /*1b7d0*/  LDL.LU R123, [R1+0x620] ;  /* 0x00062000017b7983 */ /* 0x004ea20000300800 */
[----:B------:R-:W-:-:S03]  /*1b7e0*/  IADD3 R112, P0, PT, R112, R244, RZ ;  /* 0x000000f470707210 */ /* 0x000fc60007f1e0ff */
[----:B------:R1:W-:Y:S01]  /*1b7f0*/  LDGSTS.E [R56+0x3800], desc[UR28][R58.64], P3 ;  /* 0x038000003a387fae */ /* 0x0003e200099a101c */
[----:B------:R-:W-:-:S03]  /*1b800*/  LOP3.LUT R57, R126, 0x10, RZ, 0x3c, !PT ;  /* 0x000000107e397812 */ /* 0x000fc600078e3cff */
[----:B------:R-:W-:Y:S04]  /*1b810*/  STL [R1+0x524], R112 ;  /* 0x0005247001007387 */ /* 0x000fe80000100800 */
[----:B------:R1:W-:Y:S04]  /*1b820*/  STL [R1+0x8d8], R124 ;  /* 0x0008d87c01007387 */ /* 0x0003e80000100800 */
[----:B-1----:R-:W2:Y:S01]  /*1b830*/  LDL.LU R122, [R1+0x6a4] ;  /* 0x0006a400017a7983 */ /* 0x002ea20000300800 */
[----:B------:R-:W-:Y:S01]  /*1b840*/  IADD3 R67, P1, PT, R67, R244, RZ ;  /* 0x000000f443437210 */ /* 0x000fe20007f3e0ff */
[----:B------:R-:W-:-:S02]  /*1b850*/  IMAD.MOV.U32 R58, RZ, RZ, R121 ;  /* 0x000000ffff3a7224 */ /* 0x000fc400078e0079 */
[----:B------:R-:W-:Y:S01]  /*1b860*/  IMAD.MOV.U32 R59, RZ, RZ, R124 ;  /* 0x000000ffff3b7224 */ /* 0x000fe200078e007c */
[----:B------:R-:W2:Y:S04]  /*1b870*/  LDL.LU R121, [R1+0x660] ;  /* 0x0006600001797983 */ /* 0x000ea80000300800 */
[----:B------:R1:W-:Y:S01]  /*1b880*/  STL [R1+0x564], R67 ;  /* 0x0005644301007387 */ /* 0x0003e20000100800 */
[----:B------:R-:W-:-:S03]  /*1b890*/  IADD3.X R130, PT, PT, R130, R3, RZ, P0, !PT ;  /* 0x0000000382827210 */ /* 0x000fc600007fe4ff */
[----:B------:R1:W-:Y:S01]  /*1b8a0*/  LDGSTS.E [R56+0x3c00], desc[UR28][R58.64], P3 ;  /* 0x03c000003a387fae */ /* 0x0003e200099a101c */
[----:B------:R-:W-:-:S03]  /*1b8b0*/  VIADD R57, R57, UR7 ;  /* 0x0000000739397c36 */ /* 0x000fc60008000000 */
[----:B------:R-:W-:Y:S04]  /*1b8c0*/  STL [R1+0x520], R130 ;  /* 0x0005208201007387 */ /* 0x000fe80000100800 */
[----:B------:R-:W2:Y:S04]  /*1b8d0*/  LDL.LU R125, [R1+0x6a0] ;  /* 0x0006a000017d7983 */ /* 0x000ea80000300800 */
[----:B------:R-:W2:Y:S01]  /*1b8e0*/  LDL.LU R124, [R1+0x6e4] ;  /* 0x0006e400017c7983 */ /* 0x000ea20000300800 */
[----:B-1----:R-:W-:Y:S02]  /*1b8f0*/  IMAD.MOV.U32 R58, RZ, RZ, R112 ;  /* 0x000000ffff3a7224 */ /* 0x002fe400078e0070 */
[----:B------:R-:W-:Y:S01]  /*1b900*/  IMAD.MOV.U32 R59, RZ, RZ, R130 ;  /* 0x000000ffff3b7224 */ /* 0x000fe200078e0082 */
[----:B------:R-:W2:Y:S04]  /*1b910*/  LDL.LU R112, [R1+0x724] ;  /* 0x0007240001707983 */ /* 0x000ea80000300800 */
[----:B------:R1:W-:Y:S01]  /*1b920*/  LDGSTS.E [R57+0x80], desc[UR28][R58.64], P3 ;  /* 0x000800003a397fae */ /* 0x0003e200099a101c */
[----:B------:R-:W-:-:S02]  /*1b930*/  IADD3 R117, P0, PT, R117, R244, RZ ;  /* 0x000000f475757210 */ /* 0x000fc40007f1e0ff */
[----:B----4-:R-:W-:-:S03]  /*1b940*/  IADD3.X R129, PT, PT, R129, R3, RZ, P1, !PT ;  /* 0x0000000381817210 */ /* 0x010fc60000ffe4ff */
[----:B------:R-:W-:Y:S04]  /*1b950*/  STL [R1+0x5a4], R117 ;  /* 0x0005a47501007387 */ /* 0x000fe80000100800 */
[----:B------:R-:W-:Y:S01]  /*1b960*/  STL [R1+0x560], R129 ;  /* 0x0005608101007387 */ /* 0x000fe20000100800 */
[----:B-1----:R-:W-:Y:S01]  /*1b970*/  MOV R58, R67 ;  /* 0x00000043003a7202 */ /* 0x002fe20000000f00 */
[----:B------:R-:W-:Y:S02]  /*1b980*/  IMAD.MOV.U32 R59, RZ, RZ, R129 ;  /* 0x000000ffff3b7224 */ /* 0x000fe400078e0081 */
[----:B------:R-:W4:Y:S04]  /*1b990*/  LDL.LU R56, [R1+0x6e0] ;  /* 0x0006e00001387983 */ /* 0x000f280000300800 */
[----:B------:R1:W-:Y:S01]  /*1b9a0*/  LDGSTS.E [R57+0x480], desc[UR28][R58.64], P3 ;  /* 0x004800003a397fae */ /* 0x0003e200099a101c */
[----:B------:R-:W-:Y:S01]  /*1b9b0*/  IADD3 R116, P1, PT, R116, R244, RZ ;  /* 0x000000f474747210 */ /* 0x000fe20007f3e0ff */
[----:B------:R-:W-:-:S04]  /*1b9c0*/  IMAD.X R128, R128, 0x1, R3, P0 ;  /* 0x0000000180807824 */ /* 0x000fc800000e0603 */
[----:B------:R-:W-:Y:S04]  /*1b9d0*/  STL [R1+0x5e4], R116 ;  /* 0x0005e47401007387 */ /* 0x000fe80000100800 */
[----:B------:R1:W-:Y:S02]  /*1b9e0*/  STL [R1+0x5a0], R128 ;  /* 0x0005a08001007387 */ /* 0x0003e40000100800 */
[----:B-1----:R-:W-:Y:S02]  /*1b9f0*/  MOV R59, R128 ;  /* 0x00000080003b7202 */ /* 0x002fe40000000f00 */
[----:B------:R-:W4:Y:S04]  /*1ba00*/  LDL.LU R67, [R1+0x764] ;  /* 0x0007640001437983 */ /* 0x000f280000300800 */
[----:B------:R-:W4:Y:S01]  /*1ba10*/  LDL.LU R128, [R1+0x720] ;  /* 0x0007200001807983 */ /* 0x000f220000300800 */
[----:B------:R-:W-:-:S05]  /*1ba20*/  IMAD.MOV.U32 R58, RZ, RZ, R117 ;  /* 0x000000ffff3a7224 */ /* 0x000fca00078e0075 */
[----:B------:R1:W-:Y:S02]  /*1ba30*/  LDGSTS.E [R57+0x880], desc[UR28][R58.64], P3 ;  /* 0x008800003a397fae */ /* 0x0003e400099a101c */
[----:B-1----:R-:W-:Y:S01]  /*1ba40*/  IMAD.MOV.U32 R58, RZ, RZ, R116 ;  /* 0x000000ffff3a7224 */ /* 0x002fe200078e0074 */
[----:B------:R-:W-:Y:S01]  /*1ba50*/  IADD3 R113, P0, PT, R113, R244, RZ ;  /* 0x000000f471717210 */ /* 0x000fe20007f1e0ff */
[----:B------:R-:W-:-:S04]  /*1ba60*/  IMAD.X R127, R127, 0x1, R3, P1 ;  /* 0x000000017f7f7824 */ /* 0x000fc800008e0603 */
[----:B------:R-:W-:Y:S04]  /*1ba70*/  STL [R1+0x624], R113 ;  /* 0x0006247101007387 */ /* 0x000fe80000100800 */
[----:B------:R1:W-:Y:S01]  /*1ba80*/  STL [R1+0x5e0], R127 ;  /* 0x0005e07f01007387 */ /* 0x0003e20000100800 */
[----:B------:R-:W-:-:S03]  /*1ba90*/  IMAD.MOV.U32 R59, RZ, RZ, R127 ;  /* 0x000000ffff3b7224 */ /* 0x000fc600078e007f */
[----:B------:R-:W4:Y:S04]  /*1baa0*/  LDL.LU R117, [R1+0x7a4] ;  /* 0x0007a40001757983 */ /* 0x000f280000300800 */
[----:B------:R-:W4:Y:S01]  /*1bab0*/  LDL.LU R129, [R1+0x760] ;  /* 0x0007600001817983 */ /* 0x000f220000300800 */
[----:B---3--:R-:W-:-:S03]  /*1bac0*/  IADD3 R64, P1, PT, R64, R244, RZ ;  /* 0x000000f440407210 */ /* 0x008fc60007f3e0ff */
[----:B------:R3:W-:Y:S01]  /*1bad0*/  LDGSTS.E [R57+0xc80], desc[UR28][R58.64], P3 ;  /* 0x00c800003a397fae */ /* 0x0007e200099a101c */
[----:B--2---:R-:W-:-:S03]  /*1bae0*/  IMAD.X R123, R123, 0x1, R3, P0 ;  /* 0x000000017b7b7824 */ /* 0x004fc600000e0603 */
[----:B------:R-:W-:Y:S04]  /*1baf0*/  STL [R1+0x664], R64 ;  /* 0x0006644001007387 */ /* 0x000fe80000100800 */
[----:B------:R-:W-:Y:S04]  /*1bb00*/  STL [R1+0x620], R123 ;  /* 0x0006207b01007387 */ /* 0x000fe80000100800 */
[----:B------:R-:W2:Y:S01]  /*1bb10*/  LDL.LU R116, [R1+0x7e4] ;  /* 0x0007e40001747983 */ /* 0x000ea20000300800 */
[----:B---3--:R-:W-:-:S03]  /*1bb20*/  IMAD.MOV.U32 R58, RZ, RZ, R113 ;  /* 0x000000ffff3a7224 */ /* 0x008fc600078e0071 */
[----:B-1----:R-:W3:Y:S01]  /*1bb30*/  LDL.LU R127, [R1+0x7a0] ;  /* 0x0007a000017f7983 */ /* 0x002ee20000300800 */
[----:B------:R-:W-:Y:S01]  /*1bb40*/  IMAD.MOV.U32 R59, RZ, RZ, R123 ;  /* 0x000000ffff3b7224 */ /* 0x000fe200078e007b */
[----:B------:R-:W-:-:S04]  /*1bb50*/  IADD3 R122, P0, PT, R122, R244, RZ ;  /* 0x000000f47a7a7210 */ /* 0x000fc80007f1e0ff */
[----:B------:R1:W-:Y:S01]  /*1bb60*/  LDGSTS.E [R57+0x1080], desc[UR28][R58.64], P3 ;  /* 0x010800003a397fae */ /* 0x0003e200099a101c */
[----:B------:R-:W-:-:S03]  /*1bb70*/  IADD3.X R121, PT, PT, R121, R3, RZ, P1, !PT ;  /* 0x0000000379797210 */ /* 0x000fc60000ffe4ff */
[----:B------:R-:W-:Y:S04]  /*1bb80*/  STL [R1+0x6a4], R122 ;  /* 0x0006a47a01007387 */ /* 0x000fe80000100800 */
[----:B------:R1:W-:Y:S02]  /*1bb90*/  STL [R1+0x660], R121 ;  /* 0x0006607901007387 */ /* 0x0003e40000100800 */
[----:B-1----:R-:W-:Y:S02]  /*1bba0*/  IMAD.MOV.U32 R59, RZ, RZ, R121 ;  /* 0x000000ffff3b7224 */ /* 0x002fe400078e0079 */
[----:B------:R-:W3:Y:S01]  /*1bbb0*/  LDL.LU R113, [R1+0x824] ;  /* 0x0008240001717983 */ /* 0x000ee20000300800 */
[----:B------:R-:W-:-:S03]  /*1bbc0*/  MOV R58, R64 ;  /* 0x00000040003a7202 */ /* 0x000fc60000000f00 */
[----:B------:R-:W3:Y:S01]  /*1bbd0*/  LDL.LU R121, [R1+0x7e0] ;  /* 0x0007e00001797983 */ /* 0x000ee20000300800 */
[----:B------:R-:W-:-:S03]  /*1bbe0*/  IMAD.X R125, R125, 0x1, R3, P0 ;  /* 0x000000017d7d7824 */ /* 0x000fc600000e0603 */
[----:B------:R1:W-:Y:S01]  /*1bbf0*/  LDGSTS.E [R57+0x1480], desc[UR28][R58.64], P3 ;  /* 0x014800003a397fae */ /* 0x0003e200099a101c */
[----:B------:R-:W-:-:S05]  /*1bc00*/  IADD3 R124, P1, PT, R124, R244, RZ ;  /* 0x000000f47c7c7210 */ /* 0x000fca0007f3e0ff */
[----:B------:R-:W-:Y:S01]  /*1bc10*/  STL [R1+0x6e4], R124 ;  /* 0x0006e47c01007387 */ /* 0x000fe20000100800 */
[----:B------:R-:W-:-:S03]  /*1bc20*/  IADD3 R112, P0, PT, R112, R244, RZ ;  /* 0x000000f470707210 */ /* 0x000fc60007f1e0ff */
[----:B------:R4:W-:Y:S01]  /*1bc30*/  STL [R1+0x6a0], R125 ;  /* 0x0006a07d01007387 */ /* 0x0009e20000100800 */
[----:B-1----:R-:W-:-:S03]  /*1bc40*/  IMAD.MOV.U32 R58, RZ, RZ, R122 ;  /* 0x000000ffff3a7224 */ /* 0x002fc600078e007a */
[----:B------:R-:W3:Y:S01]  /*1bc50*/  LDL.LU R123, [R1+0x820] ;  /* 0x00082000017b7983 */ /* 0x000ee20000300800 */
[----:B------:R-:W-:-:S03]  /*1bc60*/  MOV R59, R125 ;  /* 0x0000007d003b7202 */ /* 0x000fc60000000f00 */
[----:B------:R-:W3:Y:S04]  /*1bc70*/  LDL.LU R64, [R1+0x864] ;  /* 0x0008640001407983 */ /* 0x000ee80000300800 */
[----:B----4-:R-:W4:Y:S01]  /*1bc80*/  LDL.LU R125, [R1+0x860] ;  /* 0x00086000017d7983 */ /* 0x010f220000300800 */
[----:B------:R-:W-:-:S03]  /*1bc90*/  IMAD.X R56, R56, 0x1, R3, P1 ;  /* 0x0000000138387824 */ /* 0x000fc600008e0603 */
[----:B------:R-:W-:Y:S04]  /*1bca0*/  STL [R1+0x724], R112 ;  /* 0x0007247001007387 */ /* 0x000fe80000100800 */
[----:B------:R1:W-:Y:S04]  /*1bcb0*/  STL [R1+0x6e0], R56 ;  /* 0x0006e03801007387 */ /* 0x0003e80000100800 */
[----:B------:R-:W4:Y:S04]  /*1bcc0*/  LDL.LU R122, [R1+0x8a4] ;  /* 0x0008a400017a7983 */ /* 0x000f280000300800 */
[----:B------:R1:W-:Y:S01]  /*1bcd0*/  LDGSTS.E [R57+0x1880], desc[UR28][R58.64], P3 ;  /* 0x018800003a397fae */ /* 0x0003e200099a101c */
[----:B------:R-:W-:Y:S01]  /*1bce0*/  IADD3 R67, P1, PT, R67, R244, RZ ;  /* 0x000000f443437210 */ /* 0x000fe20007f3e0ff */
[----:B-1----:R-:W-:-:S02]  /*1bcf0*/  IMAD.MOV.U32 R58, RZ, RZ, R124 ;  /* 0x000000ffff3a7224 */ /* 0x002fc400078e007c */
[----:B------:R-:W4:Y:S01]  /*1bd00*/  LDL.LU R124, [R1+0x8a0] ;  /* 0x0008a000017c7983 */ /* 0x000f220000300800 */
[----:B------:R-:W-:-:S03]  /*1bd10*/  IMAD.X R128, R128, 0x1, R3, P0 ;  /* 0x0000000180807824 */ /* 0x000fc600000e0603 */
[----:B------:R-:W-:Y:S01]  /*1bd20*/  STL [R1+0x764], R67 ;  /* 0x0007644301007387 */ /* 0x000fe20000100800 */
[----:B------:R-:W-:-:S03]  /*1bd30*/  IMAD.MOV.U32 R59, RZ, RZ, R56 ;  /* 0x000000ffff3b7224 */ /* 0x000fc600078e0038 */
[----:B------:R1:W-:Y:S04]  /*1bd40*/  STL [R1+0x720], R128 ;  /* 0x0007208001007387 */ /* 0x0003e80000100800 */
[----:B------:R-:W4:Y:S04]  /*1bd50*/  LDL.LU R56, [R1+0x8e4] ;  /* 0x0008e40001387983 */ /* 0x000f280000300800 */
[----:B------:R1:W-:Y:S02]  /*1bd60*/  LDGSTS.E [R57+0x1c80], desc[UR28][R58.64], P3 ;  /* 0x01c800003a397fae */ /* 0x0003e400099a101c */
[----:B-1----:R-:W-:-:S02]  /*1bd70*/  IMAD.MOV.U32 R58, RZ, RZ, R112 ;  /* 0x000000ffff3a7224 */ /* 0x002fc400078e0070 */
[----:B------:R-:W-:Y:S01]  /*1bd80*/  IMAD.MOV.U32 R59, RZ, RZ, R128 ;  /* 0x000000ffff3b7224 */ /* 0x000fe200078e0080 */
[----:B------:R-:W4:Y:S04]  /*1bd90*/  LDL.LU R112, [R1+0x8e0] ;  /* 0x0008e00001707983 */ /* 0x000f280000300800 */
[----:B------:R1:W-:Y:S02]  /*1bda0*/  LDGSTS.E [R57+0x2080], desc[UR28][R58.64], P3 ;  /* 0x020800003a397fae */ /* 0x0003e400099a101c */
[----:B-1----:R-:W-:Y:S02]  /*1bdb0*/  MOV R58, R67 ;  /* 0x00000043003a7202 */ /* 0x002fe40000000f00 */
[----:B------:R-:W-:Y:S02]  /*1bdc0*/  IADD3 R117, P0, PT, R117, R244, RZ ;  /* 0x000000f475757210 */ /* 0x000fe40007f1e0ff */
[----:B------:R-:W-:-:S03]  /*1bdd0*/  IADD3.X R129, PT, PT, R129, R3, RZ, P1, !PT ;  /* 0x0000000381817210 */ /* 0x000fc60000ffe4ff */
[----:B------:R-:W-:Y:S04]  /*1bde0*/  STL [R1+0x7a4], R117 ;  /* 0x0007a47501007387 */ /* 0x000fe80000100800 */
[----:B------:R1:W-:Y:S01]  /*1bdf0*/  STL [R1+0x760], R129 ;  /* 0x0007608101007387 */ /* 0x0003e20000100800 */
[----:B------:R-:W-:-:S03]  /*1be00*/  IMAD.MOV.U32 R59, RZ, RZ, R129 ;  /* 0x000000ffff3b7224 */ /* 0x000fc600078e0081 */
[----:B------:R-:W4:Y:S04]  /*1be10*/  LDL.LU R128, [R1+0x52c] ;  /* 0x00052c0001807983 */ /* 0x000f280000300800 */
[----:B------:R3:W-:Y:S01]  /*1be20*/  LDGSTS.E [R57+0x2480], desc[UR28][R58.64], P3 ;  /* 0x024800003a397fae */ /* 0x0007e200099a101c */
[----:B--2---:R-:W-:-:S03]  /*1be30*/  IADD3 R116, P1, PT, R116, R244, RZ ;  /* 0x000000f474747210 */ /* 0x004fc60007f3e0ff */
[----:B-1----:R-:W2:Y:S01]  /*1be40*/  LDL.LU R129, [R1+0x528] ;  /* 0x0005280001817983 */ /* 0x002ea20000300800 */
[----:B---3--:R-:W-:-:S03]  /*1be50*/  IMAD.X R127, R127, 0x1, R3, P0 ;  /* 0x000000017f7f7824 */ /* 0x008fc600000e0603 */
[----:B------:R-:W-:Y:S04]  /*1be60*/  STL [R1+0x7e4], R116 ;  /* 0x0007e47401007387 */ /* 0x000fe80000100800 */
[----:B------:R-:W-:Y:S01]  /*1be70*/  STL [R1+0x7a0], R127 ;  /* 0x0007a07f01007387 */ /* 0x000fe20000100800 */
[----:B------:R-:W-:Y:S01]  /*1be80*/  IMAD.MOV.U32 R58, RZ, RZ, R117 ;  /* 0x000000ffff3a7224 */ /* 0x000fe200078e0075 */
[----:B------:R-:W-:Y:S02]  /*1be90*/  MOV R59, R127 ;  /* 0x0000007f003b7202 */ /* 0x000fe40000000f00 */
[----:B------:R-:W3:Y:S04]  /*1bea0*/  LDL.LU R67, [R1+0x56c] ;  /* 0x00056c0001437983 */ /* 0x000ee80000300800 */
[----:B------:R1:W-:Y:S04]  /*1beb0*/  LDGSTS.E [R57+0x2880], desc[UR28][R58.64], P3 ;  /* 0x028800003a397fae */ /* 0x0003e800099a101c */
[----:B------:R-:W3:Y:S01]  /*1bec0*/  LDL.LU R117, [R1+0x5ac] ;  /* 0x0005ac0001757983 */ /* 0x000ee20000300800 */
[----:B------:R-:W-:Y:S01]  /*1bed0*/  IADD3 R113, P0, PT, R113, R244, RZ ;  /* 0x000000f471717210 */ /* 0x000fe20007f1e0ff */
[----:B------:R-:W-:-:S04]  /*1bee0*/  IMAD.X R121, R121, 0x1, R3, P1 ;  /* 0x0000000179797824 */ /* 0x000fc800008e0603 */
[----:B------:R-:W-:Y:S01]  /*1bef0*/  STL [R1+0x824], R113 ;  /* 0x0008247101007387 */ /* 0x000fe20000100800 */
[----:B-1----:R-:W-:Y:S02]  /*1bf00*/  IMAD.MOV.U32 R58, RZ, RZ, R116 ;  /* 0x000000ffff3a7224 */ /* 0x002fe400078e0074 */
[----:B------:R-:W-:Y:S01]  /*1bf10*/  IMAD.MOV.U32 R59, RZ, RZ, R121 ;  /* 0x000000ffff3b7224 */ /* 0x000fe200078e0079 */
[----:B------:R1:W-:Y:S04]  /*1bf20*/  STL [R1+0x7e0], R121 ;  /* 0x0007e07901007387 */ /* 0x0003e80000100800 */
[----:B------:R4:W-:Y:S04]  /*1bf30*/  LDGSTS.E [R57+0x2c80], desc[UR28][R58.64], P3 ;  /* 0x02c800003a397fae */ /* 0x0009e800099a101c */
[----:B-1----:R-:W3:Y:S01]  /*1bf40*/  LDL.LU R121, [R1+0x568] ;  /* 0x0005680001797983 */ /* 0x002ee20000300800 */
[----:B------:R-:W-:Y:S01]  /*1bf50*/  IMAD.X R123, R123, 0x1, R3, P0 ;  /* 0x000000017b7b7824 */ /* 0x000fe200000e0603 */
[----:B------:R-:W-:-:S03]  /*1bf60*/  IADD3 R64, P1, PT, R64, R244, RZ ;  /* 0x000000f440407210 */ /* 0x000fc60007f3e0ff */
[----:B----4-:R-:W-:Y:S02]  /*1bf70*/  IMAD.MOV.U32 R59, RZ, RZ, R123 ;  /* 0x000000ffff3b7224 */ /* 0x010fe400078e007b */
[----:B------:R-:W-:Y:S01]  /*1bf80*/  STL [R1+0x864], R64 ;  /* 0x0008644001007387 */ /* 0x000fe20000100800 */
[----:B------:R-:W-:-:S03]  /*1bf90*/  IADD3.X R125, PT, PT, R125, R3, RZ, P1, !PT ;  /* 0x000000037d7d7210 */ /* 0x000fc60000ffe4ff */
[----:B------:R1:W-:Y:S04]  /*1bfa0*/  STL [R1+0x820], R123 ;  /* 0x0008207b01007387 */ /* 0x0003e80000100800 */
[----:B------:R-:W4:Y:S01]  /*1bfb0*/  LDL.LU R116, [R1+0x5ec] ;  /* 0x0005ec0001747983 */ /* 0x000f220000300800 */
[----:B------:R-:W-:-:S03]  /*1bfc0*/  IADD3 R122, P0, PT, R122, R244, RZ ;  /* 0x000000f47a7a7210 */ /* 0x000fc60007f1e0ff */
[----:B-1----:R-:W4:Y:S01]  /*1bfd0*/  LDL.LU R123, [R1+0x5a8] ;  /* 0x0005a800017b7983 */ /* 0x002f220000300800 */
[----:B------:R-:W-:-:S03]  /*1bfe0*/  IMAD.MOV.U32 R58, RZ, RZ, R113 ;  /* 0x000000ffff3a7224 */ /* 0x000fc600078e0071 */
[----:B------:R-:W-:Y:S04]  /*1bff0*/  STL [R1+0x8a4], R122 ;  /* 0x0008a47a01007387 */ /* 0x000fe80000100800 */
[----:B------:R1:W-:Y:S04]  /*1c000*/  STL [R1+0x860], R125 ;  /* 0x0008607d01007387 */ /* 0x0003e80000100800 */
[----:B------:R-:W4:Y:S04]  /*1c010*/  LDL.LU R113, [R1+0x62c] ;  /* 0x00062c0001717983 */ /* 0x000f280000300800 */
[----:B------:R-:W4:Y:S01]  /*1c020*/  LDL.LU R127, [R1+0x5e8] ;  /* 0x0005e800017f7983 */ /* 0x000f220000300800 */
[----:B------:R-:W-:-:S03]  /*1c030*/  IMAD.X R124, R124, 0x1, R3, P0 ;  /* 0x000000017c7c7824 */ /* 0x000fc600000e0603 */
[----:B------:R1:W-:Y:S01]  /*1c040*/  LDGSTS.E [R57+0x3080], desc[UR28][R58.64], P3 ;  /* 0x030800003a397fae */ /* 0x0003e200099a101c */
[----:B------:R-:W-:Y:S02]  /*1c050*/  IADD3 R56, P1, PT, R56, R244, RZ ;  /* 0x000000f438387210 */ /* 0x000fe40007f3e0ff */
[----:B-1----:R-:W-:Y:S01]  /*1c060*/  MOV R58, R64 ;  /* 0x00000040003a7202 */ /* 0x002fe20000000f00 */
[----:B------:R-:W-:Y:S02]  /*1c070*/  IMAD.MOV.U32 R59, RZ, RZ, R125 ;  /* 0x000000ffff3b7224 */ /* 0x000fe400078e007d */
[----:B------:R1:W-:Y:S04]  /*1c080*/  STL [R1+0x8e4], R56 ;  /* 0x0008e43801007387 */ /* 0x0003e80000100800 */
[----:B------:R1:W-:Y:S04]  /*1c090*/  STL [R1+0x8a0], R124 ;  /* 0x0008a07c01007387 */ /* 0x0003e80000100800 */
[----:B------:R-:W4:Y:S04]  /*1c0a0*/  LDL.LU R64, [R1+0x66c] ;  /* 0x00066c0001407983 */ /* 0x000f280000300800 */
[----:B------:R-:W4:Y:S01]  /*1c0b0*/  LDL.LU R125, [R1+0x628] ;  /* 0x00062800017d7983 */ /* 0x000f220000300800 */
[----:B------:R-:W-:-:S03]  /*1c0c0*/  IMAD.X R112, R112, 0x1, R3, P1 ;  /* 0x0000000170707824 */ /* 0x000fc600008e0603 */
[----:B------:R1:W-:Y:S02]  /*1c0d0*/  LDGSTS.E [R57+0x3480], desc[UR28][R58.64], P3 ;  /* 0x034800003a397fae */ /* 0x0003e400099a101c */
[----:B-1----:R-:W-:Y:S01]  /*1c0e0*/  IMAD.MOV.U32 R58, RZ, RZ, R122 ;  /* 0x000000ffff3a7224 */ /* 0x002fe200078e007a */
[----:B------:R-:W-:-:S05]  /*1c0f0*/  MOV R59, R124 ;  /* 0x0000007c003b7202 */ /* 0x000fca0000000f00 */
[----:B------:R1:W-:Y:S02]  /*1c100*/  LDGSTS.E [R57+0x3880], desc[UR28][R58.64], P3 ;  /* 0x038800003a397fae */ /* 0x0003e400099a101c */
[----:B-1----:R-:W-:Y:S02]  /*1c110*/  IMAD.MOV.U32 R58, RZ, RZ, R56 ;  /* 0x000000ffff3a7224 */ /* 0x002fe400078e0038 */
[----:B------:R-:W-:Y:S01]  /*1c120*/  IMAD.MOV.U32 R59, RZ, RZ, R112 ;  /* 0x000000ffff3b7224 */ /* 0x000fe200078e0070 */
[----:B------:R-:W-:-:S04]  /*1c130*/  IADD3 R56, PT, PT, R65, UR7, RZ ;  /* 0x0000000741387c10 */ /* 0x000fc8000fffe0ff */
[----:B------:R1:W-:Y:S01]  /*1c140*/  LDGSTS.E [R57+0x3c80], desc[UR28][R58.64], P3 ;  /* 0x03c800003a397fae */ /* 0x0003e200099a101c */
[----:B------:R-:W-:-:S05]  /*1c150*/  IADD3 R128, P0, PT, R128, R244, RZ ;  /* 0x000000f480807210 */ /* 0x000fca0007f1e0ff */
[----:B------:R-:W-:Y:S01]  /*1c160*/  STL [R1+0x52c], R128 ;  /* 0x00052c8001007387 */ /* 0x000fe20000100800 */
[----:B--2---:R-:W-:-:S03]  /*1c170*/  IMAD.X R129, R129, 0x1, R3, P0 ;  /* 0x0000000181817824 */ /* 0x004fc600000e0603 */
[----:B------:R2:W-:Y:S04]  /*1c180*/  STL [R1+0x8e0], R112 ;  /* 0x0008e07001007387 */ /* 0x0005e80000100800 */
[----:B------:R-:W4:Y:S04]  /*1c190*/  LDL.LU R124, [R1+0x6ac] ;  /* 0x0006ac00017c7983 */ /* 0x000f280000300800 */
[----:B------:R-:W4:Y:S01]  /*1c1a0*/  LDL.LU R122, [R1+0x668] ;  /* 0x00066800017a7983 */ /* 0x000f220000300800 */
[----:B---3--:R-:W-:Y:S01]  /*1c1b0*/  IADD3 R67, P1, PT, R67, R244, RZ ;  /* 0x000000f443437210 */ /* 0x008fe20007f3e0ff */
[----:B-1----:R-:W-:-:S04]  /*1c1c0*/  IMAD.MOV.U32 R58, RZ, RZ, R128 ;  /* 0x000000ffff3a7224 */ /* 0x002fc800078e0080 */
[----:B------:R-:W-:Y:S01]  /*1c1d0*/  STL [R1+0x56c], R67 ;  /* 0x00056c4301007387 */ /* 0x000fe20000100800 */
[----:B------:R-:W-:-:S03]  /*1c1e0*/  IMAD.MOV.U32 R59, RZ, RZ, R129 ;  /* 0x000000ffff3b7224 */ /* 0x000fc600078e0081 */
[----:B------:R-:W-:Y:S01]  /*1c1f0*/  STL [R1+0x528], R129 ;  /* 0x0005288101007387 */ /* 0x000fe20000100800 */
[----:B------:R-:W-:-:S03]  /*1c200*/  IADD3 R117, P0, PT, R117, R244, RZ ;  /* 0x000000f475757210 */ /* 0x000fc60007f1e0ff */
[----:B--2---:R-:W2:Y:S04]  /*1c210*/  LDL.LU R112, [R1+0x6ec] ;  /* 0x0006ec0001707983 */ /* 0x004ea80000300800 */
[----:B------:R-:W3:Y:S04]  /*1c220*/  LDL.LU R57, [R1+0x6a8] ;  /* 0x0006a80001397983 */ /* 0x000ee80000300800 */
[----:B------:R1:W-:Y:S04]  /*1c230*/  LDGSTS.E [R56+0x100], desc[UR28][R58.64], P3 ;  /* 0x001000003a387fae */ /* 0x0003e800099a101c */
[----:B------:R-:W-:Y:S01]  /*1c240*/  STL [R1+0x5ac], R117 ;  /* 0x0005ac7501007387 */ /* 0x000fe20000100800 */
[----:B------:R-:W-:-:S02]  /*1c250*/  IMAD.X R121, R121, 0x1, R3, P1 ;  /* 0x0000000179797824 */ /* 0x000fc400008e0603 */
[----:B-1----:R-:W-:Y:S02]  /*1c260*/  IMAD.MOV.U32 R58, RZ, RZ, R67 ;  /* 0x000000ffff3a7224 */ /* 0x002fe400078e0043 */
[----:B------:R-:W-:Y:S01]  /*1c270*/  IMAD.MOV.U32 R59, RZ, RZ, R121 ;  /* 0x000000ffff3b7224 */ /* 0x000fe200078e0079 */
[----:B------:R1:W-:Y:S04]  /*1c280*/  STL [R1+0x568], R121 ;  /* 0x0005687901007387 */ /* 0x0003e80000100800 */
[----:B------:R-:W3:Y:S04]  /*1c290*/  LDL.LU R65, [R1+0x72c] ;  /* 0x00072c0001417983 */ /* 0x000ee80000300800 */
[----:B------:R4:W-:Y:S04]  /*1c2a0*/  LDGSTS.E [R56+0x500], desc[UR28][R58.64], P3 ;  /* 0x005000003a387fae */ /* 0x0009e800099a101c */
[----:B-1----:R-:W3:Y:S01]  /*1c2b0*/  LDL.LU R121, [R1+0x6e8] ;  /* 0x0006e80001797983 */ /* 0x002ee20000300800 */
[----:B----4-:R-:W-:-:S02]  /*1c2c0*/  IADD3 R116, P1, PT, R116, R244, RZ ;  /* 0x000000f474747210 */ /* 0x010fc40007f3e0ff */
[----:B------:R-:W-:-:S03]  /*1c2d0*/  IADD3.X R123, PT, PT, R123, R3, RZ, P0, !PT ;  /* 0x000000037b7b7210 */ /* 0x000fc600007fe4ff */
[----:B------:R-:W-:Y:S04]  /*1c2e0*/  STL [R1+0x5ec], R116 ;  /* 0x0005ec7401007387 */ /* 0x000fe80000100800 */
[----:B------:R1:W-:Y:S01]  /*1c2f0*/  STL [R1+0x5a8], R123 ;  /* 0x0005a87b01007387 */ /* 0x0003e20000100800 */
[----:B------:R-:W-:-:S03]  /*1c300*/  IMAD.MOV.U32 R59, RZ, RZ, R123 ;  /* 0x000000ffff3b7224 */ /* 0x000fc600078e007b */
[----:B------:R-:W4:Y:S01]  /*1c310*/  LDL.LU R67, [R1+0x76c] ;  /* 0x00076c0001437983 */ /* 0x000f220000300800 */
[----:B------:R-:W-:-:S03]  /*1c320*/  IADD3 R113, P0, PT, R113, R244, RZ ;  /* 0x000000f471717210 */ /* 0x000fc60007f1e0ff */
[----:B-1----:R-:W4:Y:S01]  /*1c330*/  LDL.LU R123, [R1+0x728] ;  /* 0x00072800017b7983 */ /* 0x002f220000300800 */
[--C-:B------:R-:W-:Y:S01]  /*1c340*/  IMAD.X R127, R127, 0x1, R3.reuse, P1 ;  /* 0x000000017f7f7824 */ /* 0x100fe200008e0603 */
[----:B------:R-:W-:Y:S02]  /*1c350*/  MOV R58, R117 ;  /* 0x00000075003a7202 */ /* 0x000fe40000000f00 */
[----:B------:R-:W-:Y:S04]  /*1c360*/  STL [R1+0x62c], R113 ;  /* 0x00062c7101007387 */ /* 0x000fe80000100800 */
[----:B------:R1:W-:Y:S04]  /*1c370*/  STL [R1+0x5e8], R127 ;  /* 0x0005e87f01007387 */ /* 0x0003e80000100800 */
[----:B------:R-:W4:Y:S04]  /*1c380*/  LDL.LU R117, [R1+0x7ac] ;  /* 0x0007ac0001757983 */ /* 0x000f280000300800 */
[----:B------:R-:W4:Y:S04]  /*1c390*/  LDL.LU R128, [R1+0x768] ;  /* 0x0007680001807983 */ /* 0x000f280000300800 */
[----:B------:R1:W-:Y:S01]  /*1c3a0*/  LDGSTS.E [R56+0x900], desc[UR28][R58.64], P3 ;  /* 0x009000003a387fae */ /* 0x0003e200099a101c */
[----:B------:R-:W-:Y:S01]  /*1c3b0*/  IADD3 R64, P1, PT, R64, R244, RZ ;  /* 0x000000f440407210 */ /* 0x000fe20007f3e0ff */
[----:B------:R-:W-:-:S04]  /*1c3c0*/  IMAD.X R125, R125, 0x1, R3, P0 ;  /* 0x000000017d7d7824 */ /* 0x000fc800000e0603 */
[----:B------:R-:W-:Y:S01]  /*1c3d0*/  STL [R1+0x66c], R64 ;  /* 0x00066c4001007387 */ /* 0x000fe20000100800 */
[----:B-1----:R-:W-:Y:S01]  /*1c3e0*/  IMAD.MOV.U32 R58, RZ, RZ, R116 ;  /* 0x000000ffff3a7224 */ /* 0x002fe200078e0074 */
[----:B------:R-:W-:Y:S02]  /*1c3f0*/  MOV R59, R127 ;  /* 0x0000007f003b7202 */ /* 0x000fe40000000f00 */
[----:B------:R1:W-:Y:S04]  /*1c400*/  STL [R1+0x628], R125 ;  /* 0x0006287d01007387 */ /* 0x0003e80000100800 */
[----:B------:R-:W4:Y:S04]  /*1c410*/  LDL.LU R116, [R1+0x7ec] ;  /* 0x0007ec0001747983 */ /* 0x000f280000300800 */
[----:B------:R-:W4:Y:S04]  /*1c420*/  LDL.LU R127, [R1+0x7a8] ;  /* 0x0007a800017f7983 */ /* 0x000f280000300800 */
[----:B------:R1:W-:Y:S02]  /*1c430*/  LDGSTS.E [R56+0xd00], desc[UR28][R58.64], P3 ;  /* 0x00d000003a387fae */ /* 0x0003e400099a101c */
[----:B-1----:R-:W-:-:S02]  /*1c440*/  IMAD.MOV.U32 R58, RZ, RZ, R113 ;  /* 0x000000ffff3a7224 */ /* 0x002fc400078e0071 */
        /* <DEDUP_REMOVED lines=10> */
[----:B--2---:R-:W-:-:S03]  /*1c4f0*/  IADD3 R112, P1, PT, R112, R244, RZ ;  /* 0x000000f470707210 */ /* 0x004fc60007f3e0ff */
[----:B-1----:R-:W2:Y:S01]  /*1c500*/  LDL.LU R122, [R1+0x828] ;  /* 0x00082800017a7983 */ /* 0x002ea20000300800 */
[----:B---3--:R-:W-:-:S03]  /*1c510*/  IADD3.X R57, PT, PT, R57, R3, RZ, P0, !PT ;  /* 0x0000000339397210 */ /* 0x008fc600007fe4ff */
[----:B------:R-:W-:Y:S04]  /*1c520*/  STL [R1+0x6ec], R112 ;  /* 0x0006ec7001007387 */ /* 0x000fe80000100800 */
[----:B------:R1:W-:Y:S04]  /*1c530*/  STL [R1+0x6a8], R57 ;  /* 0x0006a83901007387 */ /* 0x0003e80000100800 */
[----:B------:R-:W3:Y:S04]  /*1c540*/  LDL.LU R64, [R1+0x86c] ;  /* 0x00086c0001407983 */ /* 0x000ee80000300800 */
[----:B------:R1:W-:Y:S01]  /*1c550*/  LDGSTS.E [R56+0x1500], desc[UR28][R58.64], P3 ;  /* 0x015000003a387fae */ /* 0x0003e200099a101c */
[----:B------:R-:W-:-:S02]  /*1c560*/  IADD3 R65, P0, PT, R65, R244, RZ ;  /* 0x000000f441417210 */ /* 0x000fc40007f1e0ff */
[----:B-1----:R-:W-:Y:S01]  /*1c570*/  MOV R58, R124 ;  /* 0x0000007c003a7202 */ /* 0x002fe20000000f00 */
[----:B------:R-:W-:Y:S01]  /*1c580*/  IMAD.MOV.U32 R59, RZ, RZ, R57 ;  /* 0x000000ffff3b7224 */ /* 0x000fe200078e0039 */
[----:B------:R-:W3:Y:S01]  /*1c590*/  LDL.LU R124, [R1+0x868] ;  /* 0x00086800017c7983 */ /* 0x000ee20000300800 */
[----:B------:R-:W-:-:S03]  /*1c5a0*/  IMAD.X R121, R121, 0x1, R3, P1 ;  /* 0x0000000179797824 */ /* 0x000fc600008e0603 */
[----:B------:R-:W-:Y:S04]  /*1c5b0*/  STL [R1+0x72c], R65 ;  /* 0x00072c4101007387 */ /* 0x000fe80000100800 */
[----:B------:R1:W-:Y:S04]  /*1c5c0*/  STL [R1+0x6e8], R121 ;  /* 0x0006e87901007387 */ /* 0x0003e80000100800 */
[----:B------:R1:W-:Y:S04]  /*1c5d0*/  LDGSTS.E [R56+0x1900], desc[UR28][R58.64], P3 ;  /* 0x019000003a387fae */ /* 0x0003e800099a101c */
[----:B------:R-:W3:Y:S01]  /*1c5e0*/  LDL.LU R57, [R1+0x8ac] ;  /* 0x0008ac0001397983 */ /* 0x000ee20000300800 */
[----:B----4-:R-:W-:Y:S01]  /*1c5f0*/  IADD3 R67, P1, PT, R67, R244, RZ ;  /* 0x000000f443437210 */ /* 0x010fe20007f3e0ff */
[----:B-1----:R-:W-:Y:S01]  /*1c600*/  IMAD.MOV.U32 R58, RZ, RZ, R112 ;  /* 0x000000ffff3a7224 */ /* 0x002fe200078e0070 */
[----:B------:R-:W-:Y:S01]  /*1c610*/  MOV R59, R121 ;  /* 0x00000079003b7202 */ /* 0x000fe20000000f00 */
[----:B------:R-:W4:Y:S01]  /*1c620*/  LDL.LU R112, [R1+0x8a8] ;  /* 0x0008a80001707983 */ /* 0x000f220000300800 */
[----:B------:R-:W-:-:S03]  /*1c630*/  IMAD.X R123, R123, 0x1, R3, P0 ;  /* 0x000000017b7b7824 */ /* 0x000fc600000e0603 */
[----:B------:R-:W-:Y:S04]  /*1c640*/  STL [R1+0x76c], R67 ;  /* 0x00076c4301007387 */ /* 0x000fe80000100800 */
[----:B------:R1:W-:Y:S04]  /*1c650*/  STL [R1+0x728], R123 ;  /* 0x0007287b01007387 */ /* 0x0003e80000100800 */
[----:B------:R-:W4:Y:S01]  /*1c660*/  LDL.LU R121, [R1+0x8ec] ;  /* 0x0008ec0001797983 */ /* 0x000f220000300800 */
[----:B------:R-:W-:-:S03]  /*1c670*/  IADD3 R117, P0, PT, R117, R244, RZ ;  /* 0x000000f475757210 */ /* 0x000fc60007f1e0ff */
[----:B------:R1:W-:Y:S01]  /*1c680*/  LDGSTS.E [R56+0x1d00], desc[UR28][R58.64], P3 ;  /* 0x01d000003a387fae */ /* 0x0003e200099a101c */
[----:B------:R-:W-:Y:S02]  /*1c690*/  IMAD.X R128, R128, 0x1, R3, P1 ;  /* 0x0000000180807824 */ /* 0x000fe400008e0603 */
[----:B-1----:R-:W-:Y:S02]  /*1c6a0*/  IMAD.MOV.U32 R58, RZ, RZ, R65 ;  /* 0x000000ffff3a7224 */ /* 0x002fe400078e0041 */
[----:B------:R-:W-:Y:S02]  /*1c6b0*/  IMAD.MOV.U32 R59, RZ, RZ, R123 ;  /* 0x000000ffff3b7224 */ /* 0x000fe400078e007b */
[----:B------:R-:W4:Y:S04]  /*1c6c0*/  LDL.LU R123, [R1+0x8e8] ;  /* 0x0008e800017b7983 */ /* 0x000f280000300800 */
[----:B------:R1:W-:Y:S04]  /*1c6d0*/  STL [R1+0x7ac], R117 ;  /* 0x0007ac7501007387 */ /* 0x0003e80000100800 */
[----:B------:R1:W-:Y:S01]  /*1c6e0*/  STL [R1+0x768], R128 ;  /* 0x0007688001007387 */ /* 0x0003e20000100800 */
[----:B------:R-:W-:-:S03]  /*1c6f0*/  IADD3 R116, P1, PT, R116, R244, RZ ;  /* 0x000000f474747210 */ /* 0x000fc60007f3e0ff */
[----:B------:R-:W4:Y:S01]  /*1c700*/  LDL.LU R65, [R1+0x534] ;  /* 0x0005340001417983 */ /* 0x000f220000300800 */
[----:B------:R-:W-:-:S03]  /*1c710*/  IADD3.X R127, PT, PT, R127, R3, RZ, P0, !PT ;  /* 0x000000037f7f7210 */ /* 0x000fc600007fe4ff */
[----:B------:R1:W-:Y:S02]  /*1c720*/  LDGSTS.E [R56+0x2100], desc[UR28][R58.64], P3 ;  /* 0x021000003a387fae */ /* 0x0003e400099a101c */
[----:B-1----:R-:W-:Y:S02]  /*1c730*/  IMAD.MOV.U32 R58, RZ, RZ, R67 ;  /* 0x000000ffff3a7224 */ /* 0x002fe400078e0043 */
[----:B------:R-:W4:Y:S04]  /*1c740*/  LDL.LU R67, [R1+0x574] ;  /* 0x0005740001437983 */ /* 0x000f280000300800 */
[----:B------:R1:W-:Y:S04]  /*1c750*/  STL [R1+0x7ec], R116 ;  /* 0x0007ec7401007387 */ /* 0x0003e80000100800 */
[----:B------:R-:W-:Y:S04]  /*1c760*/  STL [R1+0x7a8], R127 ;  /* 0x0007a87f01007387 */ /* 0x000fe80000100800 */
[----:B------:R-:W4:Y:S01]  /*1c770*/  LDL.LU R129, [R1+0x530] ;  /* 0x0005300001817983 */ /* 0x000f220000300800 */
[----:B------:R-:W-:-:S05]  /*1c780*/  IMAD.MOV.U32 R59, RZ, RZ, R128 ;  /* 0x000000ffff3b7224 */ /* 0x000fca00078e0080 */
[----:B------:R1:W-:Y:S02]  /*1c790*/  LDGSTS.E [R56+0x2500], desc[UR28][R58.64], P3 ;  /* 0x025000003a387fae */ /* 0x0003e400099a101c */
[----:B-1----:R-:W-:Y:S01]  /*1c7a0*/  MOV R58, R117 ;  /* 0x00000075003a7202 */ /* 0x002fe20000000f00 */
[----:B------:R-:W-:-:S05]  /*1c7b0*/  IMAD.MOV.U32 R59, RZ, RZ, R127 ;  /* 0x000000ffff3b7224 */ /* 0x000fca00078e007f */
[----:B------:R1:W-:Y:S02]  /*1c7c0*/  LDGSTS.E [R56+0x2900], desc[UR28][R58.64], P3 ;  /* 0x029000003a387fae */ /* 0x0003e400099a101c */
[----:B-1----:R-:W-:Y:S02]  /*1c7d0*/  IMAD.MOV.U32 R58, RZ, RZ, R116 ;  /* 0x000000ffff3a7224 */ /* 0x002fe400078e0074 */
[----:B------:R-:W-:Y:S01]  /*1c7e0*/  IMAD.X R125, R125, 0x1, R3, P1 ;  /* 0x000000017d7d7824 */ /* 0x000fe200008e0603 */
[----:B------:R-:W-:-:S04]  /*1c7f0*/  IADD3 R113, P0, PT, R113, R244, RZ ;  /* 0x000000f471717210 */ /* 0x000fc80007f1e0ff */
[----:B------:R-:W-:Y:S01]  /*1c800*/  MOV R59, R125 ;  /* 0x0000007d003b7202 */ /* 0x000fe20000000f00 */
[----:B------:R-:W-:Y:S01]  /*1c810*/  STL [R1+0x82c], R113 ;  /* 0x00082c7101007387 */ /* 0x000fe20000100800 */
[----:B--2---:R-:W-:-:S03]  /*1c820*/  IMAD.X R122, R122, 0x1, R3, P0 ;  /* 0x000000017a7a7824 */ /* 0x004fc600000e0603 */
[----:B------:R-:W-:Y:S04]  /*1c830*/  STL [R1+0x7e8], R125 ;  /* 0x0007e87d01007387 */ /* 0x000fe80000100800 */
[----:B------:R-:W2:Y:S01]  /*1c840*/  LDL.LU R117, [R1+0x5b4] ;  /* 0x0005b40001757983 */ /* 0x000ea20000300800 */
[----:B---3--:R-:W-:-:S03]  /*1c850*/  IADD3 R64, P1, PT, R64, R244, RZ ;  /* 0x000000f440407210 */ /* 0x008fc60007f3e0ff */
[----:B------:R-:W3:Y:S04]  /*1c860*/  LDL.LU R128, [R1+0x570] ;  /* 0x0005700001807983 */ /* 0x000ee80000300800 */
[----:B------:R-:W-:Y:S04]  /*1c870*/  STL [R1+0x86c], R64 ;  /* 0x00086c4001007387 */ /* 0x000fe80000100800 */
[----:B------:R1:W-:Y:S04]  /*1c880*/  STL [R1+0x828], R122 ;  /* 0x0008287a01007387 */ /* 0x0003e80000100800 */
[----:B------:R1:W-:Y:S04]  /*1c890*/  LDGSTS.E [R56+0x2d00], desc[UR28][R58.64], P3 ;  /* 0x02d000003a387fae */ /* 0x0003e800099a101c */
[----:B------:R-:W3:Y:S01]  /*1c8a0*/  LDL.LU R116, [R1+0x5f4] ;  /* 0x0005f40001747983 */ /* 0x000ee20000300800 */
[----:B------:R-:W-:-:S02]  /*1c8b0*/  IMAD.X R124, R124, 0x1, R3, P1 ;  /* 0x000000017c7c7824 */ /* 0x000fc400008e0603 */
[----:B-1----:R-:W-:Y:S02]  /*1c8c0*/  IMAD.MOV.U32 R59, RZ, RZ, R122 ;  /* 0x000000ffff3b7224 */ /* 0x002fe400078e007a */
[----:B------:R-:W3:Y:S01]  /*1c8d0*/  LDL.LU R122, [R1+0x5b0] ;  /* 0x0005b000017a7983 */ /* 0x000ee20000300800 */
[----:B------:R-:W-:-:S05]  /*1c8e0*/  IMAD.MOV.U32 R58, RZ, RZ, R113 ;  /* 0x000000ffff3a7224 */ /* 0x000fca00078e0071 */
[----:B------:R1:W-:Y:S01]  /*1c8f0*/  LDGSTS.E [R56+0x3100], desc[UR28][R58.64], P3 ;  /* 0x031000003a387fae */ /* 0x0003e200099a101c */
[----:B------:R-:W-:-:S05]  /*1c900*/  IADD3 R57, P0, PT, R57, R244, RZ ;  /* 0x000000f439397210 */ /* 0x000fca0007f1e0ff */
[----:B------:R-:W-:Y:S04]  /*1c910*/  STL [R1+0x8ac], R57 ;  /* 0x0008ac3901007387 */ /* 0x000fe80000100800 */
[----:B------:R-:W-:Y:S01]  /*1c920*/  STL [R1+0x868], R124 ;  /* 0x0008687c01007387 */ /* 0x000fe20000100800 */
[----:B----4-:R-:W-:Y:S01]  /*1c930*/  IADD3.X R112, PT, PT, R112, R3, RZ, P0, !PT ;  /* 0x0000000370707210 */ /* 0x010fe200007fe4ff */
[----:B-1----:R-:W-:Y:S02]  /*1c940*/  IMAD.MOV.U32 R58, RZ, RZ, R64 ;  /* 0x000000ffff3a7224 */ /* 0x002fe400078e0040 */
[----:B------:R-:W-:Y:S01]  /*1c950*/  IMAD.MOV.U32 R59, RZ, RZ, R124 ;  /* 0x000000ffff3b7224 */ /* 0x000fe200078e007c */
[----:B------:R-:W4:Y:S04]  /*1c960*/  LDL.LU R113, [R1+0x634] ;  /* 0x0006340001717983 */ /* 0x000f280000300800 */
[----:B------:R-:W4:Y:S01]  /*1c970*/  LDL.LU R127, [R1+0x5f0] ;  /* 0x0005f000017f7983 */ /* 0x000f220000300800 */
[----:B------:R-:W-:-:S03]  /*1c980*/  IADD3 R121, P1, PT, R121, R244, RZ ;  /* 0x000000f479797210 */ /* 0x000fc60007f3e0ff */
[----:B------:R1:W-:Y:S04]  /*1c990*/  LDGSTS.E [R56+0x3500], desc[UR28][R58.64], P3 ;  /* 0x035000003a387fae */ /* 0x0003e800099a101c */
[----:B------:R-:W-:Y:S04]  /*1c9a0*/  STL [R1+0x8ec], R121 ;  /* 0x0008ec7901007387 */ /* 0x000fe80000100800 */
[----:B------:R1:W-:Y:S04]  /*1c9b0*/  STL [R1+0x8a8], R112 ;  /* 0x0008a87001007387 */ /* 0x0003e80000100800 */
[----:B------:R-:W4:Y:S01]  /*1c9c0*/  LDL.LU R64, [R1+0x674] ;  /* 0x0006740001407983 */ /* 0x000f220000300800 */
[----:B-1----:R-:W-:Y:S01]  /*1c9d0*/  MOV R58, R57 ;  /* 0x00000039003a7202 */ /* 0x002fe20000000f00 */
[----:B------:R-:W-:-:S02]  /*1c9e0*/  IMAD.MOV.U32 R59, RZ, RZ, R112 ;  /* 0x000000ffff3b7224 */ /* 0x000fc400078e0070 */
[----:B------:R-:W4:Y:S01]  /*1c9f0*/  LDL.LU R125, [R1+0x630] ;  /* 0x00063000017d7983 */ /* 0x000f220000300800 */
[----:B------:R-:W-:-:S03]  /*1ca00*/  IMAD.X R123, R123, 0x1, R3, P1 ;  /* 0x000000017b7b7824 */ /* 0x000fc600008e0603 */
[----:B------:R1:W-:Y:S01]  /*1ca10*/  LDGSTS.E [R56+0x3900], desc[UR28][R58.64], P3 ;  /* 0x039000003a387fae */ /* 0x0003e200099a101c */
[----:B------:R-:W-:Y:S01]  /*1ca20*/  IADD3 R65, P0, PT, R65, R244, RZ ;  /* 0x000000f441417210 */ /* 0x000fe20007f1e0ff */
[----:B-1----:R-:W-:-:S04]  /*1ca30*/  IMAD.MOV.U32 R58, RZ, RZ, R121 ;  /* 0x000000ffff3a7224 */ /* 0x002fc800078e0079 */
[----:B------:R-:W-:Y:S04]  /*1ca40*/  STL [R1+0x534], R65 ;  /* 0x0005344101007387 */ /* 0x000fe80000100800 */
[----:B------:R1:W-:Y:S04]  /*1ca50*/  STL [R1+0x8e8], R123 ;  /* 0x0008e87b01007387 */ /* 0x0003e80000100800 */
[----:B------:R-:W4:Y:S01]  /*1ca60*/  LDL.LU R112, [R1+0x6b4] ;  /* 0x0006b40001707983 */ /* 0x000f220000300800 */
[----:B------:R-:W-:-:S03]  /*1ca70*/  IADD3 R67, P1, PT, R67, R244, RZ ;  /* 0x000000f443437210 */ /* 0x000fc60007f3e0ff */
[----:B------:R-:W4:Y:S01]  /*1ca80*/  LDL.LU R121, [R1+0x670] ;  /* 0x0006700001797983 */ /* 0x000f220000300800 */
[----:B------:R-:W-:-:S03]  /*1ca90*/  MOV R59, R123 ;  /* 0x0000007b003b7202 */ /* 0x000fc60000000f00 */
[----:B------:R1:W-:Y:S01]  /*1caa0*/  STL [R1+0x574], R67 ;  /* 0x0005744301007387 */ /* 0x0003e20000100800 */
[----:B------:R-:W-:-:S03]  /*1cab0*/  LOP3.LUT R57, R126, 0x30, RZ, 0x3c, !PT ;  /* 0x000000307e397812 */ /* 0x000fc600078e3cff */
[----:B------:R1:W-:Y:S01]  /*1cac0*/  LDGSTS.E [R56+0x3d00], desc[UR28][R58.64], P3 ;  /* 0x03d000003a387fae */ /* 0x0003e200099a101c */
[----:B------:R-:W-:-:S05]  /*1cad0*/  IMAD.X R129, R129, 0x1, R3, P0 ;  /* 0x0000000181817824 */ /* 0x000fca00000e0603 */
[----:B------:R-:W-:Y:S04]  /*1cae0*/  STL [R1+0x530], R129 ;  /* 0x0005308101007387 */ /* 0x000fe80000100800 */
[----:B------:R-:W4:Y:S04]  /*1caf0*/  LDL.LU R124, [R1+0x6b0] ;  /* 0x0006b000017c7983 */ /* 0x000f280000300800 */
[----:B-1----:R-:W4:Y:S01]  /*1cb00*/  LDL.LU R123, [R1+0x6f4] ;  /* 0x0006f400017b7983 */ /* 0x002f220000300800 */
[----:B------:R-:W-:Y:S01]  /*1cb10*/  VIADD R57, R57, UR7 ;  /* 0x0000000739397c36 */ /* 0x000fe20008000000 */
[----:B------:R-:W-:Y:S01]  /*1cb20*/  MOV R59, R129 ;  /* 0x00000081003b7202 */ /* 0x000fe20000000f00 */
[----:B------:R-:W-:-:S02]  /*1cb30*/  IMAD.MOV.U32 R58, RZ, RZ, R65 ;  /* 0x000000ffff3a7224 */ /* 0x000fc400078e0041 */
[----:B------:R-:W4:Y:S04]  /*1cb40*/  LDL.LU R65, [R1+0x734] ;  /* 0x0007340001417983 */ /* 0x000f280000300800 */
[----:B------:R1:W-:Y:S02]  /*1cb50*/  LDGSTS.E [R57+0x180], desc[UR28][R58.64], P3 ;  /* 0x001800003a397fae */ /* 0x0003e400099a101c */
[----:B-1----:R-:W-:Y:S01]  /*1cb60*/  IMAD.MOV.U32 R58, RZ, RZ, R67 ;  /* 0x000000ffff3a7224 */ /* 0x002fe200078e0043 */
[----:B--2---:R-:W-:Y:S01]  /*1cb70*/  IADD3 R117, P0, PT, R117, R244, RZ ;  /* 0x000000f475757210 */ /* 0x004fe20007f1e0ff */
[----:B---3--:R-:W-:-:S04]  /*1cb80*/  IMAD.X R128, R128, 0x1, R3, P1 ;  /* 0x0000000180807824 */ /* 0x008fc800008e0603 */
[----:B------:R-:W-:Y:S01]  /*1cb90*/  STL [R1+0x5b4], R117 ;  /* 0x0005b47501007387 */ /* 0x000fe20000100800 */
[----:B------:R-:W-:-:S03]  /*1cba0*/  IMAD.MOV.U32 R59, RZ, RZ, R128 ;  /* 0x000000ffff3b7224 */ /* 0x000fc600078e0080 */
[----:B------:R-:W-:Y:S04]  /*1cbb0*/  STL [R1+0x570], R128 ;  /* 0x0005708001007387 */ /* 0x000fe80000100800 */
[----:B------:R-:W2:Y:S04]  /*1cbc0*/  LDL.LU R56, [R1+0x6f0] ;  /* 0x0006f00001387983 */ /* 0x000ea80000300800 */
[----:B------:R1:W-:Y:S01]  /*1cbd0*/  LDGSTS.E [R57+0x580], desc[UR28][R58.64], P3 ;  /* 0x005800003a397fae */ /* 0x0003e200099a101c */
[----:B------:R-:W-:-:S05]  /*1cbe0*/  IADD3 R116, P1, PT, R116, R244, RZ ;  /* 0x000000f474747210 */ /* 0x000fca0007f3e0ff */
[----:B------:R-:W-:Y:S01]  /*1cbf0*/  STL [R1+0x5f4], R116 ;  /* 0x0005f47401007387 */ /* 0x000fe20000100800 */
[----:B------:R-:W-:-:S04]  /*1cc00*/  IMAD.X R122, R122, 0x1, R3, P0 ;  /* 0x000000017a7a7824 */ /* 0x000fc800000e0603 */
[----:B-1----:R-:W-:Y:S01]  /*1cc10*/  IMAD.MOV.U32 R59, RZ, RZ, R122 ;  /* 0x000000ffff3b7224 */ /* 0x002fe200078e007a */
[----:B------:R1:W-:Y:S04]  /*1cc20*/  STL [R1+0x5b0], R122 ;  /* 0x0005b07a01007387 */ /* 0x0003e80000100800 */
[----:B------:R-:W3:Y:S04]  /*1cc30*/  LDL.LU R67, [R1+0x774] ;  /* 0x0007740001437983 */ /* 0x000ee80000300800 */
[----:B-1----:R-:W3:Y:S01]  /*1cc40*/  LDL.LU R122, [R1+0x730] ;  /* 0x00073000017a7983 */ /* 0x002ee20000300800 */
[----:B------:R-:W-:-:S05]  /*1cc50*/  IMAD.MOV.U32 R58, RZ, RZ, R117 ;  /* 0x000000ffff3a7224 */ /* 0x000fca00078e0075 */
[----:B------:R1:W-:Y:S01]  /*1cc60*/  LDGSTS.E [R57+0x980], desc[UR28][R58.64], P3 ;  /* 0x009800003a397fae */ /* 0x0003e200099a101c */
[----:B----4-:R-:W-:Y:S02]  /*1cc70*/  IADD3 R113, P0, PT, R113, R244, RZ ;  /* 0x000000f471717210 */ /* 0x010fe40007f1e0ff */
[----:B------:R-:W-:-:S03]  /*1cc80*/  IADD3.X R127, PT, PT, R127, R3, RZ, P1, !PT ;  /* 0x000000037f7f7210 */ /* 0x000fc60000ffe4ff */
[----:B------:R-:W-:Y:S04]  /*1cc90*/  STL [R1+0x634], R113 ;  /* 0x0006347101007387 */ /* 0x000fe80000100800 */
[----:B------:R4:W-:Y:S04]  /*1cca0*/  STL [R1+0x5f0], R127 ;  /* 0x0005f07f01007387 */ /* 0x0009e80000100800 */
[----:B------:R-:W3:Y:S01]  /*1ccb0*/  LDL.LU R117, [R1+0x7b4] ;  /* 0x0007b40001757983 */ /* 0x000ee20000300800 */
[----:B-1----:R-:W-:Y:S01]  /*1ccc0*/  MOV R58, R116 ;  /* 0x00000074003a7202 */ /* 0x002fe20000000f00 */
[----:B------:R-:W-:-:S02]  /*1ccd0*/  IMAD.MOV.U32 R59, RZ, RZ, R127 ;  /* 0x000000ffff3b7224 */ /* 0x000fc400078e007f */
[----:B------:R-:W3:Y:S01]  /*1cce0*/  LDL.LU R128, [R1+0x770] ;  /* 0x0007700001807983 */ /* 0x000ee20000300800 */
[----:B------:R-:W-:-:S03]  /*1ccf0*/  IADD3 R64, P1, PT, R64, R244, RZ ;  /* 0x000000f440407210 */ /* 0x000fc60007f3e0ff */
[----:B------:R1:W-:Y:S01]  /*1cd00*/  LDGSTS.E [R57+0xd80], desc[UR28][R58.64], P3 ;  /* 0x00d800003a397fae */ /* 0x0003e200099a101c */
[----:B------:R-:W-:-:S03]  /*1cd10*/  IMAD.X R125, R125, 0x1, R3, P0 ;  /* 0x000000017d7d7824 */ /* 0x000fc600000e0603 */
[----:B------:R-:W-:Y:S04]  /*1cd20*/  STL [R1+0x674], R64 ;  /* 0x0006744001007387 */ /* 0x000fe80000100800 */
[----:B------:R4:W-:Y:S04]  /*1cd30*/  STL [R1+0x630], R125 ;  /* 0x0006307d01007387 */ /* 0x0009e80000100800 */
[----:B------:R-:W3:Y:S04]  /*1cd40*/  LDL.LU R116, [R1+0x7f4] ;  /* 0x0007f40001747983 */ /* 0x000ee80000300800 */
[----:B----4-:R-:W4:Y:S01]  /*1cd50*/  LDL.LU R127, [R1+0x7b0] ;  /* 0x0007b000017f7983 */ /* 0x010f220000300800 */
[----:B-1----:R-:W-:Y:S01]  /*1cd60*/  IMAD.MOV.U32 R58, RZ, RZ, R113 ;  /* 0x000000ffff3a7224 */ /* 0x002fe200078e0071 */
[----:B------:R-:W-:-:S05]  /*1cd70*/  MOV R59, R125 ;  /* 0x0000007d003b7202 */ /* 0x000fca0000000f00 */
[----:B------:R1:W-:Y:S01]  /*1cd80*/  LDGSTS.E [R57+0x1180], desc[UR28][R58.64], P3 ;  /* 0x011800003a397fae */ /* 0x0003e200099a101c */
[----:B------:R-:W-:Y:S01]  /*1cd90*/  IADD3 R112, P0, PT, R112, R244, RZ ;  /* 0x000000f470707210 */ /* 0x000fe20007f1e0ff */
[----:B------:R-:W-:-:S04]  /*1cda0*/  IMAD.X R121, R121, 0x1, R3, P1 ;  /* 0x0000000179797824 */ /* 0x000fc800008e0603 */
[----:B------:R-:W-:Y:S04]  /*1cdb0*/  STL [R1+0x6b4], R112 ;  /* 0x0006b47001007387 */ /* 0x000fe80000100800 */
[----:B------:R1:W-:Y:S02]  /*1cdc0*/  STL [R1+0x670], R121 ;  /* 0x0006707901007387 */ /* 0x0003e40000100800 */
[----:B-1----:R-:W-:Y:S02]  /*1cdd0*/  IMAD.MOV.U32 R59, RZ, RZ, R121 ;  /* 0x000000ffff3b7224 */ /* 0x002fe400078e0079 */
[----:B------:R-:W4:Y:S01]  /*1cde0*/  LDL.LU R113, [R1+0x834] ;  /* 0x0008340001717983 */ /* 0x000f220000300800 */
[----:B------:R-:W-:-:S03]  /*1cdf0*/  IMAD.MOV.U32 R58, RZ, RZ, R64 ;  /* 0x000000ffff3a7224 */ /* 0x000fc600078e0040 */
[----:B------:R-:W4:Y:S04]  /*1ce00*/  LDL.LU R125, [R1+0x7f0] ;  /* 0x0007f000017d7983 */ /* 0x000f280000300800 */
[----:B------:R1:W-:Y:S01]  /*1ce10*/  LDGSTS.E [R57+0x1580], desc[UR28][R58.64], P3 ;  /* 0x015800003a397fae */ /* 0x0003e200099a101c */
[----:B------:R-:W-:Y:S01]  /*1ce20*/  IMAD.X R124, R124, 0x1, R3, P0 ;  /* 0x000000017c7c7824 */ /* 0x000fe200000e0603 */
[----:B------:R-:W-:-:S05]  /*1ce30*/  IADD3 R123, P1, PT, R123, R244, RZ ;  /* 0x000000f47b7b7210 */ /* 0x000fca0007f3e0ff */
[----:B------:R-:W-:Y:S04]  /*1ce40*/  STL [R1+0x6f4], R123 ;  /* 0x0006f47b01007387 */ /* 0x000fe80000100800 */
[----:B------:R1:W-:Y:S04]  /*1ce50*/  STL [R1+0x6b0], R124 ;  /* 0x0006b07c01007387 */ /* 0x0003e80000100800 */
[----:B------:R-:W4:Y:S04]  /*1ce60*/  LDL.LU R121, [R1+0x830] ;  /* 0x0008300001797983 */ /* 0x000f280000300800 */
[----:B------:R-:W4:Y:S01]  /*1ce70*/  LDL.LU R64, [R1+0x874] ;  /* 0x0008740001407983 */ /* 0x000f220000300800 */
[----:B------:R-:W-:Y:S01]  /*1ce80*/  IADD3 R65, P0, PT, R65, R244, RZ ;  /* 0x000000f441417210 */ /* 0x000fe20007f1e0ff */
[----:B-1----:R-:W-:-:S02]  /*1ce90*/  IMAD.MOV.U32 R58, RZ, RZ, R112 ;  /* 0x000000ffff3a7224 */ /* 0x002fc400078e0070 */
[----:B------:R-:W-:Y:S02]  /*1cea0*/  IMAD.MOV.U32 R59, RZ, RZ, R124 ;  /* 0x000000ffff3b7224 */ /* 0x000fe400078e007c */
[----:B------:R-:W4:Y:S04]  /*1ceb0*/  LDL.LU R124, [R1+0x870] ;  /* 0x00087000017c7983 */ /* 0x000f280000300800 */
[----:B------:R-:W-:Y:S04]  /*1cec0*/  STL [R1+0x734], R65 ;  /* 0x0007344101007387 */ /* 0x000fe80000100800 */
[----:B------:R1:W-:Y:S02]  /*1ced0*/  LDGSTS.E [R57+0x1980], desc[UR28][R58.64], P3 ;  /* 0x019800003a397fae */ /* 0x0003e400099a101c */
[----:B-1----:R-:W-:-:S02]  /*1cee0*/  MOV R58, R123 ;  /* 0x0000007b003a7202 */ /* 0x002fc40000000f00 */
[----:B--2---:R-:W-:-:S05]  /*1cef0*/  IADD3.X R56, PT, PT, R56, R3, RZ, P1, !PT ;  /* 0x0000000338387210 */ /* 0x004fca0000ffe4ff */
[----:B------:R1:W-:Y:S01]  /*1cf00*/  STL [R1+0x6f0], R56 ;  /* 0x0006f03801007387 */ /* 0x0003e20000100800 */
[----:B------:R-:W-:-:S03]  /*1cf10*/  IMAD.MOV.U32 R59, RZ, RZ, R56 ;  /* 0x000000ffff3b7224 */ /* 0x000fc600078e0038 */
[----:B------:R-:W2:Y:S04]  /*1cf20*/  LDL.LU R112, [R1+0x8b4] ;  /* 0x0008b40001707983 */ /* 0x000ea80000300800 */
[----:B------:R-:W2:Y:S04]  /*1cf30*/  LDL.LU R123, [R1+0x8b0] ;  /* 0x0008b000017b7983 */ /* 0x000ea80000300800 */
[----:B------:R1:W-:Y:S01]  /*1cf40*/  LDGSTS.E [R57+0x1d80], desc[UR28][R58.64], P3 ;  /* 0x01d800003a397fae */ /* 0x0003e200099a101c */
[----:B---3--:R-:W-:Y:S01]  /*1cf50*/  IADD3 R67, P1, PT, R67, R244, RZ ;  /* 0x000000f443437210 */ /* 0x008fe20007f3e0ff */
[----:B------:R-:W-:-:S04]  /*1cf60*/  IMAD.X R122, R122, 0x1, R3, P0 ;  /* 0x000000017a7a7824 */ /* 0x000fc800000e0603 */
[----:B------:R-:W-:Y:S04]  /*1cf70*/  STL [R1+0x774], R67 ;  /* 0x0007744301007387 */ /* 0x000fe80000100800 */
[----:B------:R3:W-:Y:S01]  /*1cf80*/  STL [R1+0x730], R122 ;  /* 0x0007307a01007387 */ /* 0x0007e20000100800 */
[----:B-1----:R-:W-:-:S03]  /*1cf90*/  IMAD.MOV.U32 R58, RZ, RZ, R65 ;  /* 0x000000ffff3a7224 */ /* 0x002fc600078e0041 */
[----:B------:R-:W2:Y:S01]  /*1cfa0*/  LDL.LU R56, [R1+0x8f4] ;  /* 0x0008f40001387983 */ /* 0x000ea20000300800 */
[----:B------:R-:W-:-:S03]  /*1cfb0*/  MOV R59, R122 ;  /* 0x0000007a003b7202 */ /* 0x000fc60000000f00 */
[----:B---3--:R-:W3:Y:S04]  /*1cfc0*/  LDL.LU R122, [R1+0x8f0] ;  /* 0x0008f000017a7983 */ /* 0x008ee80000300800 */
[----:B------:R1:W-:Y:S01]  /*1cfd0*/  LDGSTS.E [R57+0x2180], desc[UR28][R58.64], P3 ;  /* 0x021800003a397fae */ /* 0x0003e200099a101c */
[----:B------:R-:W-:Y:S01]  /*1cfe0*/  IADD3 R117, P0, PT, R117, R244, RZ ;  /* 0x000000f475757210 */ /* 0x000fe20007f1e0ff */
[----:B------:R-:W-:-:S04]  /*1cff0*/  IMAD.X R128, R128, 0x1, R3, P1 ;  /* 0x0000000180807824 */ /* 0x000fc800008e0603 */
[----:B------:R-:W-:Y:S04]  /*1d000*/  STL [R1+0x7b4], R117 ;  /* 0x0007b47501007387 */ /* 0x000fe80000100800 */
[----:B------:R4:W-:Y:S01]  /*1d010*/  STL [R1+0x770], R128 ;  /* 0x0007708001007387 */ /* 0x0009e20000100800 */
[----:B-1----:R-:W-:Y:S02]  /*1d020*/  IMAD.MOV.U32 R58, RZ, RZ, R67 ;  /* 0x000000ffff3a7224 */ /* 0x002fe400078e0043 */
[----:B------:R-:W-:Y:S01]  /*1d030*/  IMAD.MOV.U32 R59, RZ, RZ, R128 ;  /* 0x000000ffff3b7224 */ /* 0x000fe200078e0080 */
[----:B------:R-:W3:Y:S04]  /*1d040*/  LDL.LU R65, [R1+0x53c] ;  /* 0x00053c0001417983 */ /* 0x000ee80000300800 */
[----:B------:R1:W-:Y:S01]  /*1d050*/  LDGSTS.E [R57+0x2580], desc[UR28][R58.64], P3 ;  /* 0x025800003a397fae */ /* 0x0003e200099a101c */
[----:B------:R-:W-:-:S03]  /*1d060*/  IADD3 R116, P1, PT, R116, R244, RZ ;  /* 0x000000f474747210 */ /* 0x000fc60007f3e0ff */
[----:B----4-:R-:W4:Y:S01]  /*1d070*/  LDL.LU R128, [R1+0x538] ;  /* 0x0005380001807983 */ /* 0x010f220000300800 */
[----:B------:R-:W-:-:S03]  /*1d080*/  IMAD.X R127, R127, 0x1, R3, P0 ;  /* 0x000000017f7f7824 */ /* 0x000fc600000e0603 */
[----:B------:R-:W-:Y:S04]  /*1d090*/  STL [R1+0x7f4], R116 ;  /* 0x0007f47401007387 */ /* 0x000fe80000100800 */
[----:B------:R1:W-:Y:S02]  /*1d0a0*/  STL [R1+0x7b0], R127 ;  /* 0x0007b07f01007387 */ /* 0x0003e40000100800 */
[----:B-1----:R-:W-:Y:S02]  /*1d0b0*/  IMAD.MOV.U32 R58, RZ, RZ, R117 ;  /* 0x000000ffff3a7224 */ /* 0x002fe400078e0075 */
[----:B------:R-:W-:Y:S01]  /*1d0c0*/  IMAD.MOV.U32 R59, RZ, RZ, R127 ;  /* 0x000000ffff3b7224 */ /* 0x000fe200078e007f */
[----:B------:R-:W4:Y:S04]  /*1d0d0*/  LDL.LU R67, [R1+0x57c] ;  /* 0x00057c0001437983 */ /* 0x000f280000300800 */
[----:B------:R-:W4:Y:S04]  /*1d0e0*/  LDL.LU R117, [R1+0x5bc] ;  /* 0x0005bc0001757983 */ /* 0x000f280000300800 */
[----:B------:R1:W-:Y:S01]  /*1d0f0*/  LDGSTS.E [R57+0x2980], desc[UR28][R58.64], P3 ;  /* 0x029800003a397fae */ /* 0x0003e200099a101c */
[----:B------:R-:W-:-:S02]  /*1d100*/  IADD3 R113, P0, PT, R113, R244, RZ ;  /* 0x000000f471717210 */ /* 0x000fc40007f1e0ff */
[----:B------:R-:W-:-:S03]  /*1d110*/  IADD3.X R125, PT, PT, R125, R3, RZ, P1, !PT ;  /* 0x000000037d7d7210 */ /* 0x000fc60000ffe4ff */
[----:B------:R-:W-:Y:S01]  /*1d120*/  STL [R1+0x834], R113 ;  /* 0x0008347101007387 */ /* 0x000fe20000100800 */
[----:B-1----:R-:W-:Y:S01]  /*1d130*/  MOV R58, R116 ;  /* 0x00000074003a7202 */ /* 0x002fe20000000f00 */
[----:B------:R-:W-:Y:S02]  /*1d140*/  IMAD.MOV.U32 R59, RZ, RZ, R125 ;  /* 0x000000ffff3b7224 */ /* 0x000fe400078e007d */
[----:B------:R-:W-:Y:S04]  /*1d150*/  STL [R1+0x7f0], R125 ;  /* 0x0007f07d01007387 */ /* 0x000fe80000100800 */
[----:B------:R-:W4:Y:S04]  /*1d160*/  LDL.LU R127, [R1+0x578] ;  /* 0x00057800017f7983 */ /* 0x000f280000300800 */
[----:B------:R1:W-:Y:S01]  /*1d170*/  LDGSTS.E [R57+0x2d80], desc[UR28][R58.64], P3 ;  /* 0x02d800003a397fae */ /* 0x0003e200099a101c */
[----:B------:R-:W-:Y:S01]  /*1d180*/  IMAD.X R121, R121, 0x1, R3, P0 ;  /* 0x0000000179797824 */ /* 0x000fe200000e0603 */
[----:B------:R-:W-:-:S04]  /*1d190*/  IADD3 R64, P1, PT, R64, R244, RZ ;  /* 0x000000f440407210 */ /* 0x000fc80007f3e0ff */
[----:B-1----:R-:W-:Y:S01]  /*1d1a0*/  MOV R59, R121 ;  /* 0x00000079003b7202 */ /* 0x002fe20000000f00 */
[----:B------:R-:W-:Y:S04]  /*1d1b0*/  STL [R1+0x874], R64 ;  /* 0x0008744001007387 */ /* 0x000fe80000100800 */
[----:B------:R1:W-:Y:S04]  /*1d1c0*/  STL [R1+0x830], R121 ;  /* 0x0008307901007387 */ /* 0x0003e80000100800 */
[----:B------:R-:W4:Y:S04]  /*1d1d0*/  LDL.LU R116, [R1+0x5fc] ;  /* 0x0005fc0001747983 */ /* 0x000f280000300800 */
[----:B-1----:R-:W4:Y:S01]  /*1d1e0*/  LDL.LU R121, [R1+0x5b8] ;  /* 0x0005b80001797983 */ /* 0x002f220000300800 */
[----:B------:R-:W-:-:S02]  /*1d1f0*/  IMAD.X R124, R124, 0x1, R3, P1 ;  /* 0x000000017c7c7824 */ /* 0x000fc400008e0603 */
[----:B------:R-:W-:-:S05]  /*1d200*/  IMAD.MOV.U32 R58, RZ, RZ, R113 ;  /* 0x000000ffff3a7224 */ /* 0x000fca00078e0071 */
[----:B------:R1:W-:Y:S02]  /*1d210*/  LDGSTS.E [R57+0x3180], desc[UR28][R58.64], P3 ;  /* 0x031800003a397fae */ /* 0x0003e400099a101c */
[----:B-1----:R-:W-:Y:S02]  /*1d220*/  IMAD.MOV.U32 R58, RZ, RZ, R64 ;  /* 0x000000ffff3a7224 */ /* 0x002fe400078e0040 */
[----:B------:R-:W-:-:S05]  /*1d230*/  IMAD.MOV.U32 R59, RZ, RZ, R124 ;  /* 0x000000ffff3b7224 */ /* 0x000fca00078e007c */
[----:B------:R1:W-:Y:S01]  /*1d240*/  LDGSTS.E [R57+0x3580], desc[UR28][R58.64], P3 ;  /* 0x035800003a397fae */ /* 0x0003e200099a101c */
[----:B--2---:R-:W-:-:S05]  /*1d250*/  IADD3 R112, P0, PT, R112, R244, RZ ;  /* 0x000000f470707210 */ /* 0x004fca0007f1e0ff */
[----:B------:R-:W-:Y:S01]  /*1d260*/  STL [R1+0x8b4], R112 ;  /* 0x0008b47001007387 */ /* 0x000fe20000100800 */
[----:B------:R-:W-:-:S03]  /*1d270*/  IMAD.X R123, R123, 0x1, R3, P0 ;  /* 0x000000017b7b7824 */ /* 0x000fc600000e0603 */
[----:B------:R2:W-:Y:S04]  /*1d280*/  STL [R1+0x870], R124 ;  /* 0x0008707c01007387 */ /* 0x0005e80000100800 */
[----:B------:R-:W4:Y:S04]  /*1d290*/  LDL.LU R113, [R1+0x63c] ;  /* 0x00063c0001717983 */ /* 0x000f280000300800 */
[----:B------:R-:W4:Y:S01]  /*1d2a0*/  LDL.LU R125, [R1+0x5f8] ;  /* 0x0005f800017d7983 */ /* 0x000f220000300800 */
[----:B-1----:R-:W-:Y:S02]  /*1d2b0*/  IMAD.MOV.U32 R58, RZ, RZ, R112 ;  /* 0x000000ffff3a7224 */ /* 0x002fe400078e0070 */
[----:B------:R-:W-:-:S05]  /*1d2c0*/  IMAD.MOV.U32 R59, RZ, RZ, R123 ;  /* 0x000000ffff3b7224 */ /* 0x000fca00078e007b */
[----:B------:R1:W-:Y:S01]  /*1d2d0*/  LDGSTS.E [R57+0x3980], desc[UR28][R58.64], P3 ;  /* 0x039800003a397fae */ /* 0x0003e200099a101c */
[----:B------:R-:W-:-:S05]  /*1d2e0*/  IADD3 R56, P1, PT, R56, R244, RZ ;  /* 0x000000f438387210 */ /* 0x000fca0007f3e0ff */
[----:B------:R1:W-:Y:S04]  /*1d2f0*/  STL [R1+0x8f4], R56 ;  /* 0x0008f43801007387 */ /* 0x0003e80000100800 */
[----:B------:R3:W-:Y:S04]  /*1d300*/  STL [R1+0x8b0], R123 ;  /* 0x0008b07b01007387 */ /* 0x0007e80000100800 */
[----:B------:R-:W4:Y:S01]  /*1d310*/  LDL.LU R64, [R1+0x67c] ;  /* 0x00067c0001407983 */ /* 0x000f220000300800 */
[----:B---3--:R-:W-:-:S03]  /*1d320*/  IADD3.X R122, PT, PT, R122, R3, RZ, P1, !PT ;  /* 0x000000037a7a7210 */ /* 0x008fc60000ffe4ff */
[----:B--2---:R-:W2:Y:S01]  /*1d330*/  LDL.LU R124, [R1+0x638] ;  /* 0x00063800017c7983 */ /* 0x004ea20000300800 */
[----:B-1----:R-:W-:Y:S01]  /*1d340*/  MOV R58, R56 ;  /* 0x00000038003a7202 */ /* 0x002fe20000000f00 */
[----:B------:R-:W-:Y:S01]  /*1d350*/  IMAD.MOV.U32 R59, RZ, RZ, R122 ;  /* 0x000000ffff3b7224 */ /* 0x000fe200078e007a */
[----:B------:R-:W-:Y:S01]  /*1d360*/  IADD3 R65, P0, PT, R65, R244, RZ ;  /* 0x000000f441417210 */ /* 0x000fe20007f1e0ff */
[----:B------:R-:W-:-:S03]  /*1d370*/  VIADD R56, R120, UR7 ;  /* 0x0000000778387c36 */ /* 0x000fc60008000000 */
[----:B------:R1:W-:Y:S04]  /*1d380*/  LDGSTS.E [R57+0x3d80], desc[UR28][R58.64], P3 ;  /* 0x03d800003a397fae */ /* 0x0003e800099a101c */
[----:B------:R-:W-:Y:S01]  /*1d390*/  STL [R1+0x53c], R65 ;  /* 0x00053c4101007387 */ /* 0x000fe20000100800 */
[----:B----4-:R-:W-:-:S03]  /*1d3a0*/  IMAD.X R128, R128, 0x1, R3, P0 ;  /* 0x0000000180807824 */ /* 0x010fc600000e0603 */
[----:B------:R3:W-:Y:S04]  /*1d3b0*/  STL [R1+0x8f0], R122 ;  /* 0x0008f07a01007387 */ /* 0x0007e80000100800 */
[----:B------:R-:W4:Y:S04]  /*1d3c0*/  LDL.LU R112, [R1+0x6bc] ;  /* 0x0006bc0001707983 */ /* 0x000f280000300800 */
[----:B------:R-:W4:Y:S01]  /*1d3d0*/  LDL.LU R123, [R1+0x678] ;  /* 0x00067800017b7983 */ /* 0x000f220000300800 */
[----:B------:R-:W-:Y:S01]  /*1d3e0*/  IADD3 R67, P1, PT, R67, R244, RZ ;  /* 0x000000f443437210 */ /* 0x000fe20007f3e0ff */
[----:B-1----:R-:W-:Y:S01]  /*1d3f0*/  IMAD.MOV.U32 R59, RZ, RZ, R128 ;  /* 0x000000ffff3b7224 */ /* 0x002fe200078e0080 */
[----:B------:R-:W-:-:S03]  /*1d400*/  MOV R58, R65 ;  /* 0x00000041003a7202 */ /* 0x000fc60000000f00 */
[----:B------:R1:W-:Y:S01]  /*1d410*/  STL [R1+0x57c], R67 ;  /* 0x00057c4301007387 */ /* 0x0003e20000100800 */
[----:B------:R-:W-:-:S03]  /*1d420*/  IADD3 R117, P0, PT, R117, R244, RZ ;  /* 0x000000f475757210 */ /* 0x000fc60007f1e0ff */
[----:B------:R-:W-:Y:S04]  /*1d430*/  STL [R1+0x538], R128 ;  /* 0x0005388001007387 */ /* 0x000fe80000100800 */
[----:B---3--:R-:W3:Y:S04]  /*1d440*/  LDL.LU R122, [R1+0x6b8] ;  /* 0x0006b800017a7983 */ /* 0x008ee80000300800 */
[----:B------:R-:W3:Y:S04]  /*1d450*/  LDL.LU R120, [R1+0x6fc] ;  /* 0x0006fc0001787983 */ /* 0x000ee80000300800 */
[----:B------:R1:W-:Y:S04]  /*1d460*/  LDGSTS.E [R56+0x200], desc[UR28][R58.64], P3 ;  /* 0x002000003a387fae */ /* 0x0003e800099a101c */
[----:B------:R-:W3:Y:S04]  /*1d470*/  LDL.LU R65, [R1+0x73c] ;  /* 0x00073c0001417983 */ /* 0x000ee80000300800 */
[----:B------:R1:W-:Y:S01]  /*1d480*/  STL [R1+0x5bc], R117 ;  /* 0x0005bc7501007387 */ /* 0x0003e20000100800 */
[----:B------:R-:W-:-:S02]  /*1d490*/  IMAD.X R127, R127, 0x1, R3, P1 ;  /* 0x000000017f7f7824 */ /* 0x000fc400008e0603 */
[----:B-1----:R-:W-:-:S03]  /*1d4a0*/  IMAD.MOV.U32 R58, RZ, RZ, R67 ;  /* 0x000000ffff3a7224 */ /* 0x002fc600078e0043 */
[----:B------:R-:W-:Y:S01]  /*1d4b0*/  MOV R59, R127 ;  /* 0x0000007f003b7202 */ /* 0x000fe20000000f00 */
[----:B------:R-:W-:Y:S04]  /*1d4c0*/  STL [R1+0x578], R127 ;  /* 0x0005787f01007387 */ /* 0x000fe80000100800 */
[----:B------:R-:W3:Y:S04]  /*1d4d0*/  LDL.LU R57, [R1+0x6f8] ;  /* 0x0006f80001397983 */ /* 0x000ee80000300800 */
[----:B------:R1:W-:Y:S01]  /*1d4e0*/  LDGSTS.E [R56+0x600], desc[UR28][R58.64], P3 ;  /* 0x006000003a387fae */ /* 0x0003e200099a101c */
[----:B------:R-:W-:Y:S01]  /*1d4f0*/  IADD3 R116, P1, PT, R116, R244, RZ ;  /* 0x000000f474747210 */ /* 0x000fe20007f3e0ff */
[----:B------:R-:W-:-:S04]  /*1d500*/  IMAD.X R121, R121, 0x1, R3, P0 ;  /* 0x0000000179797824 */ /* 0x000fc800000e0603 */
[----:B------:R-:W-:Y:S01]  /*1d510*/  STL [R1+0x5fc], R116 ;  /* 0x0005fc7401007387 */ /* 0x000fe20000100800 */
[----:B-1----:R-:W-:-:S03]  /*1d520*/  IMAD.MOV.U32 R58, RZ, RZ, R117 ;  /* 0x000000ffff3a7224 */ /* 0x002fc600078e0075 */
[----:B------:R1:W-:Y:S04]  /*1d530*/  STL [R1+0x5b8], R121 ;  /* 0x0005b87901007387 */ /* 0x0003e80000100800 */
[----:B------:R-:W3:Y:S04]  /*1d540*/  LDL.LU R67, [R1+0x77c] ;  /* 0x00077c0001437983 */ /* 0x000ee80000300800 */
[----:B------:R-:W3:Y:S01]  /*1d550*/  LDL.LU R117, [R1+0x738] ;  /* 0x0007380001757983 */ /* 0x000ee20000300800 */
        /* <DEDUP_REMOVED lines=8> */
[----:B------:R-:W3:Y:S04]  /*1d5e0*/  LDL.LU R121, [R1+0x7bc] ;  /* 0x0007bc0001797983 */ /* 0x000ee80000300800 */
[----:B------:R-:W3:Y:S04]  /*1d5f0*/  LDL.LU R127, [R1+0x778] ;  /* 0x00077800017f7983 */ /* 0x000ee80000300800 */
[----:B------:R1:W-:Y:S01]  /*1d600*/  LDGSTS.E [R56+0xe00], desc[UR28][R58.64], P3 ;  /* 0x00e000003a387fae */ /* 0x0003e200099a101c */
[----:B------:R-:W-:Y:S02]  /*1d610*/  IADD3 R64, P1, PT, R64, R244, RZ ;  /* 0x000000f440407210 */ /* 0x000fe40007f3e0ff */
[----:B--2---:R-:W-:-:S03]  /*1d620*/  IADD3.X R124, PT, PT, R124, R3, RZ, P0, !PT ;  /* 0x000000037c7c7210 */ /* 0x004fc600007fe4ff */
[----:B------:R-:W-:Y:S04]  /*1d630*/  STL [R1+0x67c], R64 ;  /* 0x00067c4001007387 */ /* 0x000fe80000100800 */
[----:B------:R2:W-:Y:S04]  /*1d640*/  STL [R1+0x638], R124 ;  /* 0x0006387c01007387 */ /* 0x0005e80000100800 */
[----:B------:R-:W3:Y:S04]  /*1d650*/  LDL.LU R116, [R1+0x7fc] ;  /* 0x0007fc0001747983 */ /* 0x000ee80000300800 */
[----:B-1----:R-:W3:Y:S01]  /*1d660*/  LDL.LU R125, [R1+0x7b8] ;  /* 0x0007b800017d7983 */ /* 0x002ee20000300800 */
[----:B------:R-:W-:Y:S01]  /*1d670*/  MOV R58, R113 ;  /* 0x00000071003a7202 */ /* 0x000fe20000000f00 */
[----:B------:R-:W-:-:S05]  /*1d680*/  IMAD.MOV.U32 R59, RZ, RZ, R124 ;  /* 0x000000ffff3b7224 */ /* 0x000fca00078e007c */
[----:B------:R1:W-:Y:S01]  /*1d690*/  LDGSTS.E [R56+0x1200], desc[UR28][R58.64], P3 ;  /* 0x012000003a387fae */ /* 0x0003e200099a101c */
[----:B----4-:R-:W-:Y:S01]  /*1d6a0*/  IADD3 R112, P0, PT, R112, R244, RZ ;  /* 0x000000f470707210 */ /* 0x010fe20007f1e0ff */
[----:B------:R-:W-:-:S04]  /*1d6b0*/  IMAD.X R123, R123, 0x1, R3, P1 ;  /* 0x000000017b7b7824 */ /* 0x000fc800008e0603 */
[----:B------:R-:W-:Y:S04]  /*1d6c0*/  STL [R1+0x6bc], R112 ;  /* 0x0006bc7001007387 */ /* 0x000fe80000100800 */
[----:B------:R4:W-:Y:S01]  /*1d6d0*/  STL [R1+0x678], R123 ;  /* 0x0006787b01007387 */ /* 0x0009e20000100800 */
[----:B-1----:R-:W-:Y:S01]  /*1d6e0*/  IMAD.MOV.U32 R58, RZ, RZ, R64 ;  /* 0x000000ffff3a7224 */ /* 0x002fe200078e0040 */
[----:B------:R-:W-:Y:S02]  /*1d6f0*/  MOV R59, R123 ;  /* 0x0000007b003b7202 */ /* 0x000fe40000000f00 */
[----:B------:R-:W3:Y:S04]  /*1d700*/  LDL.LU R113, [R1+0x83c] ;  /* 0x00083c0001717983 */ /* 0x000ee80000300800 */
[----:B--2---:R-:W2:Y:S01]  /*1d710*/  LDL.LU R124, [R1+0x7f8] ;  /* 0x0007f800017c7983 */ /* 0x004ea20000300800 */
[----:B---3--:R-:W-:-:S03]  /*1d720*/  IMAD.X R122, R122, 0x1, R3, P0 ;  /* 0x000000017a7a7824 */ /* 0x008fc600000e0603 */
[----:B------:R1:W-:Y:S01]  /*1d730*/  LDGSTS.E [R56+0x1600], desc[UR28][R58.64], P3 ;  /* 0x016000003a387fae */ /* 0x0003e200099a101c */
[----:B------:R-:W-:-:S05]  /*1d740*/  IADD3 R120, P1, PT, R120, R244, RZ ;  /* 0x000000f478787210 */ /* 0x000fca0007f3e0ff */
[----:B------:R-:W-:Y:S04]  /*1d750*/  STL [R1+0x6fc], R120 ;  /* 0x0006fc7801007387 */ /* 0x000fe80000100800 */
[----:B------:R3:W-:Y:S01]  /*1d760*/  STL [R1+0x6b8], R122 ;  /* 0x0006b87a01007387 */ /* 0x0007e20000100800 */
[----:B------:R-:W-:Y:S01]  /*1d770*/  IADD3 R65, P0, PT, R65, R244, RZ ;  /* 0x000000f441417210 */ /* 0x000fe20007f1e0ff */
[----:B-1----:R-:W-:Y:S02]  /*1d780*/  IMAD.MOV.U32 R58, RZ, RZ, R112 ;  /* 0x000000ffff3a7224 */ /* 0x002fe400078e0070 */
[----:B----4-:R-:W4:Y:S01]  /*1d790*/  LDL.LU R123, [R1+0x838] ;  /* 0x00083800017b7983 */ /* 0x010f220000300800 */
[----:B------:R-:W-:-:S03]  /*1d7a0*/  IMAD.MOV.U32 R59, RZ, RZ, R122 ;  /* 0x000000ffff3b7224 */ /* 0x000fc600078e007a */
[----:B------:R-:W4:Y:S04]  /*1d7b0*/  LDL.LU R64, [R1+0x87c] ;  /* 0x00087c0001407983 */ /* 0x000f280000300800 */
[----:B---3--:R-:W3:Y:S01]  /*1d7c0*/  LDL.LU R122, [R1+0x878] ;  /* 0x00087800017a7983 */ /* 0x008ee20000300800 */
[----:B------:R-:W-:-:S03]  /*1d7d0*/  IMAD.X R57, R57, 0x1, R3, P1 ;  /* 0x0000000139397824 */ /* 0x000fc600008e0603 */
[----:B------:R-:W-:Y:S04]  /*1d7e0*/  STL [R1+0x73c], R65 ;  /* 0x00073c4101007387 */ /* 0x000fe80000100800 */
[----:B------:R1:W-:Y:S04]  /*1d7f0*/  STL [R1+0x6f8], R57 ;  /* 0x0006f83901007387 */ /* 0x0003e80000100800 */
[----:B------:R1:W-:Y:S04]  /*1d800*/  LDGSTS.E [R56+0x1a00], desc[UR28][R58.64], P3 ;  /* 0x01a000003a387fae */ /* 0x0003e800099a101c */
[----:B------:R-:W3:Y:S01]  /*1d810*/  LDL.LU R112, [R1+0x8bc] ;  /* 0x0008bc0001707983 */ /* 0x000ee20000300800 */
[----:B-1----:R-:W-:-:S03]  /*1d820*/  IMAD.MOV.U32 R58, RZ, RZ, R120 ;  /* 0x000000ffff3a7224 */ /* 0x002fc600078e0078 */
[----:B------:R-:W3:Y:S01]  /*1d830*/  LDL.LU R120, [R1+0x8b8] ;  /* 0x0008b80001787983 */ /* 0x000ee20000300800 */
[----:B------:R-:W-:-:S05]  /*1d840*/  IMAD.MOV.U32 R59, RZ, RZ, R57 ;  /* 0x000000ffff3b7224 */ /* 0x000fca00078e0039 */
[----:B------:R1:W-:Y:S01]  /*1d850*/  LDGSTS.E [R56+0x1e00], desc[UR28][R58.64], P3 ;  /* 0x01e000003a387fae */ /* 0x0003e200099a101c */
[----:B------:R-:W-:Y:S02]  /*1d860*/  IADD3 R67, P1, PT, R67, R244, RZ ;  /* 0x000000f443437210 */ /* 0x000fe40007f3e0ff */
[----:B------:R-:W-:-:S03]  /*1d870*/  IADD3.X R117, PT, PT, R117, R3, RZ, P0, !PT ;  /* 0x0000000375757210 */ /* 0x000fc600007fe4ff */
[----:B------:R-:W-:Y:S04]  /*1d880*/  STL [R1+0x77c], R67 ;  /* 0x00077c4301007387 */ /* 0x000fe80000100800 */
[----:B------:R1:W-:Y:S04]  /*1d890*/  STL [R1+0x738], R117 ;  /* 0x0007387501007387 */ /* 0x0003e80000100800 */
[----:B------:R-:W3:Y:S01]  /*1d8a0*/  LDL.LU R57, [R1+0x8fc] ;  /* 0x0008fc0001397983 */ /* 0x000ee20000300800 */
[----:B-1----:R-:W-:Y:S01]  /*1d8b0*/  MOV R58, R65 ;  /* 0x00000041003a7202 */ /* 0x002fe20000000f00 */
[----:B------:R-:W-:-:S02]  /*1d8c0*/  IMAD.MOV.U32 R59, RZ, RZ, R117 ;  /* 0x000000ffff3b7224 */ /* 0x000fc400078e0075 */
[----:B------:R-:W3:Y:S04]  /*1d8d0*/  LDL.LU R117, [R1+0x8f8] ;  /* 0x0008f80001757983 */ /* 0x000ee80000300800 */
[----:B------:R1:W-:Y:S02]  /*1d8e0*/  LDGSTS.E [R56+0x2200], desc[UR28][R58.64], P3 ;  /* 0x022000003a387fae */ /* 0x0003e400099a101c */
[----:B-1----:R-:W-:Y:S01]  /*1d8f0*/  IMAD.MOV.U32 R58, RZ, RZ, R67 ;  /* 0x000000ffff3a7224 */ /* 0x002fe200078e0043 */
[----:B------:R-:W-:Y:S01]  /*1d900*/  IADD3 R121, P0, PT, R121, R244, RZ ;  /* 0x000000f479797210 */ /* 0x000fe20007f1e0ff */
[----:B------:R-:W-:-:S04]  /*1d910*/  IMAD.X R127, R127, 0x1, R3, P1 ;  /* 0x000000017f7f7824 */ /* 0x000fc800008e0603 */
[----:B------:R-:W-:Y:S04]  /*1d920*/  STL [R1+0x7bc], R121 ;  /* 0x0007bc7901007387 */ /* 0x000fe80000100800 */
[----:B------:R1:W-:Y:S01]  /*1d930*/  STL [R1+0x778], R127 ;  /* 0x0007787f01007387 */ /* 0x0003e20000100800 */
[----:B------:R-:W-:-:S03]  /*1d940*/  MOV R59, R127 ;  /* 0x0000007f003b7202 */ /* 0x000fc60000000f00 */
[----:B------:R-:W3:Y:S04]  /*1d950*/  LDL.LU R65, [R1+0x544] ;  /* 0x0005440001417983 */ /* 0x000ee80000300800 */
[----:B------:R1:W-:Y:S04]  /*1d960*/  LDGSTS.E [R56+0x2600], desc[UR28][R58.64], P3 ;  /* 0x026000003a387fae */ /* 0x0003e800099a101c */
[----:B-1----:R-:W3:Y:S01]  /*1d970*/  LDL.LU R127, [R1+0x540] ;  /* 0x00054000017f7983 */ /* 0x002ee20000300800 */
[----:B------:R-:W-:Y:S01]  /*1d980*/  IADD3 R116, P1, PT, R116, R244, RZ ;  /* 0x000000f474747210 */ /* 0x000fe20007f3e0ff */
[----:B------:R-:W-:-:S04]  /*1d990*/  IMAD.X R125, R125, 0x1, R3, P0 ;  /* 0x000000017d7d7824 */ /* 0x000fc800000e0603 */
[----:B------:R-:W-:Y:S04]  /*1d9a0*/  STL [R1+0x7fc], R116 ;  /* 0x0007fc7401007387 */ /* 0x000fe80000100800 */
[----:B------:R1:W-:Y:S04]  /*1d9b0*/  STL [R1+0x7b8], R125 ;  /* 0x0007b87d01007387 */ /* 0x0003e80000100800 */
[----:B------:R-:W3:Y:S01]  /*1d9c0*/  LDL.LU R67, [R1+0x584] ;  /* 0x0005840001437983 */ /* 0x000ee20000300800 */
[----:B------:R-:W-:Y:S02]  /*1d9d0*/  IMAD.MOV.U32 R58, RZ, RZ, R121 ;  /* 0x000000ffff3a7224 */ /* 0x000fe400078e0079 */
[----:B------:R-:W-:Y:S01]  /*1d9e0*/  IMAD.MOV.U32 R59, RZ, RZ, R125 ;  /* 0x000000ffff3b7224 */ /* 0x000fe200078e007d */
[----:B------:R-:W3:Y:S04]  /*1d9f0*/  LDL.LU R121, [R1+0x5c4] ;  /* 0x0005c40001797983 */ /* 0x000ee80000300800 */
[----:B------:R1:W-:Y:S01]  /*1da00*/  LDGSTS.E [R56+0x2a00], desc[UR28][R58.64], P3 ;  /* 0x02a000003a387fae */ /* 0x0003e200099a101c */
[----:B------:R-:W-:Y:S01]  /*1da10*/  IADD3 R113, P0, PT, R113, R244, RZ ;  /* 0x000000f471717210 */ /* 0x000fe20007f1e0ff */
[----:B--2---:R-:W-:-:S04]  /*1da20*/  IMAD.X R124, R124, 0x1, R3, P1 ;  /* 0x000000017c7c7824 */ /* 0x004fc800008e0603 */
[----:B------:R-:W-:Y:S01]  /*1da30*/  STL [R1+0x83c], R113 ;  /* 0x00083c7101007387 */ /* 0x000fe20000100800 */
[----:B-1----:R-:W-:Y:S02]  /*1da40*/  IMAD.MOV.U32 R58, RZ, RZ, R116 ;  /* 0x000000ffff3a7224 */ /* 0x002fe400078e0074 */
[----:B------:R-:W-:Y:S01]  /*1da50*/  IMAD.MOV.U32 R59, RZ, RZ, R124 ;  /* 0x000000ffff3b7224 */ /* 0x000fe200078e007c */
[----:B------:R-:W-:Y:S04]  /*1da60*/  STL [R1+0x7f8], R124 ;  /* 0x0007f87c01007387 */ /* 0x000fe80000100800 */
[----:B------:R-:W2:Y:S04]  /*1da70*/  LDL.LU R125, [R1+0x580] ;  /* 0x00058000017d7983 */ /* 0x000ea80000300800 */
[----:B------:R1:W-:Y:S01]  /*1da80*/  LDGSTS.E [R56+0x2e00], desc[UR28][R58.64], P3 ;  /* 0x02e000003a387fae */ /* 0x0003e200099a101c */
[----:B----4-:R-:W-:-:S02]  /*1da90*/  IADD3.X R123, PT, PT, R123, R3, RZ, P0, !PT ;  /* 0x000000037b7b7210 */ /* 0x010fc400007fe4ff */
[----:B------:R-:W-:-:S03]  /*1daa0*/  IADD3 R64, P1, PT, R64, R244, RZ ;  /* 0x000000f440407210 */ /* 0x000fc60007f3e0ff */
[----:B-1----:R-:W-:Y:S02]  /*1dab0*/  IMAD.MOV.U32 R59, RZ, RZ, R123 ;  /* 0x000000ffff3b7224 */ /* 0x002fe400078e007b */
[----:B------:R-:W-:Y:S01]  /*1dac0*/  STL [R1+0x87c], R64 ;  /* 0x00087c4001007387 */ /* 0x000fe20000100800 */
[----:B---3--:R-:W-:-:S03]  /*1dad0*/  IMAD.X R122, R122, 0x1, R3, P1 ;  /* 0x000000017a7a7824 */ /* 0x008fc600008e0603 */
[----:B------:R1:W-:Y:S04]  /*1dae0*/  STL [R1+0x838], R123 ;  /* 0x0008387b01007387 */ /* 0x0003e80000100800 */
[----:B------:R-:W3:Y:S01]  /*1daf0*/  LDL.LU R116, [R1+0x604] ;  /* 0x0006040001747983 */ /* 0x000ee20000300800 */
[----:B------:R-:W-:-:S03]  /*1db00*/  MOV R58, R113 ;  /* 0x00000071003a7202 */ /* 0x000fc60000000f00 */
[----:B-1----:R-:W4:Y:S04]  /*1db10*/  LDL.LU R123, [R1+0x5c0] ;  /* 0x0005c000017b7983 */ /* 0x002f280000300800 */
[----:B------:R1:W-:Y:S01]  /*1db20*/  LDGSTS.E [R56+0x3200], desc[UR28][R58.64], P3 ;  /* 0x032000003a387fae */ /* 0x0003e200099a101c */
[----:B------:R-:W-:-:S05]  /*1db30*/  IADD3 R112, P0, PT, R112, R244, RZ ;  /* 0x000000f470707210 */ /* 0x000fca0007f1e0ff */
[----:B------:R-:W-:Y:S04]  /*1db40*/  STL [R1+0x8bc], R112 ;  /* 0x0008bc7001007387 */ /* 0x000fe80000100800 */
[----:B------:R1:W-:Y:S01]  /*1db50*/  STL [R1+0x878], R122 ;  /* 0x0008787a01007387 */ /* 0x0003e20000100800 */
[----:B------:R-:W-:-:S03]  /*1db60*/  IMAD.X R120, R120, 0x1, R3, P0 ;  /* 0x0000000178787824 */ /* 0x000fc600000e0603 */
[----:B------:R-:W4:Y:S01]  /*1db70*/  LDL.LU R113, [R1+0x644] ;  /* 0x0006440001717983 */ /* 0x000f220000300800 */
[----:B-1----:R-:W-:-:S03]  /*1db80*/  IMAD.MOV.U32 R58, RZ, RZ, R64 ;  /* 0x000000ffff3a7224 */ /* 0x002fc600078e0040 */
[----:B------:R-:W4:Y:S01]  /*1db90*/  LDL.LU R124, [R1+0x600] ;  /* 0x00060000017c7983 */ /* 0x000f220000300800 */
[----:B------:R-:W-:-:S05]  /*1dba0*/  MOV R59, R122 ;  /* 0x0000007a003b7202 */ /* 0x000fca0000000f00 */
[----:B------:R1:W-:Y:S01]  /*1dbb0*/  LDGSTS.E [R56+0x3600], desc[UR28][R58.64], P3 ;  /* 0x036000003a387fae */ /* 0x0003e200099a101c */
[----:B------:R-:W-:-:S05]  /*1dbc0*/  IADD3 R57, P1, PT, R57, R244, RZ ;  /* 0x000000f439397210 */ /* 0x000fca0007f3e0ff */
[----:B------:R1:W-:Y:S04]  /*1dbd0*/  STL [R1+0x8fc], R57 ;  /* 0x0008fc3901007387 */ /* 0x0003e80000100800 */
[----:B------:R-:W-:Y:S04]  /*1dbe0*/  STL [R1+0x8b8], R120 ;  /* 0x0008b87801007387 */ /* 0x000fe80000100800 */
[----:B------:R-:W4:Y:S04]  /*1dbf0*/  LDL.LU R64, [R1+0x684] ;  /* 0x0006840001407983 */ /* 0x000f280000300800 */
[----:B------:R-:W4:Y:S01]  /*1dc00*/  LDL.LU R122, [R1+0x640] ;  /* 0x00064000017a7983 */ /* 0x000f220000300800 */
[----:B------:R-:W-:-:S02]  /*1dc10*/  IMAD.X R117, R117, 0x1, R3, P1 ;  /* 0x0000000175757824 */ /* 0x000fc400008e0603 */
[----:B-1----:R-:W-:Y:S02]  /*1dc20*/  IMAD.MOV.U32 R58, RZ, RZ, R112 ;  /* 0x000000ffff3a7224 */ /* 0x002fe400078e0070 */
[----:B------:R-:W-:-:S05]  /*1dc30*/  IMAD.MOV.U32 R59, RZ, RZ, R120 ;  /* 0x000000ffff3b7224 */ /* 0x000fca00078e0078 */
[----:B------:R1:W-:Y:S02]  /*1dc40*/  LDGSTS.E [R56+0x3a00], desc[UR28][R58.64], P3 ;  /* 0x03a000003a387fae */ /* 0x0003e400099a101c */
[----:B-1----:R-:W-:Y:S02]  /*1dc50*/  IMAD.MOV.U32 R59, RZ, RZ, R117 ;  /* 0x000000ffff3b7224 */ /* 0x002fe400078e0075 */
[----:B------:R-:W-:Y:S01]  /*1dc60*/  IMAD.MOV.U32 R58, RZ, RZ, R57 ;  /* 0x000000ffff3a7224 */ /* 0x000fe200078e0039 */
[----:B------:R-:W-:-:S04]  /*1dc70*/  LOP3.LUT R57, R119, 0x50, RZ, 0x3c, !PT ;  /* 0x0000005077397812 */ /* 0x000fc800078e3cff */
[----:B------:R1:W-:Y:S01]  /*1dc80*/  LDGSTS.E [R56+0x3e00], desc[UR28][R58.64], P3 ;  /* 0x03e000003a387fae */ /* 0x0003e200099a101c */
[----:B------:R-:W-:Y:S01]  /*1dc90*/  VIADD R57, R57, UR7 ;  /* 0x0000000739397c36 */ /* 0x000fe20008000000 */
[----:B------:R-:W-:-:S05]  /*1dca0*/  IADD3 R65, P0, PT, R65, R244, RZ ;  /* 0x000000f441417210 */ /* 0x000fca0007f1e0ff */
[----:B------:R-:W-:Y:S01]  /*1dcb0*/  STL [R1+0x544], R65 ;  /* 0x0005444101007387 */ /* 0x000fe20000100800 */
[----:B------:R-:W-:-:S03]  /*1dcc0*/  IADD3.X R127, PT, PT, R127, R3, RZ, P0, !PT ;  /* 0x000000037f7f7210 */ /* 0x000fc600007fe4ff */
[----:B------:R1:W-:Y:S04]  /*1dcd0*/  STL [R1+0x8f8], R117 ;  /* 0x0008f87501007387 */ /* 0x0003e80000100800 */
[----:B------:R-:W4:Y:S04]  /*1dce0*/  LDL.LU R112, [R1+0x6c4] ;  /* 0x0006c40001707983 */ /* 0x000f280000300800 */
[----:B-1----:R-:W4:Y:S01]  /*1dcf0*/  LDL.LU R117, [R1+0x680] ;  /* 0x0006800001757983 */ /* 0x002f220000300800 */
[----:B------:R-:W-:Y:S01]  /*1dd00*/  IMAD.MOV.U32 R58, RZ, RZ, R65 ;  /* 0x000000ffff3a7224 */ /* 0x000fe200078e0041 */
[----:B------:R-:W-:-:S05]  /*1dd10*/  IADD3 R67, P1, PT, R67, R244, RZ ;  /* 0x000000f443437210 */ /* 0x000fca0007f3e0ff */
[----:B------:R1:W-:Y:S04]  /*1dd20*/  STL [R1+0x584], R67 ;  /* 0x0005844301007387 */ /* 0x0003e80000100800 */
[----:B------:R-:W-:Y:S04]  /*1dd30*/  STL [R1+0x540], R127 ;  /* 0x0005407f01007387 */ /* 0x000fe80000100800 */
[----:B------:R-:W4:Y:S01]  /*1dd40*/  LDL.LU R119, [R1+0x6c0] ;  /* 0x0006c00001777983 */ /* 0x000f220000300800 */
[----:B------:R-:W-:-:S03]  /*1dd50*/  IMAD.MOV.U32 R59, RZ, RZ, R127 ;  /* 0x000000ffff3b7224 */ /* 0x000fc600078e007f */
[----:B------:R-:W4:Y:S01]  /*1dd60*/  LDL.LU R120, [R1+0x704] ;  /* 0x0007040001787983 */ /* 0x000f220000300800 */
[----:B------:R-:W-:-:S03]  /*1dd70*/  IADD3 R121, P0, PT, R121, R244, RZ ;  /* 0x000000f479797210 */ /* 0x000fc60007f1e0ff */
[----:B------:R1:W-:Y:S04]  /*1dd80*/  LDGSTS.E [R57+0x280], desc[UR28][R58.64], P3 ;  /* 0x002800003a397fae */ /* 0x0003e800099a101c */
[----:B------:R-:W4:Y:S01]  /*1dd90*/  LDL.LU R65, [R1+0x744] ;  /* 0x0007440001417983 */ /* 0x000f220000300800 */
[----:B--2---:R-:W-:-:S03]  /*1dda0*/  IADD3.X R125, PT, PT, R125, R3, RZ, P1, !PT ;  /* 0x000000037d7d7210 */ /* 0x004fc60000ffe4ff */
[----:B------:R-:W-:Y:S01]  /*1ddb0*/  STL [R1+0x5c4], R121 ;  /* 0x0005c47901007387 */ /* 0x000fe20000100800 */
[----:B-1----:R-:W-:Y:S01]  /*1ddc0*/  MOV R58, R67 ;  /* 0x00000043003a7202 */ /* 0x002fe20000000f00 */
[----:B------:R-:W-:Y:S02]  /*1ddd0*/  IMAD.MOV.U32 R59, RZ, RZ, R125 ;  /* 0x000000ffff3b7224 */ /* 0x000fe400078e007d */
[----:B------:R-:W-:Y:S04]  /*1dde0*/  STL [R1+0x580], R125 ;  /* 0x0005807d01007387 */ /* 0x000fe80000100800 */
[----:B------:R-:W2:Y:S04]  /*1ddf0*/  LDL.LU R56, [R1+0x700] ;  /* 0x0007000001387983 */ /* 0x000ea80000300800 */
[----:B------:R1:W-:Y:S01]  /*1de00*/  LDGSTS.E [R57+0x680], desc[UR28][R58.64], P3 ;  /* 0x006800003a397fae */ /* 0x0003e200099a101c */
[----:B---3--:R-:W-:Y:S01]  /*1de10*/  IADD3 R116, P1, PT, R116, R244, RZ ;  /* 0x000000f474747210 */ /* 0x008fe20007f3e0ff */
[----:B----4-:R-:W-:-:S04]  /*1de20*/  IMAD.X R123, R123, 0x1, R3, P0 ;  /* 0x000000017b7b7824 */ /* 0x010fc800000e0603 */
[----:B------:R-:W-:Y:S01]  /*1de30*/  STL [R1+0x604], R116 ;  /* 0x0006047401007387 */ /* 0x000fe20000100800 */
[----:B-1----:R-:W-:-:S03]  /*1de40*/  IMAD.MOV.U32 R58, RZ, RZ, R121 ;  /* 0x000000ffff3a7224 */ /* 0x002fc600078e0079 */
[----:B------:R1:W-:Y:S01]  /*1de50*/  STL [R1+0x5c0], R123 ;  /* 0x0005c07b01007387 */ /* 0x0003e20000100800 */
[----:B------:R-:W-:-:S03]  /*1de60*/  MOV R59, R123 ;  /* 0x0000007b003b7202 */ /* 0x000fc60000000f00 */
[----:B------:R-:W3:Y:S04]  /*1de70*/  LDL.LU R67, [R1+0x784] ;  /* 0x0007840001437983 */ /* 0x000ee80000300800 */
[----:B------:R4:W-:Y:S04]  /*1de80*/  LDGSTS.E [R57+0xa80], desc[UR28][R58.64], P3 ;  /* 0x00a800003a397fae */ /* 0x0009e800099a101c */
[----:B-1----:R-:W3:Y:S01]  /*1de90*/  LDL.LU R123, [R1+0x740] ;  /* 0x00074000017b7983 */ /* 0x002ee20000300800 */
[----:B------:R-:W-:Y:S01]  /*1dea0*/  IADD3 R113, P0, PT, R113, R244, RZ ;  /* 0x000000f471717210 */ /* 0x000fe20007f1e0ff */
[----:B------:R-:W-:-:S04]  /*1deb0*/  IMAD.X R124, R124, 0x1, R3, P1 ;  /* 0x000000017c7c7824 */ /* 0x000fc800008e0603 */
[----:B------:R-:W-:Y:S01]  /*1dec0*/  STL [R1+0x644], R113 ;  /* 0x0006447101007387 */ /* 0x000fe20000100800 */
[----:B----4-:R-:W-:-:S03]  /*1ded0*/  IMAD.MOV.U32 R59, RZ, RZ, R124 ;  /* 0x000000ffff3b7224 */ /* 0x010fc600078e007c */
[----:B------:R1:W-:Y:S01]  /*1dee0*/  STL [R1+0x600], R124 ;  /* 0x0006007c01007387 */ /* 0x0003e20000100800 */
[----:B------:R-:W-:-:S03]  /*1def0*/  IMAD.MOV.U32 R58, RZ, RZ, R116 ;  /* 0x000000ffff3a7224 */ /* 0x000fc600078e0074 */
[----:B------:R-:W4:Y:S04]  /*1df00*/  LDL.LU R121, [R1+0x7c4] ;  /* 0x0007c40001797983 */ /* 0x000f280000300800 */
[----:B------:R1:W-:Y:S04]  /*1df10*/  LDGSTS.E [R57+0xe80], desc[UR28][R58.64], P3 ;  /* 0x00e800003a397fae */ /* 0x0003e800099a101c */
[----:B-1----:R-:W4:Y:S01]  /*1df20*/  LDL.LU R124, [R1+0x780] ;  /* 0x00078000017c7983 */ /* 0x002f220000300800 */
[----:B------:R-:W-:Y:S01]  /*1df30*/  IADD3 R64, P1, PT, R64, R244, RZ ;  /* 0x000000f440407210 */ /* 0x000fe20007f3e0ff */
[----:B------:R-:W-:-:S04]  /*1df40*/  IMAD.X R122, R122, 0x1, R3, P0 ;  /* 0x000000017a7a7824 */ /* 0x000fc800000e0603 */
[----:B------:R-:W-:Y:S04]  /*1df50*/  STL [R1+0x684], R64 ;  /* 0x0006844001007387 */ /* 0x000fe80000100800 */
[----:B------:R-:W-:Y:S04]  /*1df60*/  STL [R1+0x640], R122 ;  /* 0x0006407a01007387 */ /* 0x000fe80000100800 */
[----:B------:R-:W4:Y:S04]  /*1df70*/  LDL.LU R116, [R1+0x804] ;  /* 0x0008040001747983 */ /* 0x000f280000300800 */
[----:B------:R-:W4:Y:S01]  /*1df80*/  LDL.LU R125, [R1+0x7c0] ;  /* 0x0007c000017d7983 */ /* 0x000f220000300800 */
[----:B------:R-:W-:-:S02]  /*1df90*/  IMAD.MOV.U32 R58, RZ, RZ, R113 ;  /* 0x000000ffff3a7224 */ /* 0x000fc400078e0071 */
[----:B------:R-:W-:-:S05]  /*1dfa0*/  IMAD.MOV.U32 R59, RZ, RZ, R122 ;  /* 0x000000ffff3b7224 */ /* 0x000fca00078e007a */
        /* <DEDUP_REMOVED lines=8> */
[----:B------:R2:W-:Y:S04]  /*1e030*/  LDGSTS.E [R57+0x1680], desc[UR28][R58.64], P3 ;  /* 0x016800003a397fae */ /* 0x0005e800099a101c */
[----:B-1----:R-:W4:Y:S01]  /*1e040*/  LDL.LU R117, [R1+0x800] ;  /* 0x0008000001757983 */ /* 0x002f220000300800 */
[----:B------:R-:W-:Y:S01]  /*1e050*/  IMAD.X R119, R119, 0x1, R3, P0 ;  /* 0x0000000177777824 */ /* 0x000fe200000e0603 */
[----:B------:R-:W-:-:S05]  /*1e060*/  IADD3 R120, P1, PT, R120, R244, RZ ;  /* 0x000000f478787210 */ /* 0x000fca0007f3e0ff */
[----:B------:R-:W-:Y:S04]  /*1e070*/  STL [R1+0x704], R120 ;  /* 0x0007047801007387 */ /* 0x000fe80000100800 */
[----:B------:R1:W-:Y:S04]  /*1e080*/  STL [R1+0x6c0], R119 ;  /* 0x0006c07701007387 */ /* 0x0003e80000100800 */
[----:B------:R-:W4:Y:S01]  /*1e090*/  LDL.LU R122, [R1+0x840] ;  /* 0x00084000017a7983 */ /* 0x000f220000300800 */
[----:B------:R-:W-:-:S03]  /*1e0a0*/  IADD3 R65, P0, PT, R65, R244, RZ ;  /* 0x000000f441417210 */ /* 0x000fc60007f1e0ff */
[----:B------:R-:W4:Y:S01]  /*1e0b0*/  LDL.LU R64, [R1+0x884] ;  /* 0x0008840001407983 */ /* 0x000f220000300800 */
[----:B--2---:R-:W-:Y:S01]  /*1e0c0*/  IMAD.MOV.U32 R58, RZ, RZ, R112 ;  /* 0x000000ffff3a7224 */ /* 0x004fe200078e0070 */
[----:B------:R-:W-:Y:S02]  /*1e0d0*/  MOV R59, R119 ;  /* 0x00000077003b7202 */ /* 0x000fe40000000f00 */
[----:B-1----:R-:W2:Y:S01]  /*1e0e0*/  LDL.LU R119, [R1+0x880] ;  /* 0x0008800001777983 */ /* 0x002ea20000300800 */
[----:B------:R-:W-:-:S03]  /*1e0f0*/  IMAD.X R56, R56, 0x1, R3, P1 ;  /* 0x0000000138387824 */ /* 0x000fc600008e0603 */
[----:B------:R-:W-:Y:S04]  /*1e100*/  STL [R1+0x744], R65 ;  /* 0x0007444101007387 */ /* 0x000fe80000100800 */
[----:B------:R1:W-:Y:S04]  /*1e110*/  LDGSTS.E [R57+0x1a80], desc[UR28][R58.64], P3 ;  /* 0x01a800003a397fae */ /* 0x0003e800099a101c */
[----:B------:R3:W-:Y:S04]  /*1e120*/  STL [R1+0x700], R56 ;  /* 0x0007003801007387 */ /* 0x0007e80000100800 */
[----:B------:R-:W2:Y:S01]  /*1e130*/  LDL.LU R112, [R1+0x8c4] ;  /* 0x0008c40001707983 */ /* 0x000ea20000300800 */
[----:B-1----:R-:W-:-:S02]  /*1e140*/  IMAD.MOV.U32 R58, RZ, RZ, R120 ;  /* 0x000000ffff3a7224 */ /* 0x002fc400078e0078 */
[----:B------:R-:W-:Y:S01]  /*1e150*/  IMAD.MOV.U32 R59, RZ, RZ, R56 ;  /* 0x000000ffff3b7224 */ /* 0x000fe200078e0038 */
[----:B------:R-:W2:Y:S04]  /*1e160*/  LDL.LU R120, [R1+0x8c0] ;  /* 0x0008c00001787983 */ /* 0x000ea80000300800 */
[----:B------:R1:W-:Y:S01]  /*1e170*/  LDGSTS.E [R57+0x1e80], desc[UR28][R58.64], P3 ;  /* 0x01e800003a397fae */ /* 0x0003e200099a101c */
[----:B---3--:R-:W-:Y:S01]  /*1e180*/  IADD3 R67, P1, PT, R67, R244, RZ ;  /* 0x000000f443437210 */ /* 0x008fe20007f3e0ff */
[----:B------:R-:W-:-:S04]  /*1e190*/  IMAD.X R123, R123, 0x1, R3, P0 ;  /* 0x000000017b7b7824 */ /* 0x000fc800000e0603 */
[----:B------:R-:W-:Y:S01]  /*1e1a0*/  STL [R1+0x784], R67 ;  /* 0x0007844301007387 */ /* 0x000fe20000100800 */
[----:B-1----:R-:W-:-:S03]  /*1e1b0*/  IMAD.MOV.U32 R58, RZ, RZ, R65 ;  /* 0x000000ffff3a7224 */ /* 0x002fc600078e0041 */
[----:B------:R1:W-:Y:S01]  /*1e1c0*/  STL [R1+0x740], R123 ;  /* 0x0007407b01007387 */ /* 0x0003e20000100800 */
[----:B------:R-:W-:-:S03]  /*1e1d0*/  IMAD.MOV.U32 R59, RZ, RZ, R123 ;  /* 0x000000ffff3b7224 */ /* 0x000fc600078e007b */
[----:B------:R-:W3:Y:S04]  /*1e1e0*/  LDL.LU R56, [R1+0x904] ;  /* 0x0009040001387983 */ /* 0x000ee80000300800 */
[----:B------:R-:W3:Y:S01]  /*1e1f0*/  LDL.LU R65, [R1+0x900] ;  /* 0x0009000001417983 */ /* 0x000ee20000300800 */
[----:B----4-:R-:W-:-:S03]  /*1e200*/  IADD3 R121, P0, PT, R121, R244, RZ ;  /* 0x000000f479797210 */ /* 0x010fc60007f1e0ff */
[----:B------:R4:W-:Y:S01]  /*1e210*/  LDGSTS.E [R57+0x2280], desc[UR28][R58.64], P3 ;  /* 0x022800003a397fae */ /* 0x0009e200099a101c */
[----:B------:R-:W-:-:S03]  /*1e220*/  IADD3.X R124, PT, PT, R124, R3, RZ, P1, !PT ;  /* 0x000000037c7c7210 */ /* 0x000fc60000ffe4ff */
[----:B------:R-:W-:Y:S04]  /*1e230*/  STL [R1+0x7c4], R121 ;  /* 0x0007c47901007387 */ /* 0x000fe80000100800 */
[----:B------:R4:W-:Y:S02]  /*1e240*/  STL [R1+0x780], R124 ;  /* 0x0007807c01007387 */ /* 0x0009e40000100800 */
[----:B----4-:R-:W-:Y:S02]  /*1e250*/  IMAD.MOV.U32 R59, RZ, RZ, R124 ;  /* 0x000000ffff3b7224 */ /* 0x010fe400078e007c */
[----:B-1----:R-:W4:Y:S01]  /*1e260*/  LDL.LU R123, [R1+0x54c] ;  /* 0x00054c00017b7983 */ /* 0x002f220000300800 */
[----:B------:R-:W-:-:S03]  /*1e270*/  MOV R58, R67 ;  /* 0x00000043003a7202 */ /* 0x000fc60000000f00 */
[----:B------:R-:W4:Y:S04]  /*1e280*/  LDL.LU R124, [R1+0x548] ;  /* 0x00054800017c7983 */ /* 0x000f280000300800 */
[----:B------:R1:W-:Y:S01]  /*1e290*/  LDGSTS.E [R57+0x2680], desc[UR28][R58.64], P3 ;  /* 0x026800003a397fae */ /* 0x0003e200099a101c */
[----:B------:R-:W-:Y:S01]  /*1e2a0*/  IADD3 R116, P1, PT, R116, R244, RZ ;  /* 0x000000f474747210 */ /* 0x000fe20007f3e0ff */
[----:B------:R-:W-:-:S04]  /*1e2b0*/  IMAD.X R125, R125, 0x1, R3, P0 ;  /* 0x000000017d7d7824 */ /* 0x000fc800000e0603 */
[----:B------:R1:W-:Y:S04]  /*1e2c0*/  STL [R1+0x804], R116 ;  /* 0x0008047401007387 */ /* 0x0003e80000100800 */
[----:B------:R-:W-:Y:S04]  /*1e2d0*/  STL [R1+0x7c0], R125 ;  /* 0x0007c07d01007387 */ /* 0x000fe80000100800 */
[----:B------:R-:W4:Y:S01]  /*1e2e0*/  LDL.LU R67, [R1+0x58c] ;  /* 0x00058c0001437983 */ /* 0x000f220000300800 */
[----:B-1----:R-:W-:Y:S01]  /*1e2f0*/  IMAD.MOV.U32 R58, RZ, RZ, R121 ;  /* 0x000000ffff3a7224 */ /* 0x002fe200078e0079 */
[----:B------:R-:W-:-:S02]  /*1e300*/  MOV R59, R125 ;  /* 0x0000007d003b7202 */ /* 0x000fc40000000f00 */
[----:B------:R-:W4:Y:S04]  /*1e310*/  LDL.LU R121, [R1+0x5cc] ;  /* 0x0005cc0001797983 */ /* 0x000f280000300800 */
[----:B------:R1:W-:Y:S02]  /*1e320*/  LDGSTS.E [R57+0x2a80], desc[UR28][R58.64], P3 ;  /* 0x02a800003a397fae */ /* 0x0003e400099a101c */
[----:B-1----:R-:W-:Y:S01]  /*1e330*/  IMAD.MOV.U32 R58, RZ, RZ, R116 ;  /* 0x000000ffff3a7224 */ /* 0x002fe200078e0074 */
[----:B------:R-:W-:Y:S01]  /*1e340*/  IADD3 R113, P0, PT, R113, R244, RZ ;  /* 0x000000f471717210 */ /* 0x000fe20007f1e0ff */
[----:B------:R-:W-:-:S04]  /*1e350*/  IMAD.X R117, R117, 0x1, R3, P1 ;  /* 0x0000000175757824 */ /* 0x000fc800008e0603 */
[----:B------:R-:W-:Y:S01]  /*1e360*/  STL [R1+0x844], R113 ;  /* 0x0008447101007387 */ /* 0x000fe20000100800 */
[----:B------:R-:W-:-:S03]  /*1e370*/  IMAD.MOV.U32 R59, RZ, RZ, R117 ;  /* 0x000000ffff3b7224 */ /* 0x000fc600078e0075 */
[----:B------:R1:W-:Y:S04]  /*1e380*/  STL [R1+0x800], R117 ;  /* 0x0008007501007387 */ /* 0x0003e80000100800 */
[----:B------:R-:W4:Y:S04]  /*1e390*/  LDL.LU R116, [R1+0x588] ;  /* 0x0005880001747983 */ /* 0x000f280000300800 */
[----:B------:R1:W-:Y:S01]  /*1e3a0*/  LDGSTS.E [R57+0x2e80], desc[UR28][R58.64], P3 ;  /* 0x02e800003a397fae */ /* 0x0003e200099a101c */
[----:B------:R-:W-:Y:S01]  /*1e3b0*/  IMAD.X R122, R122, 0x1, R3, P0 ;  /* 0x000000017a7a7824 */ /* 0x000fe200000e0603 */
[----:B------:R-:W-:-:S03]  /*1e3c0*/  IADD3 R64, P1, PT, R64, R244, RZ ;  /* 0x000000f440407210 */ /* 0x000fc60007f3e0ff */
[----:B-1----:R-:W-:Y:S02]  /*1e3d0*/  IMAD.MOV.U32 R59, RZ, RZ, R122 ;  /* 0x000000ffff3b7224 */ /* 0x002fe400078e007a */
[----:B------:R-:W-:Y:S01]  /*1e3e0*/  STL [R1+0x884], R64 ;  /* 0x0008844001007387 */ /* 0x000fe20000100800 */
[----:B------:R-:W-:-:S03]  /*1e3f0*/  IMAD.MOV.U32 R58, RZ, RZ, R113 ;  /* 0x000000ffff3a7224 */ /* 0x000fc600078e0071 */
[----:B------:R1:W-:Y:S01]  /*1e400*/  STL [R1+0x840], R122 ;  /* 0x0008407a01007387 */ /* 0x0003e20000100800 */
[----:B--2---:R-:W-:-:S03]  /*1e410*/  IADD3.X R119, PT, PT, R119, R3, RZ, P1, !PT ;  /* 0x0000000377777210 */ /* 0x004fc60000ffe4ff */
[----:B------:R-:W2:Y:S04]  /*1e420*/  LDL.LU R117, [R1+0x60c] ;  /* 0x00060c0001757983 */ /* 0x000ea80000300800 */
[----:B------:R1:W-:Y:S04]  /*1e430*/  LDGSTS.E [R57+0x3280], desc[UR28][R58.64], P3 ;  /* 0x032800003a397fae */ /* 0x0003e800099a101c */
[----:B-1----:R-:W2:Y:S01]  /*1e440*/  LDL.LU R122, [R1+0x5c8] ;  /* 0x0005c800017a7983 */ /* 0x002ea20000300800 */
[----:B------:R-:W-:-:S05]  /*1e450*/  IADD3 R112, P0, PT, R112, R244, RZ ;  /* 0x000000f470707210 */ /* 0x000fca0007f1e0ff */
[----:B------:R-:W-:Y:S01]  /*1e460*/  STL [R1+0x8c4], R112 ;  /* 0x0008c47001007387 */ /* 0x000fe20000100800 */
[----:B------:R-:W-:Y:S01]  /*1e470*/  IMAD.X R120, R120, 0x1, R3, P0 ;  /* 0x0000000178787824 */ /* 0x000fe200000e0603 */
[----:B------:R-:W-:Y:S01]  /*1e480*/  MOV R58, R64 ;  /* 0x00000040003a7202 */ /* 0x000fe20000000f00 */
[----:B------:R-:W-:Y:S01]  /*1e490*/  IMAD.MOV.U32 R59, RZ, RZ, R119 ;  /* 0x000000ffff3b7224 */ /* 0x000fe200078e0077 */
[----:B------:R1:W-:Y:S04]  /*1e4a0*/  STL [R1+0x880], R119 ;  /* 0x0008807701007387 */ /* 0x0003e80000100800 */
[----:B------:R-:W2:Y:S04]  /*1e4b0*/  LDL.LU R113, [R1+0x64c] ;  /* 0x00064c0001717983 */ /* 0x000ea80000300800 */
[----:B------:R3:W-:Y:S04]  /*1e4c0*/  LDGSTS.E [R57+0x3680], desc[UR28][R58.64], P3 ;  /* 0x036800003a397fae */ /* 0x0007e800099a101c */
[----:B-1----:R-:W2:Y:S01]  /*1e4d0*/  LDL.LU R119, [R1+0x608] ;  /* 0x0006080001777983 */ /* 0x002ea20000300800 */
[----:B---3--:R-:W-:-:S02]  /*1e4e0*/  IADD3 R56, P1, PT, R56, R244, RZ ;  /* 0x000000f438387210 */ /* 0x008fc40007f3e0ff */
[----:B------:R-:W-:-:S03]  /*1e4f0*/  MOV R59, R120 ;  /* 0x00000078003b7202 */ /* 0x000fc60000000f00 */
[----:B------:R-:W-:Y:S01]  /*1e500*/  STL [R1+0x904], R56 ;  /* 0x0009043801007387 */ /* 0x000fe20000100800 */
[----:B------:R-:W-:-:S03]  /*1e510*/  IMAD.X R65, R65, 0x1, R3, P1 ;  /* 0x0000000141417824 */ /* 0x000fc600008e0603 */
[----:B------:R1:W-:Y:S01]  /*1e520*/  STL [R1+0x8c0], R120 ;  /* 0x0008c07801007387 */ /* 0x0003e20000100800 */
[----:B------:R-:W-:-:S03]  /*1e530*/  IMAD.MOV.U32 R58, RZ, RZ, R112 ;  /* 0x000000ffff3a7224 */ /* 0x000fc600078e0070 */
[----:B------:R-:W3:Y:S04]  /*1e540*/  LDL.LU R64, [R1+0x68c] ;  /* 0x00068c0001407983 */ /* 0x000ee80000300800 */
[----:B------:R4:W-:Y:S04]  /*1e550*/  LDGSTS.E [R57+0x3a80], desc[UR28][R58.64], P3 ;  /* 0x03a800003a397fae */ /* 0x0009e800099a101c */
[----:B-1----:R-:W3:Y:S01]  /*1e560*/  LDL.LU R120, [R1+0x648] ;  /* 0x0006480001787983 */ /* 0x002ee20000300800 */
[----:B----4-:R-:W-:-:S05]  /*1e570*/  IADD3 R123, P0, PT, R123, R244, RZ ;  /* 0x000000f47b7b7210 */ /* 0x010fca0007f1e0ff */
[----:B------:R-:W-:Y:S01]  /*1e580*/  STL [R1+0x54c], R123 ;  /* 0x00054c7b01007387 */ /* 0x000fe20000100800 */
[----:B------:R-:W-:-:S03]  /*1e590*/  IMAD.X R124, R124, 0x1, R3, P0 ;  /* 0x000000017c7c7824 */ /* 0x000fc600000e0603 */
[----:B------:R1:W-:Y:S01]  /*1e5a0*/  STL [R1+0x900], R65 ;  /* 0x0009004101007387 */ /* 0x0003e20000100800 */
[----:B------:R-:W-:Y:S01]  /*1e5b0*/  IMAD.MOV.U32 R58, RZ, RZ, R56 ;  /* 0x000000ffff3a7224 */ /* 0x000fe200078e0038 */
[----:B------:R-:W-:Y:S02]  /*1e5c0*/  IADD3 R56, PT, PT, R118, UR7, RZ ;  /* 0x0000000776387c10 */ /* 0x000fe4000fffe0ff */
[----:B------:R-:W4:Y:S01]  /*1e5d0*/  LDL.LU R112, [R1+0x6cc] ;  /* 0x0006cc0001707983 */ /* 0x000f220000300800 */
[----:B------:R-:W-:-:S05]  /*1e5e0*/  IMAD.MOV.U32 R59, RZ, RZ, R65 ;  /* 0x000000ffff3b7224 */ /* 0x000fca00078e0041 */
[----:B------:R1:W-:Y:S01]  /*1e5f0*/  LDGSTS.E [R57+0x3e80], desc[UR28][R58.64], P3 ;  /* 0x03e800003a397fae */ /* 0x0003e200099a101c */
[----:B------:R-:W-:-:S05]  /*1e600*/  IADD3 R67, P1, PT, R67, R244, RZ ;  /* 0x000000f443437210 */ /* 0x000fca0007f3e0ff */
[----:B------:R1:W-:Y:S04]  /*1e610*/  STL [R1+0x58c], R67 ;  /* 0x00058c4301007387 */ /* 0x0003e80000100800 */
[----:B------:R-:W-:Y:S04]  /*1e620*/  STL [R1+0x548], R124 ;  /* 0x0005487c01007387 */ /* 0x000fe80000100800 */
[----:B------:R-:W4:Y:S04]  /*1e630*/  LDL.LU R118, [R1+0x688] ;  /* 0x0006880001767983 */ /* 0x000f280000300800 */
[----:B-1----:R-:W4:Y:S04]  /*1e640*/  LDL.LU R65, [R1+0x70c] ;  /* 0x00070c0001417983 */ /* 0x002f280000300800 */
[----:B------:R-:W4:Y:S01]  /*1e650*/  LDL.LU R57, [R1+0x6c8] ;  /* 0x0006c80001397983 */ /* 0x000f220000300800 */
[----:B------:R-:W-:Y:S01]  /*1e660*/  IADD3 R121, P0, PT, R121, R244, RZ ;  /* 0x000000f479797210 */ /* 0x000fe20007f1e0ff */
[----:B------:R-:W-:-:S02]  /*1e670*/  IMAD.MOV.U32 R58, RZ, RZ, R123 ;  /* 0x000000ffff3a7224 */ /* 0x000fc400078e007b */
[----:B------:R-:W-:Y:S02]  /*1e680*/  IMAD.MOV.U32 R59, RZ, RZ, R124 ;  /* 0x000000ffff3b7224 */ /* 0x000fe400078e007c */
[----:B------:R-:W-:Y:S04]  /*1e690*/  STL [R1+0x5cc], R121 ;  /* 0x0005cc7901007387 */ /* 0x000fe80000100800 */
[----:B------:R1:W-:Y:S02]  /*1e6a0*/  LDGSTS.E [R56+0x300], desc[UR28][R58.64], P3 ;  /* 0x003000003a387fae */ /* 0x0003e400099a101c */
[----:B-1----:R-:W-:Y:S02]  /*1e6b0*/  IMAD.MOV.U32 R58, RZ, RZ, R67 ;  /* 0x000000ffff3a7224 */ /* 0x002fe400078e0043 */
[----:B------:R-:W-:-:S05]  /*1e6c0*/  IMAD.X R116, R116, 0x1, R3, P1 ;  /* 0x0000000174747824 */ /* 0x000fca00008e0603 */
[----:B------:R1:W-:Y:S01]  /*1e6d0*/  STL [R1+0x588], R116 ;  /* 0x0005887401007387 */ /* 0x0003e20000100800 */
[----:B------:R-:W-:-:S03]  /*1e6e0*/  IMAD.MOV.U32 R59, RZ, RZ, R116 ;  /* 0x000000ffff3b7224 */ /* 0x000fc600078e0074 */
[----:B------:R-:W4:Y:S04]  /*1e6f0*/  LDL.LU R123, [R1+0x74c] ;  /* 0x00074c00017b7983 */ /* 0x000f280000300800 */
[----:B------:R-:W4:Y:S04]  /*1e700*/  LDL.LU R67, [R1+0x708] ;  /* 0x0007080001437983 */ /* 0x000f280000300800 */
[----:B------:R1:W-:Y:S01]  /*1e710*/  LDGSTS.E [R56+0x700], desc[UR28][R58.64], P3 ;  /* 0x007000003a387fae */ /* 0x0003e200099a101c */
[----:B--2---:R-:W-:Y:S02]  /*1e720*/  IADD3 R117, P1, PT, R117, R244, RZ ;  /* 0x000000f475757210 */ /* 0x004fe40007f3e0ff */
[----:B------:R-:W-:-:S03]  /*1e730*/  IADD3.X R122, PT, PT, R122, R3, RZ, P0, !PT ;  /* 0x000000037a7a7210 */ /* 0x000fc600007fe4ff */
[----:B------:R2:W-:Y:S04]  /*1e740*/  STL [R1+0x60c], R117 ;  /* 0x00060c7501007387 */ /* 0x0005e80000100800 */
[----:B------:R2:W-:Y:S04]  /*1e750*/  STL [R1+0x5c8], R122 ;  /* 0x0005c87a01007387 */ /* 0x0005e80000100800 */
[----:B-1----:R-:W4:Y:S01]  /*1e760*/  LDL.LU R116, [R1+0x78c] ;  /* 0x00078c0001747983 */ /* 0x002f220000300800 */
[----:B------:R-:W-:-:S03]  /*1e770*/  MOV R58, R121 ;  /* 0x00000079003a7202 */ /* 0x000fc60000000f00 */
[----:B------:R-:W4:Y:S01]  /*1e780*/  LDL.LU R124, [R1+0x748] ;  /* 0x00074800017c7983 */ /* 0x000f220000300800 */
[-C--:B------:R-:W-:Y:S01]  /*1e790*/  IADD3 R113, P0, PT, R113, R244.reuse, RZ ;  /* 0x000000f471717210 */ /* 0x080fe20007f1e0ff */
[----:B------:R-:W-:Y:S02]  /*1e7a0*/  IMAD.MOV.U32 R59, RZ, RZ, R122 ;  /* 0x000000ffff3b7224 */ /* 0x000fe400078e007a */
[----:B------:R-:W-:Y:S02]  /*1e7b0*/  IMAD.X R119, R119, 0x1, R3, P1 ;  /* 0x0000000177777824 */ /* 0x000fe400008e0603 */
[----:B------:R-:W-:Y:S04]  /*1e7c0*/  STL [R1+0x64c], R113 ;  /* 0x00064c7101007387 */ /* 0x000fe80000100800 */
[----:B------:R1:W-:Y:S04]  /*1e7d0*/  STL [R1+0x608], R119 ;  /* 0x0006087701007387 */ /* 0x0003e80000100800 */
[----:B------:R1:W-:Y:S04]  /*1e7e0*/  LDGSTS.E [R56+0xb00], desc[UR28][R58.64], P3 ;  /* 0x00b000003a387fae */ /* 0x0003e800099a101c */
[----:B------:R-:W4:Y:S01]  /*1e7f0*/  LDL.LU R121, [R1+0x7cc] ;  /* 0x0007cc0001797983 */ /* 0x000f220000300800 */
[----:B---3--:R-:W-:Y:S01]  /*1e800*/  IADD3 R64, P1, PT, R64, R244, RZ ;  /* 0x000000f440407210 */ /* 0x008fe20007f3e0ff */
[----:B-1----:R-:W-:-:S02]  /*1e810*/  IMAD.MOV.U32 R58, RZ, RZ, R117 ;  /* 0x000000ffff3a7224 */ /* 0x002fc400078e0075 */
[----:B--2---:R-:W2:Y:S01]  /*1e820*/  LDL.LU R117, [R1+0x788] ;  /* 0x0007880001757983 */ /* 0x004ea20000300800 */
[----:B------:R-:W-:-:S03]  /*1e830*/  IMAD.X R120, R120, 0x1, R3, P0 ;  /* 0x0000000178787824 */ /* 0x000fc600000e0603 */
[----:B------:R-:W-:Y:S01]  /*1e840*/  STL [R1+0x68c], R64 ;  /* 0x00068c4001007387 */ /* 0x000fe20000100800 */
[----:B------:R-:W-:-:S03]  /*1e850*/  MOV R59, R119 ;  /* 0x00000077003b7202 */ /* 0x000fc60000000f00 */
[----:B------:R1:W-:Y:S04]  /*1e860*/  STL [R1+0x648], R120 ;  /* 0x0006487801007387 */ /* 0x0003e80000100800 */
[----:B------:R-:W3:Y:S04]  /*1e870*/  LDL.LU R122, [R1+0x7c8] ;  /* 0x0007c800017a7983 */ /* 0x000ee80000300800 */
[----:B------:R-:W3:Y:S01]  /*1e880*/  LDL.LU R119, [R1+0x80c] ;  /* 0x00080c0001777983 */ /* 0x000ee20000300800 */
[----:B----4-:R-:W-:-:S03]  /*1e890*/  IADD3 R112, P0, PT, R112, R244, RZ ;  /* 0x000000f470707210 */ /* 0x010fc60007f1e0ff */
[----:B------:R4:W-:Y:S02]  /*1e8a0*/  LDGSTS.E [R56+0xf00], desc[UR28][R58.64], P3 ;  /* 0x00f000003a387fae */ /* 0x0009e400099a101c */
[----:B----4-:R-:W-:Y:S02]  /*1e8b0*/  IMAD.MOV.U32 R59, RZ, RZ, R120 ;  /* 0x000000ffff3b7224 */ /* 0x010fe400078e0078 */
[----:B------:R-:W-:Y:S01]  /*1e8c0*/  IMAD.MOV.U32 R58, RZ, RZ, R113 ;  /* 0x000000ffff3a7224 */ /* 0x000fe200078e0071 */
[----:B-1----:R-:W4:Y:S04]  /*1e8d0*/  LDL.LU R120, [R1+0x808] ;  /* 0x0008080001787983 */ /* 0x002f280000300800 */
[----:B------:R-:W-:Y:S04]  /*1e8e0*/  STL [R1+0x6cc], R112 ;  /* 0x0006cc7001007387 */ /* 0x000fe80000100800 */
[----:B------:R1:W-:Y:S01]  /*1e8f0*/  LDGSTS.E [R56+0x1300], desc[UR28][R58.64], P3 ;  /* 0x013000003a387fae */ /* 0x0003e200099a101c */
[----:B------:R-:W-:Y:S01]  /*1e900*/  IMAD.X R118, R118, 0x1, R3, P1 ;  /* 0x0000000176767824 */ /* 0x000fe200008e0603 */
[----:B------:R-:W-:-:S04]  /*1e910*/  IADD3 R65, P1, PT, R65, R244, RZ ;  /* 0x000000f441417210 */ /* 0x000fc80007f3e0ff */
[----:B------:R1:W-:Y:S02]  /*1e920*/  STL [R1+0x688], R118 ;  /* 0x0006887601007387 */ /* 0x0003e40000100800 */
[----:B-1----:R-:W-:Y:S01]  /*1e930*/  IMAD.MOV.U32 R59, RZ, RZ, R118 ;  /* 0x000000ffff3b7224 */ /* 0x002fe200078e0076 */
[----:B------:R-:W-:Y:S01]  /*1e940*/  IADD3.X R57, PT, PT, R57, R3, RZ, P0, !PT ;  /* 0x0000000339397210 */ /* 0x000fe200007fe4ff */
[----:B------:R-:W4:Y:S01]  /*1e950*/  LDL.LU R113, [R1+0x84c] ;  /* 0x00084c0001717983 */ /* 0x000f220000300800 */
[----:B------:R-:W-:-:S03]  /*1e960*/  IMAD.MOV.U32 R58, RZ, RZ, R64 ;  /* 0x000000ffff3a7224 */ /* 0x000fc600078e0040 */
[----:B------:R-:W4:Y:S04]  /*1e970*/  LDL.LU R118, [R1+0x848] ;  /* 0x0008480001767983 */ /* 0x000f280000300800 */
[----:B------:R-:W-:Y:S04]  /*1e980*/  STL [R1+0x70c], R65 ;  /* 0x00070c4101007387 */ /* 0x000fe80000100800 */
[----:B------:R1:W-:Y:S04]  /*1e990*/  STL [R1+0x6c8], R57 ;  /* 0x0006c83901007387 */ /* 0x0003e80000100800 */
[----:B------:R-:W4:Y:S04]  /*1e9a0*/  LDL.LU R64, [R1+0x88c] ;  /* 0x00088c0001407983 */ /* 0x000f280000300800 */
[----:B------:R1:W-:Y:S02]  /*1e9b0*/  LDGSTS.E [R56+0x1700], desc[UR28][R58.64], P3 ;  /* 0x017000003a387fae */ /* 0x0003e400099a101c */
[----:B-1----:R-:W-:Y:S01]  /*1e9c0*/  MOV R58, R112 ;  /* 0x00000070003a7202 */ /* 0x002fe20000000f00 */
[----:B------:R-:W-:Y:S01]  /*1e9d0*/  IMAD.MOV.U32 R59, RZ, RZ, R57 ;  /* 0x000000ffff3b7224 */ /* 0x000fe200078e0039 */
[----:B------:R-:W4:Y:S04]  /*1e9e0*/  LDL.LU R112, [R1+0x888] ;  /* 0x0008880001707983 */ /* 0x000f280000300800 */
[----:B------:R1:W-:Y:S02]  /*1e9f0*/  LDGSTS.E [R56+0x1b00], desc[UR28][R58.64], P3 ;  /* 0x01b000003a387fae */ /* 0x0003e400099a101c */
[----:B-1----:R-:W-:Y:S01]  /*1ea00*/  IMAD.MOV.U32 R58, RZ, RZ, R65 ;  /* 0x000000ffff3a7224 */ /* 0x002fe200078e0041 */
[----:B------:R-:W-:Y:S01]  /*1ea10*/  IADD3 R123, P0, PT, R123, R244, RZ ;  /* 0x000000f47b7b7210 */ /* 0x000fe20007f1e0ff */
[----:B------:R-:W-:-:S04]  /*1ea20*/  IMAD.X R67, R67, 0x1, R3, P1 ;  /* 0x0000000143437824 */ /* 0x000fc800008e0603 */
[----:B------:R-:W-:Y:S04]  /*1ea30*/  STL [R1+0x74c], R123 ;  /* 0x00074c7b01007387 */ /* 0x000fe80000100800 */
[----:B------:R1:W-:Y:S01]  /*1ea40*/  STL [R1+0x708], R67 ;  /* 0x0007084301007387 */ /* 0x0003e20000100800 */
[----:B------:R-:W-:-:S03]  /*1ea50*/  MOV R59, R67 ;  /* 0x00000043003b7202 */ /* 0x000fc60000000f00 */
[----:B------:R-:W4:Y:S04]  /*1ea60*/  LDL.LU R57, [R1+0x8cc] ;  /* 0x0008cc0001397983 */ /* 0x000f280000300800 */
[----:B------:R1:W-:Y:S04]  /*1ea70*/  LDGSTS.E [R56+0x1f00], desc[UR28][R58.64], P3 ;  /* 0x01f000003a387fae */ /* 0x0003e800099a101c */
[----:B-1----:R-:W4:Y:S01]  /*1ea80*/  LDL.LU R67, [R1+0x8c8] ;  /* 0x0008c80001437983 */ /* 0x002f220000300800 */
[----:B------:R-:W-:Y:S01]  /*1ea90*/  IMAD.MOV.U32 R58, RZ, RZ, R123 ;  /* 0x000000ffff3a7224 */ /* 0x000fe200078e007b */
[----:B------:R-:W-:Y:S01]  /*1eaa0*/  IADD3 R116, P1, PT, R116, R244, RZ ;  /* 0x000000f474747210 */ /* 0x000fe20007f3e0ff */
[----:B------:R-:W-:-:S04]  /*1eab0*/  IMAD.X R124, R124, 0x1, R3, P0 ;  /* 0x000000017c7c7824 */ /* 0x000fc800000e0603 */
[----:B------:R-:W-:Y:S04]  /*1eac0*/  STL [R1+0x78c], R116 ;  /* 0x00078c7401007387 */ /* 0x000fe80000100800 */
[----:B------:R1:W-:Y:S04]  /*1ead0*/  STL [R1+0x748], R124 ;  /* 0x0007487c01007387 */ /* 0x0003e80000100800 */
[----:B------:R-:W4:Y:S01]  /*1eae0*/  LDL.LU R65, [R1+0x90c] ;  /* 0x00090c0001417983 */ /* 0x000f220000300800 */
[----:B------:R-:W-:-:S03]  /*1eaf0*/  IMAD.MOV.U32 R59, RZ, RZ, R124 ;  /* 0x000000ffff3b7224 */ /* 0x000fc600078e007c */
[----:B-1----:R-:W4:Y:S04]  /*1eb00*/  LDL.LU R124, [R1+0x554] ;  /* 0x00055400017c7983 */ /* 0x002f280000300800 */
[----:B------:R1:W-:Y:S01]  /*1eb10*/  LDGSTS.E [R56+0x2300], desc[UR28][R58.64], P3 ;  /* 0x023000003a387fae */ /* 0x0003e200099a101c */
[----:B------:R-:W-:-:S05]  /*1eb20*/  IADD3 R121, P0, PT, R121, R244, RZ ;  /* 0x000000f479797210 */ /* 0x000fca0007f1e0ff */
[----:B------:R-:W-:Y:S01]  /*1eb30*/  STL [R1+0x7cc], R121 ;  /* 0x0007cc7901007387 */ /* 0x000fe20000100800 */
[----:B--2---:R-:W-:-:S04]  /*1eb40*/  IMAD.X R117, R117, 0x1, R3, P1 ;  /* 0x0000000175757824 */ /* 0x004fc800008e0603 */
[----:B-1----:R-:W-:Y:S01]  /*1eb50*/  IMAD.MOV.U32 R59, RZ, RZ, R117 ;  /* 0x000000ffff3b7224 */ /* 0x002fe200078e0075 */
[----:B------:R1:W-:Y:S01]  /*1eb60*/  STL [R1+0x788], R117 ;  /* 0x0007887501007387 */ /* 0x0003e20000100800 */
[----:B------:R-:W-:-:S05]  /*1eb70*/  IMAD.MOV.U32 R58, RZ, RZ, R116 ;  /* 0x000000ffff3a7224 */ /* 0x000fca00078e0074 */
[----:B------:R2:W-:Y:S01]  /*1eb80*/  LDGSTS.E [R56+0x2700], desc[UR28][R58.64], P3 ;  /* 0x027000003a387fae */ /* 0x0005e200099a101c */
[----:B---3--:R-:W-:-:S03]  /*1eb90*/  IADD3.X R122, PT, PT, R122, R3, RZ, P0, !PT ;  /* 0x000000037a7a7210 */ /* 0x008fc600007fe4ff */
[----:B-1----:R-:W3:Y:S01]  /*1eba0*/  LDL.LU R117, [R1+0x908] ;  /* 0x0009080001757983 */ /* 0x002ee20000300800 */
[----:B------:R-:W-:-:S05]  /*1ebb0*/  IADD3 R119, P1, PT, R119, R244, RZ ;  /* 0x000000f477777210 */ /* 0x000fca0007f3e0ff */
[----:B------:R1:W-:Y:S04]  /*1ebc0*/  STL [R1+0x80c], R119 ;  /* 0x00080c7701007387 */ /* 0x0003e80000100800 */
[----:B------:R1:W-:Y:S04]  /*1ebd0*/  STL [R1+0x7c8], R122 ;  /* 0x0007c87a01007387 */ /* 0x0003e80000100800 */
[----:B------:R-:W3:Y:S04]  /*1ebe0*/  LDL.LU R116, [R1+0x594] ;  /* 0x0005940001747983 */ /* 0x000ee80000300800 */
[----:B------:R-:W3:Y:S01]  /*1ebf0*/  LDL.LU R125, [R1+0x550] ;  /* 0x00055000017d7983 */ /* 0x000ee20000300800 */
[----:B----4-:R-:W-:Y:S01]  /*1ec00*/  IMAD.X R120, R120, 0x1, R3, P1 ;  /* 0x0000000178787824 */ /* 0x010fe200008e0603 */
[----:B--2---:R-:W-:Y:S01]  /*1ec10*/  MOV R58, R121 ;  /* 0x00000079003a7202 */ /* 0x004fe20000000f00 */
[----:B------:R-:W-:-:S05]  /*1ec20*/  IMAD.MOV.U32 R59, RZ, RZ, R122 ;  /* 0x000000ffff3b7224 */ /* 0x000fca00078e007a */
[----:B------:R2:W-:Y:S01]  /*1ec30*/  LDGSTS.E [R56+0x2b00], desc[UR28][R58.64], P3 ;  /* 0x02b000003a387fae */ /* 0x0005e200099a101c */
[----:B------:R-:W-:-:S05]  /*1ec40*/  IADD3 R113, P0, PT, R113, R244, RZ ;  /* 0x000000f471717210 */ /* 0x000fca0007f1e0ff */
[----:B------:R4:W-:Y:S01]  /*1ec50*/  STL [R1+0x84c], R113 ;  /* 0x00084c7101007387 */ /* 0x0009e20000100800 */
[----:B------:R-:W-:-:S03]  /*1ec60*/  IMAD.X R118, R118, 0x1, R3, P0 ;  /* 0x0000000176767824 */ /* 0x000fc600000e0603 */
[----:B------:R1:W-:Y:S04]  /*1ec70*/  STL [R1+0x808], R120 ;  /* 0x0008087801007387 */ /* 0x0003e80000100800 */
[----:B------:R-:W3:Y:S04]  /*1ec80*/  LDL.LU R121, [R1+0x5d4] ;  /* 0x0005d40001797983 */ /* 0x000ee80000300800 */
[----:B------:R-:W3:Y:S01]  /*1ec90*/  LDL.LU R123, [R1+0x590] ;  /* 0x00059000017b7983 */ /* 0x000ee20000300800 */
[----:B------:R-:W-:Y:S01]  /*1eca0*/  IADD3 R64, P1, PT, R64, R244, RZ ;  /* 0x000000f440407210 */ /* 0x000fe20007f3e0ff */
[----:B--2---:R-:W-:-:S04]  /*1ecb0*/  IMAD.MOV.U32 R58, RZ, RZ, R119 ;  /* 0x000000ffff3a7224 */ /* 0x004fc800078e0077 */
[----:B------:R-:W-:Y:S04]  /*1ecc0*/  STL [R1+0x88c], R64 ;  /* 0x00088c4001007387 */ /* 0x000fe80000100800 */
[----:B------:R-:W-:Y:S04]  /*1ecd0*/  STL [R1+0x848], R118 ;  /* 0x0008487601007387 */ /* 0x000fe80000100800 */
[----:B-1----:R-:W2:Y:S04]  /*1ece0*/  LDL.LU R119, [R1+0x614] ;  /* 0x0006140001777983 */ /* 0x002ea80000300800 */
[----:B------:R-:W2:Y:S01]  /*1ecf0*/  LDL.LU R122, [R1+0x5d0] ;  /* 0x0005d000017a7983 */ /* 0x000ea20000300800 */
[----:B------:R-:W-:Y:S01]  /*1ed00*/  MOV R59, R120 ;  /* 0x00000078003b7202 */ /* 0x000fe20000000f00 */
[----:B------:R-:W-:-:S04]  /*1ed10*/  IMAD.X R112, R112, 0x1, R3, P1 ;  /* 0x0000000170707824 */ /* 0x000fc800008e0603 */
[----:B------:R1:W-:Y:S02]  /*1ed20*/  LDGSTS.E [R56+0x2f00], desc[UR28][R58.64], P3 ;  /* 0x02f000003a387fae */ /* 0x0003e400099a101c */
[----:B-1----:R-:W-:Y:S02]  /*1ed30*/  IMAD.MOV.U32 R58, RZ, RZ, R113 ;  /* 0x000000ffff3a7224 */ /* 0x002fe400078e0071 */
[----:B------:R-:W-:-:S05]  /*1ed40*/  IMAD.MOV.U32 R59, RZ, RZ, R118 ;  /* 0x000000ffff3b7224 */ /* 0x000fca00078e0076 */
[----:B------:R1:W-:Y:S02]  /*1ed50*/  LDGSTS.E [R56+0x3300], desc[UR28][R58.64], P3 ;  /* 0x033000003a387fae */ /* 0x0003e400099a101c */
[----:B-1----:R-:W-:Y:S02]  /*1ed60*/  IMAD.MOV.U32 R58, RZ, RZ, R64 ;  /* 0x000000ffff3a7224 */ /* 0x002fe400078e0040 */
[----:B------:R-:W-:-:S05]  /*1ed70*/  IMAD.MOV.U32 R59, RZ, RZ, R112 ;  /* 0x000000ffff3b7224 */ /* 0x000fca00078e0070 */
[----:B------:R1:W-:Y:S01]  /*1ed80*/  LDGSTS.E [R56+0x3700], desc[UR28][R58.64], P3 ;  /* 0x037000003a387fae */ /* 0x0003e200099a101c */
[----:B------:R-:W-:-:S05]  /*1ed90*/  IADD3 R57, P0, PT, R57, R244, RZ ;  /* 0x000000f439397210 */ /* 0x000fca0007f1e0ff */
[----:B------:R1:W-:Y:S01]  /*1eda0*/  STL [R1+0x8cc], R57 ;  /* 0x0008cc3901007387 */ /* 0x0003e20000100800 */
[----:B------:R-:W-:-:S03]  /*1edb0*/  IADD3.X R67, PT, PT, R67, R3, RZ, P0, !PT ;  /* 0x0000000343437210 */ /* 0x000fc600007fe4ff */
[----:B------:R4:W-:Y:S04]  /*1edc0*/  STL [R1+0x888], R112 ;  /* 0x0008887001007387 */ /* 0x0009e80000100800 */
[----:B----4-:R-:W4:Y:S04]  /*1edd0*/  LDL.LU R113, [R1+0x654] ;  /* 0x0006540001717983 */ /* 0x010f280000300800 */
[----:B------:R-:W4:Y:S01]  /*1ede0*/  LDL.LU R120, [R1+0x610] ;  /* 0x0006100001787983 */ /* 0x000f220000300800 */
[----:B-1----:R-:W-:Y:S01]  /*1edf0*/  MOV R58, R57 ;  /* 0x00000039003a7202 */ /* 0x002fe20000000f00 */
[----:B------:R-:W-:Y:S01]  /*1ee00*/  IMAD.MOV.U32 R59, RZ, RZ, R67 ;  /* 0x000000ffff3b7224 */ /* 0x000fe200078e0043 */
[----:B------:R-:W-:-:S04]  /*1ee10*/  LOP3.LUT R57, R126, 0x70, RZ, 0x3c, !PT ;  /* 0x000000707e397812 */ /* 0x000fc800078e3cff */
[----:B------:R1:W-:Y:S01]  /*1ee20*/  LDGSTS.E [R56+0x3b00], desc[UR28][R58.64], P3 ;  /* 0x03b000003a387fae */ /* 0x0003e200099a101c */
[----:B------:R-:W-:-:S05]  /*1ee30*/  IADD3 R65, P1, PT, R65, R244, RZ ;  /* 0x000000f441417210 */ /* 0x000fca0007f3e0ff */
[----:B------:R-:W-:Y:S04]  /*1ee40*/  STL [R1+0x90c], R65 ;  /* 0x00090c4101007387 */ /* 0x000fe80000100800 */
[----:B------:R1:W-:Y:S04]  /*1ee50*/  STL [R1+0x8c8], R67 ;  /* 0x0008c84301007387 */ /* 0x0003e80000100800 */
[----:B------:R-:W4:Y:S01]  /*1ee60*/  LDL.LU R118, [R1+0x650] ;  /* 0x0006500001767983 */ /* 0x000f220000300800 */
[----:B------:R-:W-:-:S03]  /*1ee70*/  IADD3 R124, P0, PT, R124, R244, RZ ;  /* 0x000000f47c7c7210 */ /* 0x000fc60007f1e0ff */
[----:B------:R-:W4:Y:S04]  /*1ee80*/  LDL.LU R64, [R1+0x694] ;  /* 0x0006940001407983 */ /* 0x000f280000300800 */
[----:B------:R-:W4:Y:S01]  /*1ee90*/  LDL.LU R112, [R1+0x6d4] ;  /* 0x0006d40001707983 */ /* 0x000f220000300800 */
[----:B-1----:R-:W-:-:S03]  /*1eea0*/  IMAD.MOV.U32 R58, RZ, RZ, R65 ;  /* 0x000000ffff3a7224 */ /* 0x002fc600078e0041 */
[----:B------:R-:W4:Y:S04]  /*1eeb0*/  LDL.LU R67, [R1+0x690] ;  /* 0x0006900001437983 */ /* 0x000f280000300800 */
[----:B------:R-:W-:Y:S01]  /*1eec0*/  STL [R1+0x554], R124 ;  /* 0x0005547c01007387 */ /* 0x000fe20000100800 */
[----:B---3--:R-:W-:-:S05]  /*1eed0*/  IMAD.X R117, R117, 0x1, R3, P1 ;  /* 0x0000000175757824 */ /* 0x008fca00008e0603 */
[----:B------:R-:W-:Y:S01]  /*1eee0*/  MOV R59, R117 ;  /* 0x00000075003b7202 */ /* 0x000fe20000000f00 */
[----:B------:R1:W-:Y:S01]  /*1eef0*/  STL [R1+0x908], R117 ;  /* 0x0009087501007387 */ /* 0x0003e20000100800 */
[----:B------:R-:W-:-:S03]  /*1ef00*/  VIADD R57, R57, UR7 ;  /* 0x0000000739397c36 */ /* 0x000fc60008000000 */
[----:B------:R3:W-:Y:S01]  /*1ef10*/  LDGSTS.E [R56+0x3f00], desc[UR28][R58.64], P3 ;  /* 0x03f000003a387fae */ /* 0x0007e200099a101c */
[----:B------:R-:W-:Y:S01]  /*1ef20*/  IADD3 R116, P1, PT, R116, R244, RZ ;  /* 0x000000f474747210 */ /* 0x000fe20007f3e0ff */
[----:B------:R-:W-:-:S04]  /*1ef30*/  IMAD.X R125, R125, 0x1, R3, P0 ;  /* 0x000000017d7d7824 */ /* 0x000fc800000e0603 */
[----:B------:R3:W-:Y:S02]  /*1ef40*/  STL [R1+0x594], R116 ;  /* 0x0005947401007387 */ /* 0x0007e40000100800 */
[----:B---3--:R-:W-:Y:S02]  /*1ef50*/  IMAD.MOV.U32 R58, RZ, RZ, R124 ;  /* 0x000000ffff3a7224 */ /* 0x008fe400078e007c */
[----:B------:R-:W-:Y:S01]  /*1ef60*/  STL [R1+0x550], R125 ;  /* 0x0005507d01007387 */ /* 0x000fe20000100800 */
[----:B------:R-:W-:-:S03]  /*1ef70*/  MOV R59, R125 ;  /* 0x0000007d003b7202 */ /* 0x000fc60000000f00 */
[----:B-1----:R-:W3:Y:S04]  /*1ef80*/  LDL.LU R117, [R1+0x6d0] ;  /* 0x0006d00001757983 */ /* 0x002ee80000300800 */
[----:B------:R-:W3:Y:S04]  /*1ef90*/  LDL.LU R65, [R1+0x714] ;  /* 0x0007140001417983 */ /* 0x000ee80000300800 */
[----:B------:R-:W3:Y:S04]  /*1efa0*/  LDL.LU R56, [R1+0x754] ;  /* 0x0007540001387983 */ /* 0x000ee80000300800 */
[----:B------:R1:W-:Y:S01]  /*1efb0*/  LDGSTS.E [R57+0x380], desc[UR28][R58.64], P3 ;  /* 0x003800003a397fae */ /* 0x0003e200099a101c */
[----:B------:R-:W-:Y:S01]  /*1efc0*/  IADD3 R121, P0, PT, R121, R244, RZ ;  /* 0x000000f479797210 */ /* 0x000fe20007f1e0ff */
[----:B------:R-:W-:-:S04]  /*1efd0*/  IMAD.X R123, R123, 0x1, R3, P1 ;  /* 0x000000017b7b7824 */ /* 0x000fc800008e0603 */
[----:B------:R-:W-:Y:S01]  /*1efe0*/  STL [R1+0x5d4], R121 ;  /* 0x0005d47901007387 */ /* 0x000fe20000100800 */
[----:B-1----:R-:W-:-:S03]  /*1eff0*/  IMAD.MOV.U32 R58, RZ, RZ, R116 ;  /* 0x000000ffff3a7224 */ /* 0x002fc600078e0074 */
[----:B------:R-:W-:Y:S04]  /*1f000*/  STL [R1+0x590], R123 ;  /* 0x0005907b01007387 */ /* 0x000fe80000100800 */
[----:B------:R-:W3:Y:S01]  /*1f010*/  LDL.LU R116, [R1+0x710] ;  /* 0x0007100001747983 */ /* 0x000ee20000300800 */
[----:B--2---:R-:W-:Y:S01]  /*1f020*/  IADD3 R119, P1, PT, R119, R244, RZ ;  /* 0x000000f477777210 */ /* 0x004fe20007f3e0ff */
[----:B------:R-:W-:-:S04]  /*1f030*/  IMAD.X R122, R122, 0x1, R3, P0 ;  /* 0x000000017a7a7824 */ /* 0x000fc800000e0603 */
[----:B------:R1:W-:Y:S04]  /*1f040*/  STL [R1+0x614], R119 ;  /* 0x0006147701007387 */ /* 0x0003e80000100800 */
[----:B------:R2:W-:Y:S04]  /*1f050*/  STL [R1+0x5d0], R122 ;  /* 0x0005d07a01007387 */ /* 0x0005e80000100800 */
[----:B------:R-:W3:Y:S04]  /*1f060*/  LDL.LU R127, [R1+0x794] ;  /* 0x00079400017f7983 */ /* 0x000ee80000300800 */
[----:B------:R-:W3:Y:S01]  /*1f070*/  LDL.LU R129, [R1+0x750] ;  /* 0x0007500001817983 */ /* 0x000ee20000300800 */
[----:B------:R-:W-:-:S05]  /*1f080*/  IMAD.MOV.U32 R59, RZ, RZ, R123 ;  /* 0x000000ffff3b7224 */ /* 0x000fca00078e007b */
[----:B------:R1:W-:Y:S02]  /*1f090*/  LDGSTS.E [R57+0x780], desc[UR28][R58.64], P3 ;  /* 0x007800003a397fae */ /* 0x0003e400099a101c */
[----:B-1----:R-:W-:Y:S02]  /*1f0a0*/  IMAD.MOV.U32 R58, RZ, RZ, R121 ;  /* 0x000000ffff3a7224 */ /* 0x002fe400078e0079 */
[----:B------:R-:W-:-:S05]  /*1f0b0*/  IMAD.MOV.U32 R59, RZ, RZ, R122 ;  /* 0x000000ffff3b7224 */ /* 0x000fca00078e007a */
[----:B------:R1:W-:Y:S02]  /*1f0c0*/  LDGSTS.E [R57+0xb80], desc[UR28][R58.64], P3 ;  /* 0x00b800003a397fae */ /* 0x0003e400099a101c */
[----:B-1----:R-:W-:Y:S01]  /*1f0d0*/  MOV R58, R119 ;  /* 0x00000077003a7202 */ /* 0x002fe20000000f00 */
[----:B------:R-:W-:Y:S01]  /*1f0e0*/  IMAD.MOV.U32 R119, RZ, RZ, R247 ;  /* 0x000000ffff777224 */ /* 0x000fe200078e00f7 */
[----:B----4-:R-:W-:Y:S02]  /*1f0f0*/  IADD3 R113, P0, PT, R113, R244, RZ ;  /* 0x000000f471717210 */ /* 0x010fe40007f1e0ff */
[----:B------:R-:W-:-:S03]  /*1f100*/  IADD3.X R120, PT, PT, R120, R3, RZ, P1, !PT ;  /* 0x0000000378787210 */ /* 0x000fc60000ffe4ff */
[----:B------:R1:W-:Y:S04]  /*1f110*/  STL [R1+0x654], R113 ;  /* 0x0006547101007387 */ /* 0x0003e80000100800 */
[----:B------:R-:W-:Y:S01]  /*1f120*/  STL [R1+0x610], R120 ;  /* 0x0006107801007387 */ /* 0x000fe20000100800 */
[----:B------:R-:W-:-:S03]  /*1f130*/  IMAD.MOV.U32 R59, RZ, RZ, R120 ;  /* 0x000000ffff3b7224 */ /* 0x000fc600078e0078 */
[----:B------:R-:W4:Y:S04]  /*1f140*/  LDL.LU R125, [R1+0x7d4] ;  /* 0x0007d400017d7983 */ /* 0x000f280000300800 */
[----:B------:R1:W-:Y:S02]  /*1f150*/  LDGSTS.E [R57+0xf80], desc[UR28][R58.64], P3 ;  /* 0x00f800003a397fae */ /* 0x0003e400099a101c */
[----:B-1----:R-:W-:Y:S02]  /*1f160*/  IMAD.MOV.U32 R58, RZ, RZ, R113 ;  /* 0x000000ffff3a7224 */ /* 0x002fe400078e0071 */
[----:B------:R-:W-:Y:S01]  /*1f170*/  IMAD.X R118, R118, 0x1, R3, P0 ;  /* 0x0000000176767824 */ /* 0x000fe200000e0603 */
[-C--:B------:R-:W-:Y:S02]  /*1f180*/  IADD3 R64, P1, PT, R64, R244.reuse, RZ ;  /* 0x000000f440407210 */ /* 0x080fe40007f3e0ff */
[----:B------:R-:W-:-:S03]  /*1f190*/  IADD3 R112, P0, PT, R112, R244, RZ ;  /* 0x000000f470707210 */ /* 0x000fc60007f1e0ff */
[----:B------:R-:W-:Y:S01]  /*1f1a0*/  STL [R1+0x694], R64 ;  /* 0x0006944001007387 */ /* 0x000fe20000100800 */
[----:B------:R-:W-:-:S03]  /*1f1b0*/  IMAD.X R67, R67, 0x1, R3, P1 ;  /* 0x0000000143437824 */ /* 0x000fc600008e0603 */
[----:B------:R-:W-:Y:S04]  /*1f1c0*/  STL [R1+0x650], R118 ;  /* 0x0006507601007387 */ /* 0x000fe80000100800 */
[----:B------:R-:W4:Y:S01]  /*1f1d0*/  LDL.LU R128, [R1+0x790] ;  /* 0x0007900001807983 */ /* 0x000f220000300800 */
[----:B------:R-:W-:-:S03]  /*1f1e0*/  MOV R59, R118 ;  /* 0x00000076003b7202 */ /* 0x000fc60000000f00 */
[----:B------:R-:W-:Y:S04]  /*1f1f0*/  STL [R1+0x6d4], R112 ;  /* 0x0006d47001007387 */ /* 0x000fe80000100800 */
[----:B------:R1:W-:Y:S04]  /*1f200*/  STL [R1+0x690], R67 ;  /* 0x0006904301007387 */ /* 0x0003e80000100800 */
[----:B------:R-:W4:Y:S04]  /*1f210*/  LDL.LU R126, [R1+0x7d0] ;  /* 0x0007d000017e7983 */ /* 0x000f280000300800 */
[----:B------:R-:W4:Y:S04]  /*1f220*/  LDL.LU R123, [R1+0x814] ;  /* 0x00081400017b7983 */ /* 0x000f280000300800 */
[----:B------:R1:W-:Y:S04]  /*1f230*/  LDGSTS.E [R57+0x1380], desc[UR28][R58.64], P3 ;  /* 0x013800003a397fae */ /* 0x0003e800099a101c */
[----:B------:R-:W4:Y:S04]  /*1f240*/  LDL.LU R121, [R1+0x854] ;  /* 0x0008540001797983 */ /* 0x000f280000300800 */
[----:B------:R-:W4:Y:S01]  /*1f250*/  LDL.LU R124, [R1+0x810] ;  /* 0x00081000017c7983 */ /* 0x000f220000300800 */
[----:B-1----:R-:W-:-:S02]  /*1f260*/  IMAD.MOV.U32 R58, RZ, RZ, R64 ;  /* 0x000000ffff3a7224 */ /* 0x002fc400078e0040 */
[----:B------:R-:W-:Y:S02]  /*1f270*/  IMAD.MOV.U32 R59, RZ, RZ, R67 ;  /* 0x000000ffff3b7224 */ /* 0x000fe400078e0043 */
[----:B---3--:R-:W-:-:S03]  /*1f280*/  IMAD.X R117, R117, 0x1, R3, P0 ;  /* 0x0000000175757824 */ /* 0x008fc600000e0603 */
[----:B------:R1:W-:Y:S01]  /*1f290*/  LDGSTS.E [R57+0x1780], desc[UR28][R58.64], P3 ;  /* 0x017800003a397fae */ /* 0x0003e200099a101c */
[----:B------:R-:W-:-:S05]  /*1f2a0*/  IADD3 R65, P1, PT, R65, R244, RZ ;  /* 0x000000f441417210 */ /* 0x000fca0007f3e0ff */
[----:B------:R3:W-:Y:S01]  /*1f2b0*/  STL [R1+0x714], R65 ;  /* 0x0007144101007387 */ /* 0x0007e20000100800 */
[----:B------:R-:W-:-:S03]  /*1f2c0*/  IADD3 R56, P0, PT, R56, R244, RZ ;  /* 0x000000f438387210 */ /* 0x000fc60007f1e0ff */
[----:B------:R3:W-:Y:S01]  /*1f2d0*/  STL [R1+0x6d0], R117 ;  /* 0x0006d07501007387 */ /* 0x0007e20000100800 */
[----:B-1----:R-:W-:Y:S02]  /*1f2e0*/  IMAD.MOV.U32 R58, RZ, RZ, R112 ;  /* 0x000000ffff3a7224 */ /* 0x002fe400078e0070 */
[----:B------:R-:W-:Y:S01]  /*1f2f0*/  IMAD.MOV.U32 R59, RZ, RZ, R117 ;  /* 0x000000ffff3b7224 */ /* 0x000fe200078e0075 */
[----:B--2---:R-:W2:Y:S04]  /*1f300*/  LDL.LU R122, [R1+0x850] ;  /* 0x00085000017a7983 */ /* 0x004ea80000300800 */
[----:B------:R-:W2:Y:S04]  /*1f310*/  LDL.LU R113, [R1+0x894] ;  /* 0x0008940001717983 */ /* 0x000ea80000300800 */
[----:B------:R-:W2:Y:S04]  /*1f320*/  LDL.LU R67, [R1+0x8d4] ;  /* 0x0008d40001437983 */ /* 0x000ea80000300800 */
[----:B------:R-:W2:Y:S04]  /*1f330*/  LDL.LU R64, [R1+0x914] ;  /* 0x0009140001407983 */ /* 0x000ea80000300800 */
[----:B------:R-:W2:Y:S04]  /*1f340*/  LDL.LU R120, [R1+0x890] ;  /* 0x0008900001787983 */ /* 0x000ea80000300800 */
[----:B------:R-:W-:Y:S04]  /*1f350*/  STL [R1+0x754], R56 ;  /* 0x0007543801007387 */ /* 0x000fe80000100800 */
[----:B------:R1:W-:Y:S01]  /*1f360*/  LDGSTS.E [R57+0x1b80], desc[UR28][R58.64], P3 ;  /* 0x01b800003a397fae */ /* 0x0003e200099a101c */
[----:B------:R-:W-:-:S05]  /*1f370*/  IADD3.X R116, PT, PT, R116, R3, RZ, P1, !PT ;  /* 0x0000000374747210 */ /* 0x000fca0000ffe4ff */
[----:B------:R3:W-:Y:S04]  /*1f380*/  STL [R1+0x710], R116 ;  /* 0x0007107401007387 */ /* 0x0007e80000100800 */
[----:B------:R-:W2:Y:S01]  /*1f390*/  LDL.LU R112, [R1+0x8d0] ;  /* 0x0008d00001707983 */ /* 0x000ea20000300800 */
[----:B-1----:R-:W-:-:S03]  /*1f3a0*/  MOV R58, R65 ;  /* 0x00000041003a7202 */ /* 0x002fc60000000f00 */
[----:B---3--:R-:W3:Y:S01]  /*1f3b0*/  LDL.LU R65, [R1+0x910] ;  /* 0x0009100001417983 */ /* 0x008ee20000300800 */
[----:B------:R-:W-:Y:S01]  /*1f3c0*/  IMAD.MOV.U32 R59, RZ, RZ, R116 ;  /* 0x000000ffff3b7224 */ /* 0x000fe200078e0074 */
[----:B------:R-:W-:Y:S01]  /*1f3d0*/  IADD3 R127, P1, PT, R127, R244, RZ ;  /* 0x000000f47f7f7210 */ /* 0x000fe20007f3e0ff */
[----:B------:R-:W-:-:S04]  /*1f3e0*/  IMAD.X R129, R129, 0x1, R3, P0 ;  /* 0x0000000181817824 */ /* 0x000fc800000e0603 */
[----:B------:R-:W-:Y:S01]  /*1f3f0*/  STL [R1+0x794], R127 ;  /* 0x0007947f01007387 */ /* 0x000fe20000100800 */
[----:B------:R-:W-:Y:S01]  /*1f400*/  IMAD.MOV.U32 R117, RZ, RZ, R246 ;  /* 0x000000ffff757224 */ /* 0x000fe200078e00f6 */
[----:B------:R-:W-:Y:S02]  /*1f410*/  MOV R118, R252 ;  /* 0x000000fc00767202 */ /* 0x000fe40000000f00 */
[----:B------:R-:W-:Y:S04]  /*1f420*/  STL [R1+0x750], R129 ;  /* 0x0007508101007387 */ /* 0x000fe80000100800 */
[----:B------:R-:W3:Y:S04]  /*1f430*/  LDL.LU R116, [R1+0xb0] ;  /* 0x0000b00001747983 */ /* 0x000ee80000300800 */
[----:B------:R-:W5:Y:S04]  /*1f440*/  LDL.LU R246, [R1+0x95c] ;  /* 0x00095c0001f67983 */ /* 0x000f680000300800 */
[----:B------:R-:W5:Y:S04]  /*1f450*/  LDL.LU R252, [R1+0x958] ;  /* 0x0009580001fc7983 */ /* 0x000f680000300800 */
[----:B------:R1:W-:Y:S04]  /*1f460*/  LDGSTS.E [R57+0x1f80], desc[UR28][R58.64], P3 ;  /* 0x01f800003a397fae */ /* 0x0003e800099a101c */
[----:B------:R-:W5:Y:S01]  /*1f470*/  LDL.LU R247, [R1+0x954] ;  /* 0x0009540001f77983 */ /* 0x000f620000300800 */
[----:B-1----:R-:W-:-:S03]  /*1f480*/  MOV R58, R56 ;  /* 0x00000038003a7202 */ /* 0x002fc60000000f00 */
[----:B------:R-:W3:Y:S01]  /*1f490*/  LDL R56, [R1+0x920] ;  /* 0x0009200001387983 */ /* 0x000ee20000100800 */
[----:B------:R-:W-:-:S05]  /*1f4a0*/  IMAD.MOV.U32 R59, RZ, RZ, R129 ;  /* 0x000000ffff3b7224 */ /* 0x000fca00078e0081 */
[----:B------:R1:W-:Y:S02]  /*1f4b0*/  LDGSTS.E [R57+0x2380], desc[UR28][R58.64], P3 ;  /* 0x023800003a397fae */ /* 0x0003e400099a101c */
[----:B-1----:R-:W-:Y:S01]  /*1f4c0*/  MOV R58, R127 ;  /* 0x0000007f003a7202 */ /* 0x002fe20000000f00 */
[----:B------:R-:W-:Y:S02]  /*1f4d0*/  VIADD R66, R66, 0x1 ;  /* 0x0000000142427836 */ /* 0x000fe40000000000 */
[----:B------:R-:W-:Y:S02]  /*1f4e0*/  IMAD.MOV.U32 R134, RZ, RZ, R105 ;  /* 0x000000ffff867224 */ /* 0x000fe400078e0069 */
[----:B------:R-:W-:Y:S01]  /*1f4f0*/  IMAD.MOV.U32 R135, RZ, RZ, R104 ;  /* 0x000000ffff877224 */ /* 0x000fe200078e0068 */
[C---:B------:R-:W-:Y:S08]  /*1f500*/  HMMA.1688.F32.TF32 R248, R240.reuse, R110, R156 ;  /* 0x0000006ef0f8723c */ /* 0x040ff0000008109c */
[----:B------:R-:W-:Y:S08]  /*1f510*/  HMMA.1688.F32.TF32 R240, R240, R114, R160 ;  /* 0x00000072f0f0723c */ /* 0x000ff000000810a0 */
[C---:B------:R-:W-:Y:S08]  /*1f520*/  HMMA.1688.F32.TF32 R104, R32.reuse, R106, R136 ;  /* 0x0000006a2068723c */ /* 0x040ff00000081088 */
[----:B------:R-:W-:Y:S01]  /*1f530*/  HMMA.1688.F32.TF32 R108, R32, R110, R132 ;  /* 0x0000006e206c723c */ /* 0x000fe20000081084 */
[----:B----4-:R-:W-:-:S05]  /*1f540*/  IADD3 R125, P0, PT, R125, R244, RZ ;  /* 0x000000f47d7d7210 */ /* 0x010fca0007f1e0ff */
[----:B------:R-:W-:Y:S01]  /*1f550*/  STL [R1+0x7d4], R125 ;  /* 0x0007d47d01007387 */ /* 0x000fe20000100800 */
[----:B------:R-:W-:-:S04]  /*1f560*/  IMAD.X R128, R128, 0x1, R3, P1 ;  /* 0x0000000180807824 */ /* 0x000fc800008e0603 */
[----:B------:R-:W-:-:S05]  /*1f570*/  IMAD.MOV.U32 R59, RZ, RZ, R128 ;  /* 0x000000ffff3b7224 */ /* 0x000fca00078e0080 */
[----:B------:R1:W-:Y:S01]  /*1f580*/  LDGSTS.E [R57+0x2780], desc[UR28][R58.64], P3 ;  /* 0x027800003a397fae */ /* 0x0003e200099a101c */
[--C-:B------:R-:W-:Y:S01]  /*1f590*/  IMAD.X R126, R126, 0x1, R3.reuse, P0 ;  /* 0x000000017e7e7824 */ /* 0x100fe200000e0603 */
[-C--:B------:R-:W-:Y:S02]  /*1f5a0*/  IADD3 R123, P1, PT, R123, R244.reuse, RZ ;  /* 0x000000f47b7b7210 */ /* 0x080fe40007f3e0ff */
[----:B-1----:R-:W-:Y:S01]  /*1f5b0*/  MOV R58, R125 ;  /* 0x0000007d003a7202 */ /* 0x002fe20000000f00 */
[----:B------:R-:W-:Y:S01]  /*1f5c0*/  IMAD.MOV.U32 R59, RZ, RZ, R126 ;  /* 0x000000ffff3b7224 */ /* 0x000fe200078e007e */
[----:B------:R-:W-:Y:S01]  /*1f5d0*/  IADD3 R121, P0, PT, R121, R244, RZ ;  /* 0x000000f479797210 */ /* 0x000fe20007f1e0ff */
[----:B------:R-:W-:Y:S01]  /*1f5e0*/  STL [R1+0x790], R128 ;  /* 0x0007908001007387 */ /* 0x000fe20000100800 */
[----:B------:R-:W-:-:S03]  /*1f5f0*/  IMAD.X R124, R124, 0x1, R3, P1 ;  /* 0x000000017c7c7824 */ /* 0x000fc600008e0603 */
[----:B------:R1:W-:Y:S04]  /*1f600*/  LDGSTS.E [R57+0x2b80], desc[UR28][R58.64], P3 ;  /* 0x02b800003a397fae */ /* 0x0003e800099a101c */
[----:B------:R-:W-:Y:S04]  /*1f610*/  STL [R1+0x814], R123 ;  /* 0x0008147b01007387 */ /* 0x000fe80000100800 */
[----:B------:R-:W-:Y:S01]  /*1f620*/  STL [R1+0x7d0], R126 ;  /* 0x0007d07e01007387 */ /* 0x000fe20000100800 */
[----:B-1----:R-:W-:Y:S01]  /*1f630*/  MOV R58, R123 ;  /* 0x0000007b003a7202 */ /* 0x002fe20000000f00 */
[----:B------:R-:W-:-:S02]  /*1f640*/  IMAD.MOV.U32 R59, RZ, RZ, R124 ;  /* 0x000000ffff3b7224 */ /* 0x000fc400078e007c */
[----:B------:R-:W-:Y:S04]  /*1f650*/  STL [R1+0x854], R121 ;  /* 0x0008547901007387 */ /* 0x000fe80000100800 */
[----:B------:R-:W-:Y:S04]  /*1f660*/  STL [R1+0x810], R124 ;  /* 0x0008107c01007387 */ /* 0x000fe80000100800 */
[----:B------:R1:W-:Y:S01]  /*1f670*/  LDGSTS.E [R57+0x2f80], desc[UR28][R58.64], P3 ;  /* 0x02f800003a397fae */ /* 0x0003e200099a101c */
[----:B--2---:R-:W-:Y:S01]  /*1f680*/  IMAD.X R122, R122, 0x1, R3, P0 ;  /* 0x000000017a7a7824 */ /* 0x004fe200000e0603 */
[----:B------:R-:W-:-:S02]  /*1f690*/  IADD3 R113, P1, PT, R113, R244, RZ ;  /* 0x000000f471717210 */ /* 0x000fc40007f3e0ff */
[----:B------:R-:W-:-:S03]  /*1f6a0*/  IADD3 R67, P2, PT, R67, R244, RZ ;  /* 0x000000f443437210 */ /* 0x000fc60007f5e0ff */
[----:B------:R-:W-:Y:S01]  /*1f6b0*/  STL [R1+0x894], R113 ;  /* 0x0008947101007387 */ /* 0x000fe20000100800 */
[----:B------:R-:W-:Y:S01]  /*1f6c0*/  IADD3 R64, P0, PT, R64, R244, RZ ;  /* 0x000000f440407210 */ /* 0x000fe20007f1e0ff */
[----:B-1----:R-:W-:Y:S02]  /*1f6d0*/  IMAD.MOV.U32 R58, RZ, RZ, R121 ;  /* 0x000000ffff3a7224 */ /* 0x002fe400078e0079 */
[----:B------:R-:W-:Y:S01]  /*1f6e0*/  STL [R1+0x850], R122 ;  /* 0x0008507a01007387 */ /* 0x000fe20000100800 */
[----:B------:R-:W-:Y:S02]  /*1f6f0*/  IMAD.MOV.U32 R59, RZ, RZ, R122 ;  /* 0x000000ffff3b7224 */ /* 0x000fe400078e007a */
[----:B------:R-:W-:Y:S01]  /*1f700*/  IMAD.X R120, R120, 0x1, R3, P1 ;  /* 0x0000000178787824 */ /* 0x000fe200008e0603 */
[----:B------:R-:W-:Y:S04]  /*1f710*/  STL [R1+0x8d4], R67 ;  /* 0x0008d44301007387 */ /* 0x000fe80000100800 */
[----:B------:R-:W-:Y:S04]  /*1f720*/  STL [R1+0x914], R64 ;  /* 0x0009144001007387 */ /* 0x000fe80000100800 */
[----:B------:R-:W-:Y:S04]  /*1f730*/  STL [R1+0x890], R120 ;  /* 0x0008907801007387 */ /* 0x000fe80000100800 */
[----:B------:R1:W-:Y:S01]  /*1f740*/  LDGSTS.E [R57+0x3380], desc[UR28][R58.64], P3 ;  /* 0x033800003a397fae */ /* 0x0003e200099a101c */
[----:B------:R-:W-:-:S02]  /*1f750*/  IADD3.X R112, PT, PT, R112, R3, RZ, P2, !PT ;  /* 0x0000000370707210 */ /* 0x000fc400017fe4ff */
[----:B---3--:R-:W-:-:S03]  /*1f760*/  IADD3.X R65, PT, PT, R65, R3, RZ, P0, !PT ;  /* 0x0000000341417210 */ /* 0x008fc600007fe4ff */
[----:B------:R2:W-:Y:S01]  /*1f770*/  STL [R1+0x8d0], R112 ;  /* 0x0008d07001007387 */ /* 0x0005e20000100800 */
[----:B-1----:R-:W-:-:S03]  /*1f780*/  IMAD.MOV.U32 R58, RZ, RZ, R113 ;  /* 0x000000ffff3a7224 */ /* 0x002fc600078e0071 */
[----:B------:R1:W-:Y:S01]  /*1f790*/  STL [R1+0x910], R65 ;  /* 0x0009104101007387 */ /* 0x0003e20000100800 */
[----:B------:R-:W-:-:S03]  /*1f7a0*/  IMAD.MOV.U32 R59, RZ, RZ, R120 ;  /* 0x000000ffff3b7224 */ /* 0x000fc600078e0078 */
[----:B------:R1:W-:Y:S04]  /*1f7b0*/  STL [R1+0x314], R66 ;  /* 0x0003144201007387 */ /* 0x0003e80000100800 */
[----:B------:R3:W-:Y:S02]  /*1f7c0*/  LDGSTS.E [R57+0x3780], desc[UR28][R58.64], P3 ;  /* 0x037800003a397fae */ /* 0x0007e400099a101c */
[----:B---3--:R-:W-:Y:S01]  /*1f7d0*/  MOV R58, R67 ;  /* 0x00000043003a7202 */ /* 0x008fe20000000f00 */
[----:B------:R-:W-:-:S05]  /*1f7e0*/  IMAD.MOV.U32 R59, RZ, RZ, R112 ;  /* 0x000000ffff3b7224 */ /* 0x000fca00078e0070 */
[----:B------:R3:W-:Y:S01]  /*1f7f0*/  LDGSTS.E [R57+0x3b80], desc[UR28][R58.64], P3 ;  /* 0x03b800003a397fae */ /* 0x0007e200099a101c */
[----:B--2---:R-:W-:Y:S01]  /*1f800*/  HMMA.1688.F32.TF32 R112, R32, R114, R116 ;  /* 0x000000722070723c */ /* 0x004fe20000081074 */
[----:B------:R-:W-:Y:S01]  /*1f810*/  ISETP.NE.U32.AND P0, PT, R66, R56, PT ;  /* 0x000000384200720c */ /* 0x000fe20003f05070 */
[----:B---3--:R-:W-:Y:S01]  /*1f820*/  IMAD.MOV.U32 R58, RZ, RZ, R64 ;  /* 0x000000ffff3a7224 */ /* 0x008fe200078e0040 */
[----:B------:R-:W-:-:S05]  /*1f830*/  MOV R59, R65 ;  /* 0x00000041003b7202 */ /* 0x000fca0000000f00 */
[----:B------:R1:W-:Y:S04]  /*1f840*/  LDGSTS.E [R57+0x3f80], desc[UR28][R58.64], P3 ;  /* 0x03f800003a397fae */ /* 0x0003e800099a101c */
[----:B------:R-:W0:Y:S02]  /*1f850*/  LDGDEPBAR ;  /* 0x00000000000079af */ /* 0x000e240000000000 */
[----:B------:R-:W-:Y:S06]  /*1f860*/  @P0 BRA `(.L_x_1) ;  /* 0xffffff2800500947 */ /* 0x000fec000383ffff */
.L_x_0:
[----:B------:R-:W2:Y:S01]  /*1f870*/  LDL.LU R32, [R1+0x92c] ;  /* 0x00092c0001207983 */ /* 0x000ea20000300800 */
[----:B------:R-:W-:-:S04]  /*1f880*/  DEPBAR.LE SB0, 0x0 ;  /* 0x000080000000791a */ /* 0x000fc80000000000 */
[----:B------:R-:W3:Y:S01]  /*1f890*/  LDL.LU R33, [R1+0x928] ;  /* 0x0009280001217983 */ /* 0x000ee20000300800 */
[----:B-1----:R-:W-:Y:S01]  /*1f8a0*/  IMAD.MOV.U32 R58, RZ, RZ, R28 ;  /* 0x000000ffff3a7224 */ /* 0x002fe200078e001c */
[----:B------:R-:W-:Y:S01]  /*1f8b0*/  MOV R59, R30 ;  /* 0x0000001e003b7202 */ /* 0x000fe20000000f00 */
[----:B------:R-:W-:Y:S01]  /*1f8c0*/  IMAD.MOV.U32 R34, RZ, RZ, R8 ;  /* 0x000000ffff227224 */ /* 0x000fe200078e0008 */
[----:B------:R-:W4:Y:S01]  /*1f8d0*/  LDL.LU R56, [R1+0x1e0] ;  /* 0x0001e00001387983 */ /* 0x000f220000300800 */
[----:B------:R-:W-:Y:S01]  /*1f8e0*/  IMAD.MOV.U32 R35, RZ, RZ, R10 ;  /* 0x000000ffff237224 */ /* 0x000fe200078e000a */
[----:B------:R-:W-:Y:S01]  /*1f8f0*/  MOV R66, R60 ;  /* 0x0000003c00427202 */ /* 0x000fe20000000f00 */
[----:B------:R-:W-:Y:S01]  /*1f900*/  IMAD.MOV.U32 R67, RZ, RZ, R62 ;  /* 0x000000ffff437224 */ /* 0x000fe200078e003e */
[----:B------:R-:W4:Y:S01]  /*1f910*/  LDL.LU R57, [R1+0x1e8] ;  /* 0x0001e80001397983 */ /* 0x000f220000300800 */
[----:B------:R-:W-:Y:S01]  /*1f920*/  MOV R118, R25 ;  /* 0x0000001900767202 */ /* 0x000fe20000000f00 */
[----:B------:R-:W-:Y:S01]  /*1f930*/  IMAD.MOV.U32 R119, RZ, RZ, R27 ;  /* 0x000000ffff777224 */ /* 0x000fe200078e001b */
[----:B------:R-:W-:Y:S01]  /*1f940*/  MOV R123, R166 ;  /* 0x000000a6007b7202 */ /* 0x000fe20000000f00 */
[----:B------:R-:W-:Y:S01]  /*1f950*/  IMAD.MOV.U32 R122, RZ, RZ, R164 ;  /* 0x000000ffff7a7224 */ /* 0x000fe200078e00a4 */
[----:B------:R-:W-:Y:S01]  /*1f960*/  MOV R131, R71 ;  /* 0x0000004700837202 */ /* 0x000fe20000000f00 */
[----:B------:R-:W-:Y:S01]  /*1f970*/  IMAD.MOV.U32 R130, RZ, RZ, R69 ;  /* 0x000000ffff827224 */ /* 0x000fe200078e0045 */
[----:B------:R-:W1:Y:S01]  /*1f980*/  LDCU UR6, c[0x0][0x39c] ;  /* 0x00007380ff0677ac */ /* 0x000e620008000800 */
[----:B------:R-:W-:Y:S01]  /*1f990*/  IMAD.MOV.U32 R134, RZ, RZ, R168 ;  /* 0x000000ffff867224 */ /* 0x000fe200078e00a8 */
[----:B-----5:R-:W-:Y:S01]  /*1f9a0*/  IADD3 R0, PT, PT, R247, 0x1, RZ ;  /* 0x00000001f7007810 */ /* 0x020fe20007ffe0ff */
[----:B------:R-:W-:Y:S01]  /*1f9b0*/  IMAD.MOV.U32 R135, RZ, RZ, R170 ;  /* 0x000000ffff877224 */ /* 0x000fe200078e00aa */
[----:B------:R-:W-:Y:S01]  /*1f9c0*/  MOV R126, R72 ;  /* 0x00000048007e7202 */ /* 0x000fe20000000f00 */
[----:B------:R-:W-:Y:S01]  /*1f9d0*/  IMAD.MOV.U32 R127, RZ, RZ, R74 ;  /* 0x000000ffff7f7224 */ /* 0x000fe200078e004a */
[----:B------:R-:W1:Y:S01]  /*1f9e0*/  LDCU UR5, c[0x0][0x39c] ;  /* 0x00007380ff0577ac */ /* 0x000e620008000800 */
[----:B------:R-:W-:-:S02]  /*1f9f0*/  IMAD.MOV.U32 R138, RZ, RZ, R73 ;  /* 0x000000ffff8a7224 */ /* 0x000fc400078e0049 */
[----:B------:R-:W-:Y:S01]  /*1fa00*/  IMAD.MOV.U32 R139, RZ, RZ, R75 ;  /* 0x000000ffff8b7224 */ /* 0x000fe200078e004b */
[----:B------:R-:W-:Y:S01]  /*1fa10*/  MOV R142, R172 ;  /* 0x000000ac008e7202 */ /* 0x000fe20000000f00 */
        /* <DEDUP_REMOVED lines=11> */
[----:B------:R-:W1:Y:S01]  /*1fad0*/  LDCU.64 UR30, c[0x0][0x398] ;  /* 0x00007300ff1e77ac */ /* 0x000e620008000a00 */
[----:B------:R-:W-:-:S02]  /*1fae0*/  IMAD.MOV.U32 R202, RZ, RZ, R4 ;  /* 0x000000ffffca7224 */ /* 0x000fc400078e0004 */
[----:B------:R-:W-:Y:S01]  /*1faf0*/  IMAD.MOV.U32 R203, RZ, RZ, R6 ;  /* 0x000000ffffcb7224 */ /* 0x000fe200078e0006 */
[----:B------:R-:W-:Y:S01]  /*1fb00*/  MOV R221, R218 ;  /* 0x000000da00dd7202 */ /* 0x000fe20000000f00 */
[----:B------:R-:W-:Y:S01]  /*1fb10*/  IMAD.MOV.U32 R220, RZ, RZ, R216 ;  /* 0x000000ffffdc7224 */ /* 0x000fe200078e00d8 */
[----:B------:R-:W1:Y:S01]  /*1fb20*/  LDCU UR53, c[0x0][0x39c] ;  /* 0x00007380ff3577ac */ /* 0x000e620008000800 */
[----:B------:R-:W-:Y:S02]  /*1fb30*/  IMAD.MOV.U32 R222, RZ, RZ, R100 ;  /* 0x000000ffffde7224 */ /* 0x000fe400078e0064 */
[----:B------:R-:W-:Y:S01]  /*1fb40*/  IMAD.MOV.U32 R223, RZ, RZ, R102 ;  /* 0x000000ffffdf7224 */ /* 0x000fe200078e0066 */
[----:B------:R-:W-:Y:S01]  /*1fb50*/  MOV R225, R214 ;  /* 0x000000d600e17202 */ /* 0x000fe20000000f00 */
[----:B------:R-:W-:Y:S01]  /*1fb60*/  IMAD.MOV.U32 R224, RZ, RZ, R212 ;  /* 0x000000ffffe07224 */ /* 0x000fe200078e00d4 */
[----:B------:R-:W2:Y:S01]  /*1fb70*/  LDCU UR52, c[0x0][0x39c] ;  /* 0x00007380ff3477ac */ /* 0x000ea20008000800 */
[----:B------:R-:W-:-:S02]  /*1fb80*/  IMAD.MOV.U32 R226, RZ, RZ, R104 ;  /* 0x000000ffffe27224 */ /* 0x000fc400078e0068 */
[----:B------:R-:W-:Y:S01]  /*1fb90*/  IMAD.MOV.U32 R227, RZ, RZ, R106 ;  /* 0x000000ffffe37224 */ /* 0x000fe200078e006a */
[----:B------:R-:W-:Y:S01]  /*1fba0*/  MOV R229, R215 ;  /* 0x000000d700e57202 */ /* 0x000fe20000000f00 */
[----:B------:R-:W-:Y:S01]  /*1fbb0*/  IMAD.MOV.U32 R228, RZ, RZ, R213 ;  /* 0x000000ffffe47224 */ /* 0x000fe200078e00d5 */
[----:B------:R-:W2:Y:S01]  /*1fbc0*/  LDCU UR77, c[0x0][0x39c] ;  /* 0x00007380ff4d77ac */ /* 0x000ea20008000800 */
[----:B------:R-:W-:Y:S02]  /*1fbd0*/  IMAD.MOV.U32 R230, RZ, RZ, R105 ;  /* 0x000000ffffe67224 */ /* 0x000fe400078e0069 */
[----:B------:R-:W-:Y:S01]  /*1fbe0*/  IMAD.MOV.U32 R231, RZ, RZ, R107 ;  /* 0x000000ffffe77224 */ /* 0x000fe200078e006b */
[----:B------:R-:W-:Y:S01]  /*1fbf0*/  MOV R232, R248 ;  /* 0x000000f800e87202 */ /* 0x000fe20000000f00 */
[----:B------:R-:W-:Y:S01]  /*1fc00*/  IMAD.MOV.U32 R233, RZ, RZ, R250 ;  /* 0x000000ffffe97224 */ /* 0x000fe200078e00fa */
[----:B------:R-:W-:Y:S01]  /*1fc10*/  MOV R235, R46 ;  /* 0x0000002e00eb7202 */ /* 0x000fe20000000f00 */
[----:B------:R-:W-:Y:S01]  /*1fc20*/  IMAD.MOV.U32 R234, RZ, RZ, R44 ;  /* 0x000000ffffea7224 */ /* 0x000fe200078e002c */
[----:B------:R-:W2:Y:S01]  /*1fc30*/  LDCU.64 UR44, c[0x0][0x390] ;  /* 0x00007200ff2c77ac */ /* 0x000ea20008000a00 */
[C---:B------:R-:W-:Y:S01]  /*1fc40*/  VIADD R2, R247.reuse, 0x2 ;  /* 0x00000002f7027836 */ /* 0x040fe20000000000 */
[----:B-1----:R-:W-:Y:S01]  /*1fc50*/  ISETP.GE.AND P4, PT, R0, UR5, PT ;  /* 0x0000000500007c0c */ /* 0x002fe2000bf86270 */
[C---:B------:R-:W-:Y:S01]  /*1fc60*/  VIADD R3, R247.reuse, 0x7f ;  /* 0x0000007ff7037836 */ /* 0x040fe20000000000 */
[----:B------:R-:W1:Y:S01]  /*1fc70*/  LDCU.64 UR32, c[0x0][0x398] ;  /* 0x00007300ff2077ac */ /* 0x000e620008000a00 */
        /* <DEDUP_REMOVED lines=8> */
[----:B------:R-:W1:Y:S01]  /*1fd00*/  LDCU UR76, c[0x0][0x39c] ;  /* 0x00007380ff4c77ac */ /* 0x000e620008000800 */
        /* <DEDUP_REMOVED lines=43> */
[----:B--2---:R-:W-:-:S02]  /*1ffc0*/  ISETP.GE.AND P1, PT, R247, R32, PT ;  /* 0x00000020f700720c */ /* 0x004fc40003f26270 */
[----:B---3--:R-:W-:Y:S01]  /*1ffd0*/  ISETP.GE.AND P2, PT, R252, R33, PT ;  /* 0x00000021fc00720c */ /* 0x008fe20003f46270 */
[----:B------:R-:W2:Y:S01]  /*1ffe0*/  S2R R32, SR_TID.X ;  /* 0x0000000000207919 */ /* 0x000ea20000002100 */
[----:B------:R-:W-:Y:S01]  /*1fff0*/  BAR.SYNC.DEFER_BLOCKING 0x0 ;  /* 0x0000000000007b1d */ /* 0x000fe20000010000 */
[----:B------:R-:W-:Y:S02]  /*20000*/  IMAD.MOV.U32 R166, RZ, RZ, R180 ;  /* 0x000000ffffa67224 */ /* 0x000fe400078e00b4 */
[----:B------:R-:W-:Y:S01]  /*20010*/  IMAD.MOV.U32 R174, RZ, RZ, R85 ;  /* 0x000000ffffae7224 */ /* 0x000fe200078e0055 */
[----:B------:R-:W-:Y:S01]  /*20020*/  MOV R178, R184 ;  /* 0x000000b800b27202 */ /* 0x000fe20000000f00 */
[----:B------:R-:W-:Y:S02]  /*20030*/  IMAD.MOV.U32 R218, RZ, RZ, R101 ;  /* 0x000000ffffda7224 */ /* 0x000fe400078e0065 */
[----:B------:R-:W-:Y:S01]  /*20040*/  IMAD.MOV.U32 R216, RZ, RZ, R217 ;  /* 0x000000ffffd87224 */ /* 0x000fe200078e00d9 */
[----:B------:R-:W-:Y:S01]  /*20050*/  MOV R102, R40 ;  /* 0x0000002800667202 */ /* 0x000fe20000000f00 */
[----:B------:R-:W3:Y:S01]  /*20060*/  LDCU UR5, c[0x0][0x3b8] ;  /* 0x00007700ff0577ac */ /* 0x000ee20008000800 */
[----:B------:R-:W-:-:S02]  /*20070*/  ISETP.GE.AND P5, PT, R2, UR6, PT ;  /* 0x0000000602007c0c */ /* 0x000fc4000bfa6270 */
[----:B------:R-:W-:Y:S01]  /*20080*/  ISETP.GE.AND P0, PT, R3, UR31, PT ;  /* 0x0000001f03007c0c */ /* 0x000fe2000bf06270 */
[----:B------:R-:W1:Y:S01]  /*20090*/  LDC R2, c[0x0][0x3b4] ;  /* 0x0000ed00ff027b82 */ /* 0x000e620000000800 */
[----:B--2---:R-:W-:Y:S01]  /*200a0*/  LOP3.LUT R32, R32, 0x1f, RZ, 0xc0, !PT ;  /* 0x0000001f20207812 */ /* 0x004fe200078ec0ff */
[----:B------:R-:W2:Y:S03]  /*200b0*/  LDCU UR31, c[0x0][0x398] ;  /* 0x00007300ff1f77ac */ /* 0x000ea60008000800 */
[----:B------:R-:W-:Y:S01]  /*200c0*/  LEA R244, R32, UR4, 0x4 ;  /* 0x0000000420f47c11 */ /* 0x000fe2000f8e20ff */
[----:B------:R-:W1:Y:S01]  /*200d0*/  LDCU UR6, c[0x0][0x398] ;  /* 0x00007300ff0677ac */ /* 0x000e620008000800 */
[----:B------:R-:W2:Y:S01]  /*200e0*/  LDL.LU R32, [R1+0x2a0] ;  /* 0x0002a00001207983 */ /* 0x000ea20000300800 */
[----:B------:R-:W-:Y:S01]  /*200f0*/  MOV R217, R219 ;  /* 0x000000db00d97202 */ /* 0x000fe20000000f00 */
[----:B-1----:R-:W-:-:S02]  /*20100*/  IMAD R0, R252, R2, RZ ;  /* 0x00000002fc007224 */ /* 0x002fc400078e02ff */
[----:B------:R-:W2:Y:S01]  /*20110*/  LDL.LU R33, [R1+0x2a8] ;  /* 0x0002a80001217983 */ /* 0x000ea20000300800 */
[----:B------:R-:W-:Y:S01]  /*20120*/  ISETP.LT.AND P2, PT, R247, UR33, !P2 ;  /* 0x00000021f7007c0c */ /* 0x000fe2000d741270 */
[----:B------:R-:W1:Y:S02]  /*20130*/  LDCU UR4, c[0x0][0x398] ;  /* 0x00007300ff0477ac */ /* 0x000e640008000800 */
[----:B----4-:R-:W-:Y:S01]  /*20140*/  STSM.16.M88.4 [R244], R56 ;  /* 0x00000038f4007844 */ /* 0x010fe20000000200 */
[----:B------:R-:W-:-:S03]  /*20150*/  NOP ;  /* 0x0000000000007918 */ /* 0x000fc60000000000 */
[----:B------:R-:W4:Y:S01]  /*20160*/  LDS.128 R56, [R244] ;  /* 0x00000000f4387984 */ /* 0x000f220000000c00 */
[----:B------:R-:W-:Y:S01]  /*20170*/  NOP ;  /* 0x0000000000007918 */ /* 0x000fe20000000000 */
[----:B------:R-:W-:Y:S01]  /*20180*/  IMAD.MOV.U32 R219, RZ, RZ, R103 ;  /* 0x000000ffffdb7224 */ /* 0x000fe200078e0067 */
[----:B------:R-:W1:Y:S01]  /*20190*/  LDCU UR33, c[0x0][0x398] ;  /* 0x00007300ff2177ac */ /* 0x000e620008000800 */
[----:B----4-:R-:W-:Y:S04]  /*201a0*/  STL.64 [R1+0xb0], R56 ;  /* 0x0000b03801007387 */ /* 0x010fe80000100a00 */
[----:B------:R-:W-:Y:S04]  /*201b0*/  STL.64 [R1+0xb8], R58 ;  /* 0x0000b83a01007387 */ /* 0x000fe80000100a00 */
[----:B--2---:R2:W-:Y:S04]  /*201c0*/  STSM.16.M88.4 [R244], R32 ;  /* 0x00000020f4007844 */ /* 0x0045e80000000200 */
[----:B--2---:R-:W2:Y:S01]  /*201d0*/  LDL.LU R32, [R1+0x1e4] ;  /* 0x0001e40001207983 */ /* 0x004ea20000300800 */
[----:B------:R-:W-:Y:S01]  /*201e0*/  MOV R34, R29 ;  /* 0x0000001d00227202 */ /* 0x000fe20000000f00 */
[----:B------:R-:W-:Y:S01]  /*201f0*/  IMAD.MOV.U32 R35, RZ, RZ, R31 ;  /* 0x000000ffff237224 */ /* 0x000fe200078e001f */
[----:B------:R-:W-:Y:S01]  /*20200*/  NOP ;  /* 0x0000000000007918 */ /* 0x000fe20000000000 */
[----:B------:R-:W2:Y:S04]  /*20210*/  LDL.LU R33, [R1+0x1ec] ;  /* 0x0001ec0001217983 */ /* 0x000ea80000300800 */
[----:B------:R-:W4:Y:S01]  /*20220*/  LDS.128 R28, [R244] ;  /* 0x00000000f41c7984 */ /* 0x000f220000000c00 */
[----:B------:R-:W-:-:S03]  /*20230*/  NOP ;  /* 0x0000000000007918 */ /* 0x000fc60000000000 */
[----:B----4-:R4:W-:Y:S04]  /*20240*/  STL.64 [R1+0x60], R28 ;  /* 0x0000601c01007387 */ /* 0x0109e80000100a00 */
[----:B------:R1:W-:Y:S04]  /*20250*/  STL.64 [R1+0x68], R30 ;  /* 0x0000681e01007387 */ /* 0x0003e80000100a00 */
[----:B----4-:R-:W4:Y:S04]  /*20260*/  LDL.LU R28, [R1+0x2a4] ;  /* 0x0002a400011c7983 */ /* 0x010f280000300800 */
[----:B------:R-:W4:Y:S01]  /*20270*/  LDL.LU R29, [R1+0x2ac] ;  /* 0x0002ac00011d7983 */ /* 0x000f220000300800 */
[----:B-1----:R-:W-:Y:S01]  /*20280*/  IMAD.MOV.U32 R30, RZ, RZ, R9 ;  /* 0x000000ffff1e7224 */ /* 0x002fe200078e0009 */
[----:B------:R-:W-:-:S02]  /*20290*/  MOV R31, R11 ;  /* 0x0000000b001f7202 */ /* 0x000fc40000000f00 */
[----:B--2---:R-:W-:Y:S01]  /*202a0*/  STSM.16.M88.4 [R244], R32 ;  /* 0x00000020f4007844 */ /* 0x004fe20000000200 */
[----:B------:R-:W-:-:S03]  /*202b0*/  NOP ;  /* 0x0000000000007918 */ /* 0x000fc60000000000 */
[----:B------:R-:W1:Y:S01]  /*202c0*/  LDS.128 R8, [R244] ;  /* 0x00000000f4087984 */ /* 0x000e620000000c00 */
[----:B------:R-:W-:-:S03]  /*202d0*/  NOP ;  /* 0x0000000000007918 */ /* 0x000fc60000000000 */
[----:B-1----:R-:W-:Y:S04]  /*202e0*/  STL.64 [R1+0x50], R8 ;  /* 0x0000500801007387 */ /* 0x002fe80000100a00 */
[----:B------:R-:W-:Y:S04]  /*202f0*/  STL.64 [R1+0x58], R10 ;  /* 0x0000580a01007387 */ /* 0x000fe80000100a00 */
[----:B----4-:R1:W-:Y:S01]  /*20300*/  STSM.16.M88.4 [R244], R28 ;  /* 0x0000001cf4007844 */ /* 0x0103e20000000200 */
[----:B------:R-:W-:-:S03]  /*20310*/  NOP ;  /* 0x0000000000007918 */ /* 0x000fc60000000000 */
[----:B------:R-:W2:Y:S04]  /*20320*/  LDS.128 R8, [R244] ;  /* 0x00000000f4087984 */ /* 0x000ea80000000c00 */
[----:B-1----:R-:W4:Y:S04]  /*20330*/  LDL.LU R28, [R1+0x1d0] ;  /* 0x0001d000011c7983 */ /* 0x002f280000300800 */
[----:B------:R-:W4:Y:S04]  /*20340*/  LDL.LU R29, [R1+0x1d8] ;  /* 0x0001d800011d7983 */ /* 0x000f280000300800 */
[----:B--2---:R1:W-:Y:S04]  /*20350*/  STL.64 [R1+0x40], R8 ;  /* 0x0000400801007387 */ /* 0x0043e80000100a00 */
[----:B------:R2:W-:Y:S04]  /*20360*/  STL.64 [R1+0x48], R10 ;  /* 0x0000480a01007387 */ /* 0x0005e80000100a00 */
[----:B-1----:R-:W3:Y:S04]  /*20370*/  LDL.LU R8, [R1+0x290] ;  /* 0x0002900001087983 */ /* 0x002ee80000300800 */
[----:B------:R-:W3:Y:S01]  /*20380*/  LDL.LU R9, [R1+0x298] ;  /* 0x0002980001097983 */ /* 0x000ee20000300800 */
[----:B------:R-:W-:-:S02]  /*20390*/  IMAD.MOV.U32 R30, RZ, RZ, R36 ;  /* 0x000000ffff1e7224 */ /* 0x000fc400078e0024 */
[----:B------:R-:W-:Y:S01]  /*203a0*/  IMAD.MOV.U32 R31, RZ, RZ, R38 ;  /* 0x000000ffff1f7224 */ /* 0x000fe200078e0026 */
[----:B------:R-:W-:Y:S01]  /*203b0*/  NOP ;  /* 0x0000000000007918 */ /* 0x000fe20000000000 */
[----:B--2---:R-:W-:Y:S01]  /*203c0*/  MOV R10, R16 ;  /* 0x00000010000a7202 */ /* 0x004fe20000000f00 */
[----:B------:R-:W-:Y:S02]  /*203d0*/  IMAD.MOV.U32 R11, RZ, RZ, R18 ;  /* 0x000000ffff0b7224 */ /* 0x000fe400078e0012 */
[----:B----4-:R-:W-:Y:S01]  /*203e0*/  STSM.16.M88.4 [R244], R28 ;  /* 0x0000001cf4007844 */ /* 0x010fe20000000200 */
[----:B------:R-:W-:-:S03]  /*203f0*/  NOP ;  /* 0x0000000000007918 */ /* 0x000fc60000000000 */
[----:B------:R-:W1:Y:S01]  /*20400*/  LDS.128 R28, [R244] ;  /* 0x00000000f41c7984 */ /* 0x000e620000000c00 */
[----:B------:R-:W-:-:S03]  /*20410*/  NOP ;  /* 0x0000000000007918 */ /* 0x000fc60000000000 */
[----:B---3--:R2:W-:Y:S04]  /*20420*/  STSM.16.M88.4 [R244], R8 ;  /* 0x00000008f4007844 */ /* 0x0085e80000000200 */
[----:B-1----:R-:W-:Y:S04]  /*20430*/  STL.64 [R1+0x30], R28 ;  /* 0x0000301c01007387 */ /* 0x002fe80000100a00 */
[----:B------:R-:W-:Y:S01]  /*20440*/  STL.64 [R1+0x38], R30 ;  /* 0x0000381e01007387 */ /* 0x000fe20000100a00 */
[----:B------:R-:W-:-:S03]  /*20450*/  NOP ;  /* 0x0000000000007918 */ /* 0x000fc60000000000 */
[----:B------:R-:W1:Y:S04]  /*20460*/  LDS.128 R28, [R244] ;  /* 0x00000000f41c7984 */ /* 0x000e680000000c00 */
[----:B--2---:R-:W2:Y:S04]  /*20470*/  LDL.LU R8, [R1+0x1d4] ;  /* 0x0001d40001087983 */ /* 0x004ea80000300800 */
[----:B------:R-:W2:Y:S01]  /*20480*/  LDL.LU R9, [R1+0x1dc] ;  /* 0x0001dc0001097983 */ /* 0x000ea20000300800 */
[----:B------:R-:W-:Y:S01]  /*20490*/  IMAD.MOV.U32 R10, RZ, RZ, R37 ;  /* 0x000000ffff0a7224 */ /* 0x000fe200078e0025 */
[----:B------:R-:W-:Y:S01]  /*204a0*/  MOV R11, R39 ;  /* 0x00000027000b7202 */ /* 0x000fe20000000f00 */
[----:B------:R-:W-:Y:S01]  /*204b0*/  NOP ;  /* 0x0000000000007918 */ /* 0x000fe20000000000 */
[----:B-1----:R-:W-:Y:S01]  /*204c0*/  IMAD.MOV.U32 R245, RZ, RZ, R28 ;  /* 0x000000fffff57224 */ /* 0x002fe200078e001c */
[----:B------:R-:W-:Y:S04]  /*204d0*/  STL [R1+0x24], R29 ;  /* 0x0000241d01007387 */ /* 0x000fe80000100800 */
[----:B------:R-:W-:Y:S04]  /*204e0*/  STL.64 [R1+0x28], R30 ;  /* 0x0000281e01007387 */ /* 0x000fe80000100a00 */
[----:B------:R-:W-:Y:S04]  /*204f0*/  STL [R1+0x954], R245 ;  /* 0x000954f501007387 */ /* 0x000fe80000100800 */
[----:B------:R-:W3:Y:S04]  /*20500*/  LDL.LU R32, [R1+0x294] ;  /* 0x0002940001207983 */ /* 0x000ee80000300800 */
[----:B------:R-:W3:Y:S04]  /*20510*/  LDL.LU R33, [R1+0x29c] ;  /* 0x00029c0001217983 */ /* 0x000ee80000300800 */
[----:B--2---:R-:W-:Y:S01]  /*20520*/  STSM.16.M88.4 [R244], R8 ;  /* 0x00000008f4007844 */ /* 0x004fe20000000200 */
[----:B------:R-:W-:-:S03]  /*20530*/  NOP ;  /* 0x0000000000007918 */ /* 0x000fc60000000000 */
[----:B------:R-:W1:Y:S04]  /*20540*/  LDS.128 R236, [R244] ;  /* 0x00000000f4ec7984 */ /* 0x000e680000000c00 */
[----:B-1----:R-:W-:Y:S04]  /*20550*/  STL [R1+0x95c], R238 ;  /* 0x00095cee01007387 */ /* 0x002fe80000100800 */
[----:B------:R-:W-:Y:S04]  /*20560*/  STL [R1+0x958], R239 ;  /* 0x000958ef01007387 */ /* 0x000fe80000100800 */
[----:B------:R-:W2:Y:S04]  /*20570*/  LDL.LU R36, [R1+0x1c0] ;  /* 0x0001c00001247983 */ /* 0x000ea80000300800 */
[----:B------:R-:W2:Y:S04]  /*20580*/  LDL.LU R37, [R1+0x1c8] ;  /* 0x0001c80001257983 */ /* 0x000ea80000300800 */
[----:B------:R-:W4:Y:S04]  /*20590*/  LDL.LU R28, [R1+0x280] ;  /* 0x00028000011c7983 */ /* 0x000f280000300800 */
[----:B------:R-:W4:Y:S01]  /*205a0*/  LDL.LU R29, [R1+0x288] ;  /* 0x00028800011d7983 */ /* 0x000f220000300800 */
[----:B------:R-:W-:Y:S01]  /*205b0*/  IMAD.MOV.U32 R34, RZ, RZ, R17 ;  /* 0x000000ffff227224 */ /* 0x000fe200078e0011 */
[----:B------:R-:W-:Y:S01]  /*205c0*/  MOV R35, R19 ;  /* 0x0000001300237202 */ /* 0x000fe20000000f00 */
[----:B------:R-:W-:Y:S01]  /*205d0*/  NOP ;  /* 0x0000000000007918 */ /* 0x000fe20000000000 */
[----:B------:R-:W-:-:S03]  /*205e0*/  IMAD.MOV.U32 R38, RZ, RZ, R48 ;  /* 0x000000ffff267224 */ /* 0x000fc600078e0030 */
[----:B---3--:R-:W-:Y:S01]  /*205f0*/  STSM.16.M88.4 [R244], R32 ;  /* 0x00000020f4007844 */ /* 0x008fe20000000200 */
[----:B------:R-:W-:Y:S01]  /*20600*/  IMAD.MOV.U32 R39, RZ, RZ, R50 ;  /* 0x000000ffff277224 */ /* 0x000fe200078e0032 */
[----:B------:R-:W-:Y:S02]  /*20610*/  NOP ;  /* 0x0000000000007918 */ /* 0x000fe40000000000 */
[----:B------:R-:W1:Y:S01]  /*20620*/  LDS.128 R16, [R244] ;  /* 0x00000000f4107984 */ /* 0x000e620000000c00 */
[----:B------:R-:W-:Y:S01]  /*20630*/  NOP ;  /* 0x0000000000007918 */ /* 0x000fe20000000000 */
[----:B------:R-:W-:Y:S01]  /*20640*/  MOV R30, R20 ;  /* 0x00000014001e7202 */ /* 0x000fe20000000f00 */
[----:B------:R-:W-:Y:S01]  /*20650*/  IMAD.MOV.U32 R31, RZ, RZ, R22 ;  /* 0x000000ffff1f7224 */ /* 0x000fe200078e0016 */
[----:B--2---:R-:W-:Y:S01]  /*20660*/  STSM.16.M88.4 [R244], R36 ;  /* 0x00000024f4007844 */ /* 0x004fe20000000200 */
[----:B------:R-:W-:-:S03]  /*20670*/  NOP ;  /* 0x0000000000007918 */ /* 0x000fc60000000000 */
[----:B------:R-:W2:Y:S01]  /*20680*/  LDS.128 R8, [R244] ;  /* 0x00000000f4087984 */ /* 0x000ea20000000c00 */
[----:B------:R-:W-:-:S03]  /*20690*/  NOP ;  /* 0x0000000000007918 */ /* 0x000fc60000000000 */
[----:B----4-:R3:W-:Y:S01]  /*206a0*/  STSM.16.M88.4 [R244], R28 ;  /* 0x0000001cf4007844 */ /* 0x0107e20000000200 */
[----:B------:R-:W-:-:S03]  /*206b0*/  NOP ;  /* 0x0000000000007918 */ /* 0x000fc60000000000 */
[----:B------:R-:W4:Y:S04]  /*206c0*/  LDS.128 R32, [R244] ;  /* 0x00000000f4207984 */ /* 0x000f280000000c00 */
[----:B---3--:R-:W3:Y:S04]  /*206d0*/  LDL.LU R28, [R1+0x1c4] ;  /* 0x0001c400011c7983 */ /* 0x008ee80000300800 */
[----:B------:R-:W3:Y:S04]  /*206e0*/  LDL.LU R29, [R1+0x1cc] ;  /* 0x0001cc00011d7983 */ /* 0x000ee80000300800 */
[----:B------:R-:W2:Y:S04]  /*206f0*/  LDL.LU R56, [R1+0x284] ;  /* 0x0002840001387983 */ /* 0x000ea80000300800 */
[----:B------:R-:W2:Y:S04]  /*20700*/  LDL.LU R57, [R1+0x28c] ;  /* 0x00028c0001397983 */ /* 0x000ea80000300800 */
[----:B------:R-:W4:Y:S01]  /*20710*/  LDL.LU R64, [R1+0x1b0] ;  /* 0x0001b00001407983 */ /* 0x000f220000300800 */
[----:B------:R-:W-:-:S03]  /*20720*/  IMAD.MOV.U32 R30, RZ, RZ, R49 ;  /* 0x000000ffff1e7224 */ /* 0x000fc600078e0031 */
[----:B------:R-:W4:Y:S01]  /*20730*/  LDL.LU R65, [R1+0x1b8] ;  /* 0x0001b80001417983 */ /* 0x000f220000300800 */
[----:B------:R-:W-:Y:S01]  /*20740*/  MOV R31, R51 ;  /* 0x00000033001f7202 */ /* 0x000fe20000000f00 */
[----:B------:R-:W-:Y:S02]  /*20750*/  NOP ;  /* 0x0000000000007918 */ /* 0x000fe40000000000 */
[----:B------:R-:W4:Y:S04]  /*20760*/  LDL.LU R48, [R1+0x270] ;  /* 0x0002700001307983 */ /* 0x000f280000300800 */
[----:B------:R-:W4:Y:S01]  /*20770*/  LDL.LU R49, [R1+0x278] ;  /* 0x0002780001317983 */ /* 0x000f220000300800 */
[----:B------:R-:W-:Y:S02]  /*20780*/  IMAD.MOV.U32 R58, RZ, RZ, R21 ;  /* 0x000000ffff3a7224 */ /* 0x000fe400078e0015 */
[----:B------:R-:W-:Y:S01]  /*20790*/  IMAD.MOV.U32 R59, RZ, RZ, R23 ;  /* 0x000000ffff3b7224 */ /* 0x000fe200078e0017 */
[----:B------:R-:W-:Y:S01]  /*207a0*/  MOV R51, R26 ;  /* 0x0000001a00337202 */ /* 0x000fe20000000f00 */
[----:B------:R-:W-:Y:S01]  /*207b0*/  IMAD.MOV.U32 R50, RZ, RZ, R24 ;  /* 0x000000ffff327224 */ /* 0x000fe200078e0018 */
[----:B---3--:R-:W-:Y:S01]  /*207c0*/  STSM.16.M88.4 [R244], R28 ;  /* 0x0000001cf4007844 */ /* 0x008fe20000000200 */
[----:B------:R-:W-:-:S03]  /*207d0*/  NOP ;  /* 0x0000000000007918 */ /* 0x000fc60000000000 */
[----:B------:R-:W3:Y:S01]  /*207e0*/  LDS.128 R36, [R244] ;  /* 0x00000000f4247984 */ /* 0x000ee20000000c00 */
[----:B------:R-:W-:-:S03]  /*207f0*/  NOP ;  /* 0x0000000000007918 */ /* 0x000fc60000000000 */
[----:B--2---:R-:W-:Y:S01]  /*20800*/  STSM.16.M88.4 [R244], R56 ;  /* 0x00000038f4007844 */ /* 0x004fe20000000200 */
[----:B------:R-:W-:-:S03]  /*20810*/  NOP ;  /* 0x0000000000007918 */ /* 0x000fc60000000000 */
[----:B------:R-:W2:Y:S01]  /*20820*/  LDS.128 R28, [R244] ;  /* 0x00000000f41c7984 */ /* 0x000ea20000000c00 */
[----:B------:R-:W-:-:S03]  /*20830*/  NOP ;  /* 0x0000000000007918 */ /* 0x000fc60000000000 */
[----:B----4-:R-:W-:Y:S01]  /*20840*/  STSM.16.M88.4 [R244], R64 ;  /* 0x00000040f4007844 */ /* 0x010fe20000000200 */
[----:B------:R-:W-:-:S03]  /*20850*/  NOP ;  /* 0x0000000000007918 */ /* 0x000fc60000000000 */
[----:B------:R-:W4:Y:S01]  /*20860*/  LDS.128 R20, [R244] ;  /* 0x00000000f4147984 */ /* 0x000f220000000c00 */
[----:B------:R-:W-:-:S03]  /*20870*/  NOP ;  /* 0x0000000000007918 */ /* 0x000fc60000000000 */
[----:B------:R1:W-:Y:S01]  /*20880*/  STSM.16.M88.4 [R244], R48 ;  /* 0x00000030f4007844 */ /* 0x0003e20000000200 */
[----:B------:R-:W-:-:S03]  /*20890*/  NOP ;  /* 0x0000000000007918 */ /* 0x000fc60000000000 */
[----:B------:R-:W2:Y:S04]  /*208a0*/  LDS.128 R56, [R244] ;  /* 0x00000000f4387984 */ /* 0x000ea80000000c00 */
[----:B-1----:R-:W2:Y:S04]  /*208b0*/  LDL.LU R48, [R1+0x1b4] ;  /* 0x0001b40001307983 */ /* 0x002ea80000300800 */
[----:B------:R-:W2:Y:S04]  /*208c0*/  LDL.LU R49, [R1+0x1bc] ;  /* 0x0001bc0001317983 */ /* 0x000ea80000300800 */
[----:B------:R-:W3:Y:S04]  /*208d0*/  LDL.LU R116, [R1+0x274] ;  /* 0x0002740001747983 */ /* 0x000ee80000300800 */
[----:B------:R-:W3:Y:S01]  /*208e0*/  LDL.LU R117, [R1+0x27c] ;  /* 0x00027c0001757983 */ /* 0x000ee20000300800 */
[----:B------:R-:W-:Y:S01]  /*208f0*/  IMAD.MOV.U32 R50, RZ, RZ, R61 ;  /* 0x000000ffff327224 */ /* 0x000fe200078e003d */
[----:B------:R-:W-:-:S02]  /*20900*/  NOP ;  /* 0x0000000000007918 */ /* 0x000fc40000000000 */
[----:B------:R-:W4:Y:S04]  /*20910*/  LDL.LU R120, [R1+0x1a0] ;  /* 0x0001a00001787983 */ /* 0x000f280000300800 */
[----:B------:R-:W4:Y:S04]  /*20920*/  LDL.LU R121, [R1+0x1a8] ;  /* 0x0001a80001797983 */ /* 0x000f280000300800 */
[----:B------:R-:W4:Y:S04]  /*20930*/  LDL.LU R64, [R1+0x260] ;  /* 0x0002600001407983 */ /* 0x000f280000300800 */
[----:B------:R-:W4:Y:S01]  /*20940*/  LDL.LU R65, [R1+0x268] ;  /* 0x0002680001417983 */ /* 0x000f220000300800 */
[----:B------:R-:W-:-:S02]  /*20950*/  IMAD.MOV.U32 R51, RZ, RZ, R63 ;  /* 0x000000ffff337224 */ /* 0x000fc400078e003f */
[----:B------:R-:W-:Y:S02]  /*20960*/  IMAD.MOV.U32 R66, RZ, RZ, R68 ;  /* 0x000000ffff427224 */ /* 0x000fe400078e0044 */
[----:B------:R-:W-:Y:S01]  /*20970*/  IMAD.MOV.U32 R67, RZ, RZ, R70 ;  /* 0x000000ffff437224 */ /* 0x000fe200078e0046 */
[----:B--2---:R-:W-:Y:S01]  /*20980*/  STSM.16.M88.4 [R244], R48 ;  /* 0x00000030f4007844 */ /* 0x004fe20000000200 */
[----:B------:R-:W-:-:S03]  /*20990*/  NOP ;  /* 0x0000000000007918 */ /* 0x000fc60000000000 */
[----:B------:R-:W1:Y:S01]  /*209a0*/  LDS.128 R60, [R244] ;  /* 0x00000000f43c7984 */ /* 0x000e620000000c00 */
[----:B------:R-:W-:-:S03]  /*209b0*/  NOP ;  /* 0x0000000000007918 */ /* 0x000fc60000000000 */
[----:B---3--:R-:W-:Y:S01]  /*209c0*/  STSM.16.M88.4 [R244], R116 ;  /* 0x00000074f4007844 */ /* 0x008fe20000000200 */
[----:B------:R-:W-:-:S03]  /*209d0*/  NOP ;  /* 0x0000000000007918 */ /* 0x000fc60000000000 */
[----:B------:R-:W2:Y:S01]  /*209e0*/  LDS.128 R48, [R244] ;  /* 0x00000000f4307984 */ /* 0x000ea20000000c00 */
[----:B------:R-:W-:-:S03]  /*209f0*/  NOP ;  /* 0x0000000000007918 */ /* 0x000fc60000000000 */
[----:B----4-:R-:W-:Y:S01]  /*20a00*/  STSM.16.M88.4 [R244], R120 ;  /* 0x00000078f4007844 */ /* 0x010fe20000000200 */
[----:B------:R-:W-:-:S03]  /*20a10*/  NOP ;  /* 0x0000000000007918 */ /* 0x000fc60000000000 */
[----:B------:R-:W3:Y:S01]  /*20a20*/  LDS.128 R24, [R244] ;  /* 0x00000000f4187984 */ /* 0x000ee20000000c00 */
[----:B------:R-:W-:-:S03]  /*20a30*/  NOP ;  /* 0x0000000000007918 */ /* 0x000fc60000000000 */
[----:B------:R4:W-:Y:S01]  /*20a40*/  STSM.16.M88.4 [R244], R64 ;  /* 0x00000040f4007844 */ /* 0x0009e20000000200 */
[----:B------:R-:W-:-:S03]  /*20a50*/  NOP ;  /* 0x0000000000007918 */ /* 0x000fc60000000000 */
[----:B------:R-:W1:Y:S04]  /*20a60*/  LDS.128 R116, [R244] ;  /* 0x00000000f4747984 */ /* 0x000e680000000c00 */
[----:B----4-:R-:W4:Y:S04]  /*20a70*/  LDL.LU R64, [R1+0x1a4] ;  /* 0x0001a40001407983 */ /* 0x010f280000300800 */
[----:B------:R-:W4:Y:S04]  /*20a80*/  LDL.LU R65, [R1+0x1ac] ;  /* 0x0001ac0001417983 */ /* 0x000f280000300800 */
[----:B------:R-:W2:Y:S04]  /*20a90*/  LDL.LU R128, [R1+0x264] ;  /* 0x0002640001807983 */ /* 0x000ea80000300800 */
[----:B------:R-:W2:Y:S01]  /*20aa0*/  LDL.LU R129, [R1+0x26c] ;  /* 0x00026c0001817983 */ /* 0x000ea20000300800 */
[----:B------:R-:W-:Y:S01]  /*20ab0*/  MOV R66, R165 ;  /* 0x000000a500427202 */ /* 0x000fe20000000f00 */
[----:B------:R-:W-:Y:S01]  /*20ac0*/  IMAD.MOV.U32 R67, RZ, RZ, R167 ;  /* 0x000000ffff437224 */ /* 0x000fe200078e00a7 */
[----:B------:R-:W-:Y:S01]  /*20ad0*/  NOP ;  /* 0x0000000000007918 */ /* 0x000fe20000000000 */
[----:B------:R-:W3:Y:S04]  /*20ae0*/  LDL.LU R132, [R1+0x190] ;  /* 0x0001900001847983 */ /* 0x000ee80000300800 */
[----:B------:R-:W3:Y:S04]  /*20af0*/  LDL.LU R133, [R1+0x198] ;  /* 0x0001980001857983 */ /* 0x000ee80000300800 */
[----:B------:R-:W3:Y:S04]  /*20b00*/  LDL.LU R124, [R1+0x250] ;  /* 0x00025000017c7983 */ /* 0x000ee80000300800 */
[----:B------:R-:W3:Y:S04]  /*20b10*/  LDL.LU R125, [R1+0x258] ;  /* 0x00025800017d7983 */ /* 0x000ee80000300800 */
[----:B----4-:R-:W-:Y:S01]  /*20b20*/  STSM.16.M88.4 [R244], R64 ;  /* 0x00000040f4007844 */ /* 0x010fe20000000200 */
[----:B------:R-:W-:-:S03]  /*20b30*/  NOP ;  /* 0x0000000000007918 */ /* 0x000fc60000000000 */
[----:B------:R-:W4:Y:S01]  /*20b40*/  LDS.128 R120, [R244] ;  /* 0x00000000f4787984 */ /* 0x000f220000000c00 */
[----:B------:R-:W-:-:S03]  /*20b50*/  NOP ;  /* 0x0000000000007918 */ /* 0x000fc60000000000 */
[----:B--2---:R-:W-:Y:S01]  /*20b60*/  STSM.16.M88.4 [R244], R128 ;  /* 0x00000080f4007844 */ /* 0x004fe20000000200 */
[----:B------:R-:W-:-:S03]  /*20b70*/  NOP ;  /* 0x0000000000007918 */ /* 0x000fc60000000000 */
[----:B------:R-:W2:Y:S01]  /*20b80*/  LDS.128 R68, [R244] ;  /* 0x00000000f4447984 */ /* 0x000ea20000000c00 */
[----:B------:R-:W-:-:S03]  /*20b90*/  NOP ;  /* 0x0000000000007918 */ /* 0x000fc60000000000 */
[----:B---3--:R-:W-:Y:S01]  /*20ba0*/  STSM.16.M88.4 [R244], R132 ;  /* 0x00000084f4007844 */ /* 0x008fe20000000200 */
[----:B------:R-:W-:-:S03]  /*20bb0*/  NOP ;  /* 0x0000000000007918 */ /* 0x000fc60000000000 */
[----:B------:R-:W3:Y:S01]  /*20bc0*/  LDS.128 R64, [R244] ;  /* 0x00000000f4407984 */ /* 0x000ee20000000c00 */
        /* <DEDUP_REMOVED lines=9> */
[----:B------:R-:W-:Y:S01]  /*20c60*/  MOV R127, R171 ;  /* 0x000000ab007f7202 */ /* 0x000fe20000000f00 */
[----:B------:R-:W-:Y:S01]  /*20c70*/  NOP ;  /* 0x0000000000007918 */ /* 0x000fe20000000000 */
[----:B------:R-:W4:Y:S04]  /*20c80*/  LDL.LU R140, [R1+0x170] ;  /* 0x00017000018c7983 */ /* 0x000f280000300800 */
[----:B------:R-:W4:Y:S04]  /*20c90*/  LDL.LU R141, [R1+0x178] ;  /* 0x00017800018d7983 */ /* 0x000f280000300800 */
[----:B--2---:R-:W-:Y:S01]  /*20ca0*/  STSM.16.M88.4 [R244], R124 ;  /* 0x0000007cf4007844 */ /* 0x004fe20000000200 */
[----:B------:R-:W-:-:S03]  /*20cb0*/  NOP ;  /* 0x0000000000007918 */ /* 0x000fc60000000000 */
[----:B------:R-:W1:Y:S01]  /*20cc0*/  LDS.128 R132, [R244] ;  /* 0x00000000f4847984 */ /* 0x000e620000000c00 */
[----:B------:R-:W-:-:S03]  /*20cd0*/  NOP ;  /* 0x0000000000007918 */ /* 0x000fc60000000000 */
[----:B---3--:R2:W-:Y:S01]  /*20ce0*/  STSM.16.M88.4 [R244], R136 ;  /* 0x00000088f4007844 */ /* 0x0085e20000000200 */
[----:B------:R-:W-:-:S03]  /*20cf0*/  NOP ;  /* 0x0000000000007918 */ /* 0x000fc60000000000 */
[----:B------:R-:W3:Y:S01]  /*20d00*/  LDS.128 R124, [R244] ;  /* 0x00000000f47c7984 */ /* 0x000ee20000000c00 */
[----:B------:R-:W-:-:S03]  /*20d10*/  NOP ;  /* 0x0000000000007918 */ /* 0x000fc60000000000 */
[----:B--2---:R-:W2:Y:S04]  /*20d20*/  LDL.LU R136, [R1+0x240] ;  /* 0x0002400001887983 */ /* 0x004ea80000300800 */
[----:B------:R-:W2:Y:S01]  /*20d30*/  LDL.LU R137, [R1+0x248] ;  /* 0x0002480001897983 */ /* 0x000ea20000300800 */
[----:B------:R-:W-:Y:S01]  /*20d40*/  IMAD.MOV.U32 R138, RZ, RZ, R76 ;  /* 0x000000ffff8a7224 */ /* 0x000fe200078e004c */
[----:B------:R-:W-:Y:S02]  /*20d50*/  MOV R139, R78 ;  /* 0x0000004e008b7202 */ /* 0x000fe40000000f00 */
[----:B----4-:R-:W-:Y:S01]  /*20d60*/  STSM.16.M88.4 [R244], R140 ;  /* 0x0000008cf4007844 */ /* 0x010fe20000000200 */
[----:B------:R-:W-:-:S03]  /*20d70*/  NOP ;  /* 0x0000000000007918 */ /* 0x000fc60000000000 */
[----:B------:R-:W4:Y:S01]  /*20d80*/  LDS.128 R72, [R244] ;  /* 0x00000000f4487984 */ /* 0x000f220000000c00 */
[----:B------:R-:W-:-:S03]  /*20d90*/  NOP ;  /* 0x0000000000007918 */ /* 0x000fc60000000000 */
[----:B--2---:R2:W-:Y:S01]  /*20da0*/  STSM.16.M88.4 [R244], R136 ;  /* 0x00000088f4007844 */ /* 0x0045e20000000200 */
[----:B------:R-:W-:-:S03]  /*20db0*/  NOP ;  /* 0x0000000000007918 */ /* 0x000fc60000000000 */
[----:B------:R-:W1:Y:S04]  /*20dc0*/  LDS.128 R140, [R244] ;  /* 0x00000000f48c7984 */ /* 0x000e680000000c00 */
[----:B--2---:R-:W2:Y:S04]  /*20dd0*/  LDL.LU R136, [R1+0x174] ;  /* 0x0001740001887983 */ /* 0x004ea80000300800 */
[----:B------:R-:W2:Y:S04]  /*20de0*/  LDL.LU R137, [R1+0x17c] ;  /* 0x00017c0001897983 */ /* 0x000ea80000300800 */
[----:B------:R-:W3:Y:S04]  /*20df0*/  LDL.LU R148, [R1+0x244] ;  /* 0x0002440001947983 */ /* 0x000ee80000300800 */
[----:B------:R-:W3:Y:S01]  /*20e00*/  LDL.LU R149, [R1+0x24c] ;  /* 0x00024c0001957983 */ /* 0x000ee20000300800 */
[----:B------:R-:W-:Y:S01]  /*20e10*/  IMAD.MOV.U32 R138, RZ, RZ, R173 ;  /* 0x000000ffff8a7224 */ /* 0x000fe200078e00ad */
[----:B------:R-:W-:Y:S01]  /*20e20*/  NOP ;  /* 0x0000000000007918 */ /* 0x000fe20000000000 */
[----:B------:R-:W-:Y:S01]  /*20e30*/  IMAD.MOV.U32 R139, RZ, RZ, R175 ;  /* 0x000000ffff8b7224 */ /* 0x000fe200078e00af */
[----:B------:R-:W4:Y:S04]  /*20e40*/  LDL.LU R152, [R1+0xc0] ;  /* 0x0000c00001987983 */ /* 0x000f280000300800 */
[----:B------:R-:W4:Y:S04]  /*20e50*/  LDL.LU R153, [R1+0xc8] ;  /* 0x0000c80001997983 */ /* 0x000f280000300800 */
[----:B--2---:R-:W-:Y:S01]  /*20e60*/  STSM.16.M88.4 [R244], R136 ;  /* 0x00000088f4007844 */ /* 0x004fe20000000200 */
[----:B------:R-:W-:-:S03]  /*20e70*/  NOP ;  /* 0x0000000000007918 */ /* 0x000fc60000000000 */
[----:B------:R-:W2:Y:S01]  /*20e80*/  LDS.128 R144, [R244] ;  /* 0x00000000f4907984 */ /* 0x000ea20000000c00 */
[----:B------:R-:W-:-:S03]  /*20e90*/  NOP ;  /* 0x0000000000007918 */ /* 0x000fc60000000000 */
[----:B---3--:R3:W-:Y:S01]  /*20ea0*/  STSM.16.M88.4 [R244], R148 ;  /* 0x00000094f4007844 */ /* 0x0087e20000000200 */
[----:B------:R-:W-:-:S03]  /*20eb0*/  NOP ;  /* 0x0000000000007918 */ /* 0x000fc60000000000 */
[----:B------:R-:W1:Y:S01]  /*20ec0*/  LDS.128 R136, [R244] ;  /* 0x00000000f4887984 */ /* 0x000e620000000c00 */
[----:B------:R-:W-:-:S03]  /*20ed0*/  NOP ;  /* 0x0000000000007918 */ /* 0x000fc60000000000 */
[----:B---3--:R-:W3:Y:S04]  /*20ee0*/  LDL.LU R148, [R1+0x230] ;  /* 0x0002300001947983 */ /* 0x008ee80000300800 */
[----:B------:R-:W3:Y:S01]  /*20ef0*/  LDL.LU R149, [R1+0x238] ;  /* 0x0002380001957983 */ /* 0x000ee20000300800 */
[----:B------:R-:W-:Y:S02]  /*20f00*/  IMAD.MOV.U32 R150, RZ, RZ, R80 ;  /* 0x000000ffff967224 */ /* 0x000fe400078e0050 */
[----:B------:R-:W-:Y:S01]  /*20f10*/  IMAD.MOV.U32 R151, RZ, RZ, R82 ;  /* 0x000000ffff977224 */ /* 0x000fe200078e0052 */
[----:B----4-:R-:W-:Y:S01]  /*20f20*/  STSM.16.M88.4 [R244], R152 ;  /* 0x00000098f4007844 */ /* 0x010fe20000000200 */
[----:B------:R-:W-:-:S03]  /*20f30*/  NOP ;  /* 0x0000000000007918 */ /* 0x000fc60000000000 */
[----:B------:R-:W4:Y:S01]  /*20f40*/  LDS.128 R76, [R244] ;  /* 0x00000000f44c7984 */ /* 0x000f220000000c00 */
[----:B------:R-:W-:-:S03]  /*20f50*/  NOP ;  /* 0x0000000000007918 */ /* 0x000fc60000000000 */
[----:B---3--:R3:W-:Y:S01]  /*20f60*/  STSM.16.M88.4 [R244], R148 ;  /* 0x00000094f4007844 */ /* 0x0087e20000000200 */
[----:B------:R-:W-:-:S03]  /*20f70*/  NOP ;  /* 0x0000000000007918 */ /* 0x000fc60000000000 */
[----:B------:R-:W1:Y:S04]  /*20f80*/  LDS.128 R152, [R244] ;  /* 0x00000000f4987984 */ /* 0x000e680000000c00 */
[----:B---3--:R-:W3:Y:S04]  /*20f90*/  LDL.LU R148, [R1+0xc4] ;  /* 0x0000c40001947983 */ /* 0x008ee80000300800 */
[----:B------:R-:W3:Y:S04]  /*20fa0*/  LDL.LU R149, [R1+0xcc] ;  /* 0x0000cc0001957983 */ /* 0x000ee80000300800 */
[----:B------:R-:W2:Y:S04]  /*20fb0*/  LDL.LU R160, [R1+0x234] ;  /* 0x0002340001a07983 */ /* 0x000ea80000300800 */
[----:B------:R-:W2:Y:S01]  /*20fc0*/  LDL.LU R161, [R1+0x23c] ;  /* 0x00023c0001a17983 */ /* 0x000ea20000300800 */
[----:B------:R-:W-:Y:S01]  /*20fd0*/  MOV R150, R177 ;  /* 0x000000b100967202 */ /* 0x000fe20000000f00 */
[----:B------:R-:W-:Y:S01]  /*20fe0*/  IMAD.MOV.U32 R151, RZ, RZ, R179 ;  /* 0x000000ffff977224 */ /* 0x000fe200078e00b3 */
[----:B------:R-:W-:Y:S01]  /*20ff0*/  NOP ;  /* 0x0000000000007918 */ /* 0x000fe20000000000 */
[----:B------:R-:W4:Y:S04]  /*21000*/  LDL.LU R164, [R1+0xa0] ;  /* 0x0000a00001a47983 */ /* 0x000f280000300800 */
[----:B------:R-:W4:Y:S04]  /*21010*/  LDL.LU R165, [R1+0xa8] ;  /* 0x0000a80001a57983 */ /* 0x000f280000300800 */
[----:B---3--:R-:W-:Y:S01]  /*21020*/  STSM.16.M88.4 [R244], R148 ;  /* 0x00000094f4007844 */ /* 0x008fe20000000200 */
[----:B------:R-:W-:-:S03]  /*21030*/  NOP ;  /* 0x0000000000007918 */ /* 0x000fc60000000000 */
[----:B------:R-:W3:Y:S01]  /*21040*/  LDS.128 R156, [R244] ;  /* 0x00000000f49c7984 */ /* 0x000ee20000000c00 */
[----:B------:R-:W-:-:S03]  /*21050*/  NOP ;  /* 0x0000000000007918 */ /* 0x000fc60000000000 */
[----:B--2---:R2:W-:Y:S01]  /*21060*/  STSM.16.M88.4 [R244], R160 ;  /* 0x000000a0f4007844 */ /* 0x0045e20000000200 */
[----:B------:R-:W-:Y:S01]  /*21070*/  IMAD.MOV.U32 R167, RZ, RZ, R182 ;  /* 0x000000ffffa77224 */ /* 0x000fe200078e00b6 */
[----:B------:R-:W-:Y:S02]  /*21080*/  NOP ;  /* 0x0000000000007918 */ /* 0x000fe40000000000 */
[----:B------:R-:W1:Y:S01]  /*21090*/  LDS.128 R148, [R244] ;  /* 0x00000000f4947984 */ /* 0x000e620000000c00 */
[----:B------:R-:W-:-:S03]  /*210a0*/  NOP ;  /* 0x0000000000007918 */ /* 0x000fc60000000000 */
[----:B--2---:R-:W2:Y:S04]  /*210b0*/  LDL.LU R160, [R1+0x220] ;  /* 0x0002200001a07983 */ /* 0x004ea80000300800 */
[----:B------:R-:W2:Y:S01]  /*210c0*/  LDL.LU R161, [R1+0x228] ;  /* 0x0002280001a17983 */ /* 0x000ea20000300800 */
[----:B------:R-:W-:Y:S01]  /*210d0*/  MOV R162, R84 ;  /* 0x0000005400a27202 */ /* 0x000fe20000000f00 */
[----:B------:R-:W-:Y:S02]  /*210e0*/  IMAD.MOV.U32 R163, RZ, RZ, R86 ;  /* 0x000000ffffa37224 */ /* 0x000fe400078e0056 */
        /* <DEDUP_REMOVED lines=12> */
[----:B------:R-:W-:Y:S01]  /*211b0*/  MOV R163, R183 ;  /* 0x000000b700a37202 */ /* 0x000fe20000000f00 */
        /* <DEDUP_REMOVED lines=9> */
[----:B------:R-:W-:Y:S01]  /*21250*/  IMAD.MOV.U32 R179, RZ, RZ, R186 ;  /* 0x000000ffffb37224 */ /* 0x000fe200078e00ba */
[----:B------:R-:W-:Y:S02]  /*21260*/  NOP ;  /* 0x0000000000007918 */ /* 0x000fe40000000000 */
[----:B------:R-:W1:Y:S01]  /*21270*/  LDS.128 R160, [R244] ;  /* 0x00000000f4a07984 */ /* 0x000e620000000c00 */
[----:B------:R-:W-:-:S03]  /*21280*/  NOP ;  /* 0x0000000000007918 */ /* 0x000fc60000000000 */
[----:B---3--:R-:W3:Y:S04]  /*21290*/  LDL.LU R172, [R1+0x210] ;  /* 0x0002100001ac7983 */ /* 0x008ee80000300800 */
[----:B------:R-:W3:Y:S01]  /*212a0*/  LDL.LU R173, [R1+0x218] ;  /* 0x0002180001ad7983 */ /* 0x000ee20000300800 */
[----:B------:R-:W-:Y:S01]  /*212b0*/  IMAD.MOV.U32 R174, RZ, RZ, R88 ;  /* 0x000000ffffae7224 */ /* 0x000fe200078e0058 */
[----:B------:R-:W-:Y:S02]  /*212c0*/  MOV R175, R90 ;  /* 0x0000005a00af7202 */ /* 0x000fe40000000f00 */
[----:B----4-:R-:W-:Y:S01]  /*212d0*/  STSM.16.M88.4 [R244], R176 ;  /* 0x000000b0f4007844 */ /* 0x010fe20000000200 */
[----:B------:R-:W-:-:S03]  /*212e0*/  NOP ;  /* 0x0000000000007918 */ /* 0x000fc60000000000 */
[----:B------:R-:W4:Y:S01]  /*212f0*/  LDS.128 R84, [R244] ;  /* 0x00000000f4547984 */ /* 0x000f220000000c00 */
[----:B------:R-:W-:-:S03]  /*21300*/  NOP ;  /* 0x0000000000007918 */ /* 0x000fc60000000000 */
[----:B---3--:R3:W-:Y:S01]  /*21310*/  STSM.16.M88.4 [R244], R172 ;  /* 0x000000acf4007844 */ /* 0x0087e20000000200 */
[----:B------:R-:W-:-:S03]  /*21320*/  NOP ;  /* 0x0000000000007918 */ /* 0x000fc60000000000 */
[----:B------:R-:W1:Y:S04]  /*21330*/  LDS.128 R176, [R244] ;  /* 0x00000000f4b07984 */ /* 0x000e680000000c00 */
[----:B---3--:R-:W3:Y:S01]  /*21340*/  LDL.LU R172, [R1+0x94] ;  /* 0x0000940001ac7983 */ /* 0x008ee20000300800 */
[----:B------:R-:W-:-:S03]  /*21350*/  IMAD.MOV.U32 R174, RZ, RZ, R185 ;  /* 0x000000ffffae7224 */ /* 0x000fc600078e00b9 */
[----:B------:R-:W3:Y:S04]  /*21360*/  LDL.LU R173, [R1+0x9c] ;  /* 0x00009c0001ad7983 */ /* 0x000ee80000300800 */
[----:B------:R-:W2:Y:S04]  /*21370*/  LDL.LU R184, [R1+0x214] ;  /* 0x0002140001b87983 */ /* 0x000ea80000300800 */
[----:B------:R-:W2:Y:S01]  /*21380*/  LDL.LU R185, [R1+0x21c] ;  /* 0x00021c0001b97983 */ /* 0x000ea20000300800 */
[----:B------:R-:W-:Y:S01]  /*21390*/  IMAD.MOV.U32 R175, RZ, RZ, R187 ;  /* 0x000000ffffaf7224 */ /* 0x000fe200078e00bb */
[----:B------:R-:W-:Y:S01]  /*213a0*/  NOP ;  /* 0x0000000000007918 */ /* 0x000fe20000000000 */
[----:B------:R-:W-:Y:S01]  /*213b0*/  MOV R186, R89 ;  /* 0x0000005900ba7202 */ /* 0x000fe20000000f00 */
[----:B------:R-:W-:Y:S01]  /*213c0*/  IMAD.MOV.U32 R187, RZ, RZ, R91 ;  /* 0x000000ffffbb7224 */ /* 0x000fe200078e005b */
[----:B------:R-:W4:Y:S04]  /*213d0*/  LDL.LU R192, [R1+0x80] ;  /* 0x0000800001c07983 */ /* 0x000f280000300800 */
[----:B------:R-:W4:Y:S04]  /*213e0*/  LDL.LU R193, [R1+0x88] ;  /* 0x0000880001c17983 */ /* 0x000f280000300800 */
[----:B---3--:R-:W-:Y:S01]  /*213f0*/  STSM.16.M88.4 [R244], R172 ;  /* 0x000000acf4007844 */ /* 0x008fe20000000200 */
[----:B------:R-:W-:-:S03]  /*21400*/  NOP ;  /* 0x0000000000007918 */ /* 0x000fc60000000000 */
[----:B------:R-:W3:Y:S01]  /*21410*/  LDS.128 R180, [R244] ;  /* 0x00000000f4b47984 */ /* 0x000ee20000000c00 */
[----:B------:R-:W-:-:S03]  /*21420*/  NOP ;  /* 0x0000000000007918 */ /* 0x000fc60000000000 */
[----:B--2---:R2:W-:Y:S01]  /*21430*/  STSM.16.M88.4 [R244], R184 ;  /* 0x000000b8f4007844 */ /* 0x0045e20000000200 */
[----:B------:R-:W-:-:S03]  /*21440*/  NOP ;  /* 0x0000000000007918 */ /* 0x000fc60000000000 */
[----:B------:R-:W1:Y:S01]  /*21450*/  LDS.128 R172, [R244] ;  /* 0x00000000f4ac7984 */ /* 0x000e620000000c00 */
[----:B------:R-:W-:-:S03]  /*21460*/  NOP ;  /* 0x0000000000007918 */ /* 0x000fc60000000000 */
[----:B--2---:R-:W2:Y:S04]  /*21470*/  LDL.LU R184, [R1+0x200] ;  /* 0x0002000001b87983 */ /* 0x004ea80000300800 */
[----:B------:R-:W2:Y:S01]  /*21480*/  LDL.LU R185, [R1+0x208] ;  /* 0x0002080001b97983 */ /* 0x000ea20000300800 */
[----:B------:R-:W-:Y:S02]  /*21490*/  IMAD.MOV.U32 R186, RZ, RZ, R92 ;  /* 0x000000ffffba7224 */ /* 0x000fe400078e005c */
[----:B------:R-:W-:Y:S01]  /*214a0*/  IMAD.MOV.U32 R187, RZ, RZ, R94 ;  /* 0x000000ffffbb7224 */ /* 0x000fe200078e005e */
[----:B----4-:R-:W-:Y:S01]  /*214b0*/  STSM.16.M88.4 [R244], R192 ;  /* 0x000000c0f4007844 */ /* 0x010fe20000000200 */
[----:B------:R-:W-:-:S03]  /*214c0*/  NOP ;  /* 0x0000000000007918 */ /* 0x000fc60000000000 */
[----:B------:R-:W4:Y:S01]  /*214d0*/  LDS.128 R88, [R244] ;  /* 0x00000000f4587984 */ /* 0x000f220000000c00 */
[----:B------:R-:W-:-:S03]  /*214e0*/  NOP ;  /* 0x0000000000007918 */ /* 0x000fc60000000000 */
[----:B--2---:R2:W-:Y:S04]  /*214f0*/  STSM.16.M88.4 [R244], R184 ;  /* 0x000000b8f4007844 */ /* 0x0045e80000000200 */
[----:B--2---:R-:W2:Y:S04]  /*21500*/  LDL.LU R184, [R1+0x84] ;  /* 0x0000840001b87983 */ /* 0x004ea80000300800 */
[----:B------:R-:W2:Y:S04]  /*21510*/  LDL.LU R185, [R1+0x8c] ;  /* 0x00008c0001b97983 */ /* 0x000ea80000300800 */
[----:B------:R-:W3:Y:S04]  /*21520*/  LDL.LU R196, [R1+0x204] ;  /* 0x0002040001c47983 */ /* 0x000ee80000300800 */
[----:B------:R-:W3:Y:S01]  /*21530*/  LDL.LU R197, [R1+0x20c] ;  /* 0x00020c0001c57983 */ /* 0x000ee20000300800 */
[----:B------:R-:W-:Y:S01]  /*21540*/  MOV R186, R189 ;  /* 0x000000bd00ba7202 */ /* 0x000fe20000000f00 */
[----:B------:R-:W-:Y:S01]  /*21550*/  IMAD.MOV.U32 R187, RZ, RZ, R191 ;  /* 0x000000ffffbb7224 */ /* 0x000fe200078e00bf */
[----:B------:R-:W-:Y:S01]  /*21560*/  NOP ;  /* 0x0000000000007918 */ /* 0x000fe20000000000 */
[----:B------:R-:W1:Y:S01]  /*21570*/  LDS.128 R188, [R244] ;  /* 0x00000000f4bc7984 */ /* 0x000e620000000c00 */
[----:B------:R-:W-:-:S03]  /*21580*/  NOP ;  /* 0x0000000000007918 */ /* 0x000fc60000000000 */
        /* <DEDUP_REMOVED lines=12> */
[----:B------:R-:W-:Y:S01]  /*21650*/  MOV R198, R96 ;  /* 0x0000006000c67202 */ /* 0x000fe20000000f00 */
[----:B------:R-:W-:Y:S02]  /*21660*/  IMAD.MOV.U32 R199, RZ, RZ, R98 ;  /* 0x000000ffffc77224 */ /* 0x000fe400078e0062 */
[----:B----4-:R4:W-:Y:S01]  /*21670*/  STSM.16.M88.4 [R244], R200 ;  /* 0x000000c8f4007844 */ /* 0x0109e20000000200 */
[----:B------:R-:W-:-:S03]  /*21680*/  NOP ;  /* 0x0000000000007918 */ /* 0x000fc60000000000 */
[----:B------:R-:W1:Y:S01]  /*21690*/  LDS.128 R92, [R244] ;  /* 0x00000000f45c7984 */ /* 0x000e620000000c00 */
[----:B------:R-:W-:Y:S01]  /*216a0*/  NOP ;  /* 0x0000000000007918 */ /* 0x000fe20000000000 */
[----:B----4-:R-:W-:Y:S02]  /*216b0*/  IMAD.MOV.U32 R202, RZ, RZ, R97 ;  /* 0x000000ffffca7224 */ /* 0x010fe400078e0061 */
[----:B---3--:R3:W-:Y:S04]  /*216c0*/  STSM.16.M88.4 [R244], R196 ;  /* 0x000000c4f4007844 */ /* 0x0087e80000000200 */
[----:B---3--:R-:W3:Y:S04]  /*216d0*/  LDL.LU R196, [R1+0x74] ;  /* 0x0000740001c47983 */ /* 0x008ee80000300800 */
[----:B------:R-:W3:Y:S04]  /*216e0*/  LDL.LU R197, [R1+0x7c] ;  /* 0x00007c0001c57983 */ /* 0x000ee80000300800 */
[----:B------:R-:W4:Y:S04]  /*216f0*/  LDL.LU R200, [R1+0x1f4] ;  /* 0x0001f40001c87983 */ /* 0x000f280000300800 */
[----:B------:R-:W4:Y:S04]  /*21700*/  LDL.LU R201, [R1+0x1fc] ;  /* 0x0001fc0001c97983 */ /* 0x000f280000300800 */
[----:B------:R-:W2:Y:S04]  /*21710*/  LDL.LU R96, [R1+0x10] ;  /* 0x0000100001607983 */ /* 0x000ea80000300800 */
[----:B------:R-:W2:Y:S01]  /*21720*/  LDL.LU R97, [R1+0x18] ;  /* 0x0000180001617983 */ /* 0x000ea20000300800 */
[----:B------:R-:W-:Y:S01]  /*21730*/  IMAD.MOV.U32 R198, RZ, RZ, R5 ;  /* 0x000000ffffc67224 */ /* 0x000fe200078e0005 */
[----:B------:R-:W-:Y:S01]  /*21740*/  MOV R199, R7 ;  /* 0x0000000700c77202 */ /* 0x000fe20000000f00 */
[----:B------:R-:W-:Y:S01]  /*21750*/  NOP ;  /* 0x0000000000007918 */ /* 0x000fe20000000000 */
[----:B------:R-:W1:Y:S01]  /*21760*/  LDS.128 R4, [R244] ;  /* 0x00000000f4047984 */ /* 0x000e620000000c00 */
[----:B------:R-:W-:Y:S01]  /*21770*/  NOP ;  /* 0x0000000000007918 */ /* 0x000fe20000000000 */
[----:B------:R-:W-:Y:S01]  /*21780*/  IMAD.MOV.U32 R203, RZ, RZ, R99 ;  /* 0x000000ffffcb7224 */ /* 0x000fe200078e0063 */
[----:B------:R-:W-:Y:S01]  /*21790*/  MOV R98, R52 ;  /* 0x0000003400627202 */ /* 0x000fe20000000f00 */
[----:B------:R-:W-:Y:S01]  /*217a0*/  IMAD.MOV.U32 R99, RZ, RZ, R54 ;  /* 0x000000ffff637224 */ /* 0x000fe200078e0036 */
[----:B---3--:R-:W-:Y:S01]  /*217b0*/  STSM.16.M88.4 [R244], R196 ;  /* 0x000000c4f4007844 */ /* 0x008fe20000000200 */
[----:B------:R-:W-:-:S03]  /*217c0*/  NOP ;  /* 0x0000000000007918 */ /* 0x000fc60000000000 */
[----:B------:R-:W3:Y:S01]  /*217d0*/  LDS.128 R196, [R244] ;  /* 0x00000000f4c47984 */ /* 0x000ee20000000c00 */
[----:B------:R-:W-:-:S03]  /*217e0*/  NOP ;  /* 0x0000000000007918 */ /* 0x000fc60000000000 */
        /* <DEDUP_REMOVED lines=8> */
[----:B------:R1:W-:Y:S04]  /*21870*/  STSM.16.M88.4 [R244], R220 ;  /* 0x000000dcf4007844 */ /* 0x0003e80000000200 */
[----:B-1----:R-:W2:Y:S04]  /*21880*/  LDL.LU R220, [R1+0x14] ;  /* 0x0000140001dc7983 */ /* 0x002ea80000300800 */
[----:B------:R-:W2:Y:S04]  /*21890*/  LDL.LU R221, [R1+0x1c] ;  /* 0x00001c0001dd7983 */ /* 0x000ea80000300800 */
[----:B------:R-:W3:Y:S04]  /*218a0*/  LDL.LU R100, [R1] ;  /* 0x0000000001647983 */ /* 0x000ee80000300800 */
[----:B------:R-:W3:Y:S01]  /*218b0*/  LDL.LU R101, [R1+0x8] ;  /* 0x0000080001657983 */ /* 0x000ee20000300800 */
[----:B------:R-:W-:Y:S01]  /*218c0*/  MOV R222, R53 ;  /* 0x0000003500de7202 */ /* 0x000fe20000000f00 */
[----:B------:R-:W-:Y:S01]  /*218d0*/  IMAD.MOV.U32 R223, RZ, RZ, R55 ;  /* 0x000000ffffdf7224 */ /* 0x000fe200078e0037 */
[----:B------:R-:W-:Y:S01]  /*218e0*/  NOP ;  /* 0x0000000000007918 */ /* 0x000fe20000000000 */
[----:B------:R-:W1:Y:S01]  /*218f0*/  LDS.128 R52, [R244] ;  /* 0x00000000f4347984 */ /* 0x000e620000000c00 */
[----:B------:R-:W-:Y:S01]  /*21900*/  NOP ;  /* 0x0000000000007918 */ /* 0x000fe20000000000 */
[----:B------:R-:W-:-:S02]  /*21910*/  IMAD.MOV.U32 R103, RZ, RZ, R42 ;  /* 0x000000ffff677224 */ /* 0x000fc400078e002a */
[----:B--2---:R-:W-:Y:S01]  /*21920*/  STSM.16.M88.4 [R244], R220 ;  /* 0x000000dcf4007844 */ /* 0x004fe20000000200 */
[----:B------:R-:W-:-:S03]  /*21930*/  NOP ;  /* 0x0000000000007918 */ /* 0x000fc60000000000 */
[----:B------:R-:W2:Y:S01]  /*21940*/  LDS.128 R220, [R244] ;  /* 0x00000000f4dc7984 */ /* 0x000ea20000000c00 */
[----:B------:R-:W-:-:S03]  /*21950*/  NOP ;  /* 0x0000000000007918 */ /* 0x000fc60000000000 */
[----:B------:R-:W-:Y:S01]  /*21960*/  STSM.16.M88.4 [R244], R216 ;  /* 0x000000d8f4007844 */ /* 0x000fe20000000200 */
[----:B------:R-:W-:-:S03]  /*21970*/  NOP ;  /* 0x0000000000007918 */ /* 0x000fc60000000000 */
[----:B------:R-:W1:Y:S01]  /*21980*/  LDS.128 R216, [R244] ;  /* 0x00000000f4d87984 */ /* 0x000e620000000c00 */
[----:B------:R-:W-:-:S03]  /*21990*/  NOP ;  /* 0x0000000000007918 */ /* 0x000fc60000000000 */
[----:B---3--:R-:W-:Y:S01]  /*219a0*/  STSM.16.M88.4 [R244], R100 ;  /* 0x00000064f4007844 */ /* 0x008fe20000000200 */
[----:B------:R-:W-:-:S03]  /*219b0*/  NOP ;  /* 0x0000000000007918 */ /* 0x000fc60000000000 */
[----:B------:R-:W3:Y:S01]  /*219c0*/  LDS.128 R100, [R244] ;  /* 0x00000000f4647984 */ /* 0x000ee20000000c00 */
[----:B------:R-:W-:-:S03]  /*219d0*/  NOP ;  /* 0x0000000000007918 */ /* 0x000fc60000000000 */
[----:B------:R4:W-:Y:S04]  /*219e0*/  STSM.16.M88.4 [R244], R224 ;  /* 0x000000e0f4007844 */ /* 0x0009e80000000200 */
[----:B----4-:R-:W4:Y:S04]  /*219f0*/  LDL.LU R224, [R1+0x4] ;  /* 0x0000040001e07983 */ /* 0x010f280000300800 */
[----:B------:R-:W4:Y:S04]  /*21a00*/  LDL.LU R225, [R1+0xc] ;  /* 0x00000c0001e17983 */ /* 0x000f280000300800 */
[----:B------:R-:W2:Y:S04]  /*21a10*/  LDL.LU R245, [R1+0xb0] ;  /* 0x0000b00001f57983 */ /* 0x000ea80000300800 */
[----:B------:R-:W2:Y:S04]  /*21a20*/  LDL.LU R238, [R1+0x60] ;  /* 0x0000600001ee7983 */ /* 0x000ea80000300800 */
[----:B------:R-:W2:Y:S04]  /*21a30*/  LDL.LU R239, [R1+0x50] ;  /* 0x0000500001ef7983 */ /* 0x000ea80000300800 */
[----:B------:R-:W2:Y:S01]  /*21a40*/  LDL.LU R246, [R1+0x310] ;  /* 0x0003100001f67983 */ /* 0x000ea20000300800 */
[----:B------:R-:W-:Y:S01]  /*21a50*/  MOV R226, R41 ;  /* 0x0000002900e27202 */ /* 0x000fe20000000f00 */
[----:B------:R-:W-:Y:S01]  /*21a60*/  IMAD.MOV.U32 R227, RZ, RZ, R43 ;  /* 0x000000ffffe37224 */ /* 0x000fe200078e002b */
[----:B------:R-:W-:Y:S01]  /*21a70*/  NOP ;  /* 0x0000000000007918 */ /* 0x000fe20000000000 */
[----:B------:R-:W1:Y:S01]  /*21a80*/  LDS.128 R40, [R244] ;  /* 0x00000000f4287984 */ /* 0x000e620000000c00 */
[----:B------:R-:W-:-:S03]  /*21a90*/  NOP ;  /* 0x0000000000007918 */ /* 0x000fc60000000000 */
[----:B------:R-:W2:Y:S04]  /*21aa0*/  LDL.LU R248, [R1+0x4c] ;  /* 0x00004c0001f87983 */ /* 0x000ea80000300800 */
[----:B------:R-:W2:Y:S04]  /*21ab0*/  LDL.LU R250, [R1+0x5c] ;  /* 0x00005c0001fa7983 */ /* 0x000ea80000300800 */
[----:B----4-:R-:W-:Y:S01]  /*21ac0*/  STSM.16.M88.4 [R244], R224 ;  /* 0x000000e0f4007844 */ /* 0x010fe20000000200 */
[----:B------:R-:W-:-:S03]  /*21ad0*/  NOP ;  /* 0x0000000000007918 */ /* 0x000fc60000000000 */
[----:B------:R-:W4:Y:S01]  /*21ae0*/  LDS.128 R212, [R244] ;  /* 0x00000000f4d47984 */ /* 0x000f220000000c00 */
[----:B------:R-:W-:-:S03]  /*21af0*/  NOP ;  /* 0x0000000000007918 */ /* 0x000fc60000000000 */
[----:B------:R1:W-:Y:S01]  /*21b00*/  STSM.16.M88.4 [R244], R228 ;  /* 0x000000e4f4007844 */ /* 0x0003e20000000200 */
[----:B------:R-:W-:-:S03]  /*21b10*/  NOP ;  /* 0x0000000000007918 */ /* 0x000fc60000000000 */
[----:B------:R-:W2:Y:S01]  /*21b20*/  LDS.128 R224, [R244] ;  /* 0x00000000f4e07984 */ /* 0x000ea20000000c00 */
[----:B------:R-:W-:-:S03]  /*21b30*/  NOP ;  /* 0x0000000000007918 */ /* 0x000fc60000000000 */
[----:B------:R-:W-:Y:S01]  /*21b40*/  STSM.16.M88.4 [R244], R232 ;  /* 0x000000e8f4007844 */ /* 0x000fe20000000200 */
[----:B------:R-:W-:Y:S01]  /*21b50*/  NOP ;  /* 0x0000000000007918 */ /* 0x000fe20000000000 */
[----:B-1----:R-:W-:Y:S01]  /*21b60*/  IMAD.MOV.U32 R228, RZ, RZ, R208 ;  /* 0x000000ffffe47224 */ /* 0x002fe200078e00d0 */
[----:B------:R-:W-:Y:S01]  /*21b70*/  MOV R230, R108 ;  /* 0x0000006c00e67202 */ /* 0x000fe20000000f00 */
[----:B------:R-:W-:Y:S01]  /*21b80*/  IMAD.MOV.U32 R229, RZ, RZ, R210 ;  /* 0x000000ffffe57224 */ /* 0x000fe200078e00d2 */
[----:B------:R-:W1:Y:S01]  /*21b90*/  LDS.128 R104, [R244] ;  /* 0x00000000f4687984 */ /* 0x000e620000000c00 */
[----:B------:R-:W-:Y:S01]  /*21ba0*/  IMAD.MOV.U32 R231, RZ, RZ, R110 ;  /* 0x000000ffffe77224 */ /* 0x000fe200078e006e */
[----:B------:R-:W-:-:S04]  /*21bb0*/  NOP ;  /* 0x0000000000007918 */ /* 0x000fc80000000000 */
[----:B------:R3:W-:Y:S01]  /*21bc0*/  STSM.16.M88.4 [R244], R228 ;  /* 0x000000e4f4007844 */ /* 0x0007e20000000200 */
[----:B------:R-:W-:Y:S01]  /*21bd0*/  MOV R208, R209 ;  /* 0x000000d100d07202 */ /* 0x000fe20000000f00 */
[----:B------:R-:W-:Y:S01]  /*21be0*/  IMAD.MOV.U32 R209, RZ, RZ, R211 ;  /* 0x000000ffffd17224 */ /* 0x000fe200078e00d3 */
[----:B------:R-:W-:Y:S01]  /*21bf0*/  MOV R211, R111 ;  /* 0x0000006f00d37202 */ /* 0x000fe20000000f00 */
[----:B------:R-:W-:Y:S01]  /*21c00*/  IMAD.MOV.U32 R210, RZ, RZ, R109 ;  /* 0x000000ffffd27224 */ /* 0x000fe200078e006d */
[----:B------:R-:W-:Y:S01]  /*21c10*/  NOP ;  /* 0x0000000000007918 */ /* 0x000fe20000000000 */
[----:B---3--:R-:W-:Y:S01]  /*21c20*/  IMAD.MOV.U32 R228, RZ, RZ, R249 ;  /* 0x000000ffffe47224 */ /* 0x008fe200078e00f9 */
[----:B------:R-:W-:Y:S01]  /*21c30*/  MOV R229, R251 ;  /* 0x000000fb00e57202 */ /* 0x000fe20000000f00 */
[----:B------:R-:W-:Y:S01]  /*21c40*/  IMAD.MOV.U32 R230, RZ, RZ, R45 ;  /* 0x000000ffffe67224 */ /* 0x000fe200078e002d */
[----:B--2---:R-:W-:Y:S01]  /*21c50*/  ISETP.LT.AND P1, PT, R246, UR34, !P1 ;  /* 0x00000022f6007c0c */ /* 0x004fe2000cf21270 */
[----:B------:R-:W-:Y:S01]  /*21c60*/  IMAD.MOV.U32 R231, RZ, RZ, R47 ;  /* 0x000000ffffe77224 */ /* 0x000fe200078e002f */
[----:B------:R-:W2:Y:S01]  /*21c70*/  LDL.LU R249, [R1+0x30] ;  /* 0x0000300001f97983 */ /* 0x000ea20000300800 */
[----:B------:R-:W3:Y:S03]  /*21c80*/  LDCU UR34, c[0x0][0x398] ;  /* 0x00007300ff2277ac */ /* 0x000ee60008000800 */
[----:B------:R-:W1:Y:S01]  /*21c90*/  LDS.128 R44, [R244] ;  /* 0x00000000f42c7984 */ /* 0x000e620000000c00 */
[----:B------:R-:W-:-:S03]  /*21ca0*/  NOP ;  /* 0x0000000000007918 */ /* 0x000fc60000000000 */
[----:B------:R3:W-:Y:S01]  /*21cb0*/  STSM.16.M88.4 [R244], R228 ;  /* 0x000000e4f4007844 */ /* 0x0007e20000000200 */
[----:B------:R-:W-:-:S03]  /*21cc0*/  NOP ;  /* 0x0000000000007918 */ /* 0x000fc60000000000 */
[----:B------:R-:W1:Y:S01]  /*21cd0*/  LDS.128 R108, [R244] ;  /* 0x00000000f46c7984 */ /* 0x000e620000000c00 */
[----:B------:R-:W-:-:S03]  /*21ce0*/  NOP ;  /* 0x0000000000007918 */ /* 0x000fc60000000000 */
[----:B------:R-:W-:Y:S01]  /*21cf0*/  STSM.16.M88.4 [R244], R208 ;  /* 0x000000d0f4007844 */ /* 0x000fe20000000200 */
[----:B------:R-:W-:Y:S01]  /*21d00*/  NOP ;  /* 0x0000000000007918 */ /* 0x000fe20000000000 */
[----:B---3--:R-:W-:Y:S01]  /*21d10*/  IMAD.MOV.U32 R228, RZ, RZ, R240 ;  /* 0x000000ffffe47224 */ /* 0x008fe200078e00f0 */
[----:B------:R-:W-:Y:S01]  /*21d20*/  MOV R230, R12 ;  /* 0x0000000c00e67202 */ /* 0x000fe20000000f00 */
[----:B------:R-:W-:Y:S01]  /*21d30*/  IMAD.MOV.U32 R229, RZ, RZ, R242 ;  /* 0x000000ffffe57224 */ /* 0x000fe200078e00f2 */
[----:B------:R-:W3:Y:S01]  /*21d40*/  LDS.128 R208, [R244] ;  /* 0x00000000f4d07984 */ /* 0x000ee20000000c00 */
[----:B------:R-:W-:Y:S01]  /*21d50*/  IMAD.MOV.U32 R231, RZ, RZ, R14 ;  /* 0x000000ffffe77224 */ /* 0x000fe200078e000e */
[----:B------:R-:W-:-:S04]  /*21d60*/  NOP ;  /* 0x0000000000007918 */ /* 0x000fc80000000000 */
[----:B------:R4:W-:Y:S01]  /*21d70*/  STSM.16.M88.4 [R244], R228 ;  /* 0x000000e4f4007844 */ /* 0x0009e20000000200 */
[----:B------:R-:W-:-:S03]  /*21d80*/  NOP ;  /* 0x0000000000007918 */ /* 0x000fc60000000000 */
[----:B------:R-:W1:Y:S04]  /*21d90*/  LDS.128 R232, [R244] ;  /* 0x00000000f4e87984 */ /* 0x000e680000000c00 */
[----:B------:R-:W2:Y:S04]  /*21da0*/  LDL.LU R251, [R1+0x6c] ;  /* 0x00006c0001fb7983 */ /* 0x000ea80000300800 */
[----:B------:R-:W2:Y:S01]  /*21db0*/  LDL.LU R240, [R1+0xbc] ;  /* 0x0000bc0001f07983 */ /* 0x000ea20000300800 */
[----:B----4-:R-:W-:Y:S01]  /*21dc0*/  IMAD.MOV.U32 R228, RZ, RZ, R204 ;  /* 0x000000ffffe47224 */ /* 0x010fe200078e00cc */
[----:B------:R-:W-:Y:S01]  /*21dd0*/  MOV R229, R206 ;  /* 0x000000ce00e57202 */ /* 0x000fe20000000f00 */
[----:B------:R-:W-:Y:S01]  /*21de0*/  IMAD.MOV.U32 R230, RZ, RZ, R112 ;  /* 0x000000ffffe67224 */ /* 0x000fe200078e0070 */
[----:B------:R-:W4:Y:S01]  /*21df0*/  LDL.LU R242, [R1+0x48] ;  /* 0x0000480001f27983 */ /* 0x000f220000300800 */
[----:B------:R-:W-:Y:S01]  /*21e00*/  IMAD.MOV.U32 R231, RZ, RZ, R114 ;  /* 0x000000ffffe77224 */ /* 0x000fe200078e0072 */
[----:B------:R-:W-:-:S04]  /*21e10*/  NOP ;  /* 0x0000000000007918 */ /* 0x000fc80000000000 */
[----:B------:R3:W-:Y:S01]  /*21e20*/  STSM.16.M88.4 [R244], R228 ;  /* 0x000000e4f4007844 */ /* 0x0007e20000000200 */
[----:B------:R-:W-:Y:S01]  /*21e30*/  IMAD.MOV.U32 R204, RZ, RZ, R205 ;  /* 0x000000ffffcc7224 */ /* 0x000fe200078e00cd */
[----:B------:R-:W-:Y:S01]  /*21e40*/  MOV R205, R207 ;  /* 0x000000cf00cd7202 */ /* 0x000fe20000000f00 */
[----:B------:R-:W-:Y:S02]  /*21e50*/  IMAD.MOV.U32 R206, RZ, RZ, R113 ;  /* 0x000000ffffce7224 */ /* 0x000fe400078e0071 */
[----:B------:R-:W-:Y:S01]  /*21e60*/  IMAD.MOV.U32 R207, RZ, RZ, R115 ;  /* 0x000000ffffcf7224 */ /* 0x000fe200078e0073 */
[----:B------:R-:W-:Y:S01]  /*21e70*/  NOP ;  /* 0x0000000000007918 */ /* 0x000fe20000000000 */
[----:B---3--:R-:W-:Y:S01]  /*21e80*/  MOV R228, R241 ;  /* 0x000000f100e47202 */ /* 0x008fe20000000f00 */
[----:B------:R-:W-:Y:S01]  /*21e90*/  IMAD.MOV.U32 R229, RZ, RZ, R243 ;  /* 0x000000ffffe57224 */ /* 0x000fe200078e00f3 */
[----:B------:R-:W-:Y:S01]  /*21ea0*/  MOV R231, R15 ;  /* 0x0000000f00e77202 */ /* 0x000fe20000000f00 */
[----:B------:R-:W-:Y:S01]  /*21eb0*/  IMAD.MOV.U32 R230, RZ, RZ, R13 ;  /* 0x000000ffffe67224 */ /* 0x000fe200078e000d */
[----:B------:R-:W3:Y:S04]  /*21ec0*/  LDL.LU R241, [R1+0x58] ;  /* 0x0000580001f17983 */ /* 0x000ee80000300800 */
[----:B------:R-:W1:Y:S01]  /*21ed0*/  LDS.128 R12, [R244] ;  /* 0x00000000f40c7984 */ /* 0x000e620000000c00 */
[----:B------:R-:W-:-:S03]  /*21ee0*/  NOP ;  /* 0x0000000000007918 */ /* 0x000fc60000000000 */
[----:B------:R1:W-:Y:S01]  /*21ef0*/  STSM.16.M88.4 [R244], R228 ;  /* 0x000000e4f4007844 */ /* 0x0003e20000000200 */
[----:B------:R-:W-:-:S03]  /*21f00*/  NOP ;  /* 0x0000000000007918 */ /* 0x000fc60000000000 */
[----:B------:R-:W2:Y:S01]  /*21f10*/  LDS.128 R112, [R244] ;  /* 0x00000000f4707984 */ /* 0x000ea20000000c00 */
[----:B------:R-:W-:-:S03]  /*21f20*/  NOP ;  /* 0x0000000000007918 */ /* 0x000fc60000000000 */
[----:B------:R-:W2:Y:S01]  /*21f30*/  LDL.LU R243, [R1+0x68] ;  /* 0x0000680001f37983 */ /* 0x000ea20000300800 */
[----:B-1----:R-:W-:Y:S01]  /*21f40*/  IMAD R229, R2, 0x20, R0 ;  /* 0x0000002002e57824 */ /* 0x002fe200078e0200 */
[C---:B------:R-:W-:Y:S02]  /*21f50*/  LEA R2, P3, R0.reuse, UR44, 0x2 ;  /* 0x0000002c00027c11 */ /* 0x040fe4000f8610ff */
[----:B------:R1:W-:Y:S02]  /*21f60*/  STSM.16.M88.4 [R244], R204 ;  /* 0x000000ccf4007844 */ /* 0x0003e40000000200 */
[C---:B------:R-:W-:Y:S02]  /*21f70*/  LEA R228, P6, R229.reuse, UR44, 0x2 ;  /* 0x0000002ce5e47c11 */ /* 0x040fe4000f8c10ff */
[----:B------:R-:W2:Y:S01]  /*21f80*/  LDL.LU R231, [R1+0xb8] ;  /* 0x0000b80001e77983 */ /* 0x000ea20000300800 */
[----:B------:R-:W-:Y:S02]  /*21f90*/  LEA.HI.X.SX32 R3, R0, UR45, 0x2, P3 ;  /* 0x0000002d00037c11 */ /* 0x000fe400098f16ff */
[----:B------:R-:W-:Y:S01]  /*21fa0*/  LEA.HI.X.SX32 R229, R229, UR45, 0x2, P6 ;  /* 0x0000002de5e57c11 */ /* 0x000fe2000b0f16ff */
[----:B------:R-:W1:Y:S01]  /*21fb0*/  LDCU.64 UR44, c[0x0][0x398] ;  /* 0x00007300ff2c77ac */ /* 0x000e620008000a00 */
[----:B------:R-:W-:Y:S01]  /*21fc0*/  ISETP.LT.AND P6, PT, R252, UR36, !P4 ;  /* 0x00000024fc007c0c */ /* 0x000fe2000e7c1270 */
[C---:B-1----:R-:W-:Y:S01]  /*21fd0*/  IMAD R206, R247.reuse, UR5, RZ ;  /* 0x00000005f7ce7c24 */ /* 0x042fe2000f8e02ff */
[----:B------:R-:W-:Y:S01]  /*21fe0*/  IADD3 R230, PT, PT, R247, 0x3, RZ ;  /* 0x00000003f7e67810 */ /* 0x000fe20007ffe0ff */
[----:B------:R-:W1:Y:S02]  /*21ff0*/  LDCU UR36, c[0x0][0x3b8] ;  /* 0x00007700ff2477ac */ /* 0x000e640008000800 */
[----:B------:R-:W-:Y:S01]  /*22000*/  IMAD.WIDE R204, R206, 0x4, R2 ;  /* 0x00000004cecc7825 */ /* 0x000fe200078e0202 */
[----:B------:R-:W-:-:S03]  /*22010*/  NOP ;  /* 0x0000000000007918 */ /* 0x000fc60000000000 */
[C---:B------:R-:W-:Y:S02]  /*22020*/  VIADD R0, R206.reuse, UR5 ;  /* 0x00000005ce007c36 */ /* 0x040fe40008000000 */
[----:B------:R-:W-:Y:S01]  /*22030*/  IMAD.WIDE R206, R206, 0x4, R228 ;  /* 0x00000004cece7825 */ /* 0x000fe200078e02e4 */
[----:B------:R1:W-:Y:S01]  /*22040*/  @P2 STG.E desc[UR28][R204.64], R245 ;  /* 0x000000f5cc002986 */ /* 0x0003e2000c10191c */
[----:B------:R-:W-:-:S03]  /*22050*/  ISETP.GE.AND P2, PT, R230, UR53, PT ;  /* 0x00000035e6007c0c */ /* 0x000fc6000bf46270 */
[----:B------:R1:W-:Y:S02]  /*22060*/  @P1 STG.E desc[UR28][R206.64], R238 ;  /* 0x000000eece001986 */ /* 0x0003e4000c10191c */
[----:B-1----:R-:W-:Y:S02]  /*22070*/  IMAD.WIDE R204, R0, 0x4, R2 ;  /* 0x0000000400cc7825 */ /* 0x002fe400078e0202 */
[----:B------:R-:W2:Y:S02]  /*22080*/  LDL.LU R245, [R1+0xb4] ;  /* 0x0000b40001f57983 */ /* 0x000ea40000300800 */
[----:B------:R-:W-:Y:S02]  /*22090*/  VIADD R206, R247, 0x4 ;  /* 0x00000004f7ce7836 */ /* 0x000fe40000000000 */
[----:B------:R-:W2:Y:S04]  /*220a0*/  LDL.LU R230, [R1+0x44] ;  /* 0x0000440001e67983 */ /* 0x000ea80000300800 */
[----:B------:R-:W2:Y:S01]  /*220b0*/  LDL.LU R238, [R1+0x95c] ;  /* 0x00095c0001ee7983 */ /* 0x000ea20000300800 */
[----:B------:R-:W-:Y:S01]  /*220c0*/  ISETP.GE.AND P1, PT, R206, UR52, PT ;  /* 0x00000034ce007c0c */ /* 0x000fe2000bf26270 */
[----:B------:R-:W1:Y:S02]  /*220d0*/  LDCU.64 UR52, c[0x0][0x398] ;  /* 0x00007300ff3477ac */ /* 0x000e640008000a00 */
[----:B------:R-:W2:Y:S04]  /*220e0*/  LDL.LU R207, [R1+0x54] ;  /* 0x0000540001cf7983 */ /* 0x000ea80000300800 */
[----:B------:R1:W-:Y:S04]  /*220f0*/  @P6 STG.E desc[UR28][R204.64], R239 ;  /* 0x000000efcc006986 */ /* 0x0003e8000c10191c */
[----:B-1----:R-:W2:Y:S04]  /*22100*/  LDL.LU R239, [R1+0x958] ;  /* 0x0009580001ef7983 */ /* 0x002ea80000300800 */
[----:B------:R-:W2:Y:S01]  /*22110*/  LDL.LU R206, [R1+0x40] ;  /* 0x0000400001ce7983 */ /* 0x000ea20000300800 */
[----:B------:R-:W-:-:S02]  /*22120*/  ISETP.LT.AND P4, PT, R246, UR38, !P4 ;  /* 0x00000026f6007c0c */ /* 0x000fc4000e781270 */
[----:B------:R-:W-:Y:S01]  /*22130*/  ISETP.LT.AND P3, PT, R252, UR40, !P5 ;  /* 0x00000028fc007c0c */ /* 0x000fe2000ef61270 */
[C---:B------:R-:W-:Y:S01]  /*22140*/  IMAD.WIDE R204, R0.reuse, 0x4, R228 ;  /* 0x0000000400cc7825 */ /* 0x040fe200078e02e4 */
[----:B------:R-:W-:Y:S01]  /*22150*/  IADD3 R0, PT, PT, R0, UR5, RZ ;  /* 0x0000000500007c10 */ /* 0x000fe2000fffe0ff */
[----:B------:R-:W1:Y:S01]  /*22160*/  LDCU UR38, c[0x0][0x39c] ;  /* 0x00007380ff2677ac */ /* 0x000e620008000800 */
[----:B------:R-:W-:Y:S01]  /*22170*/  ISETP.LT.AND P6, PT, R252, UR44, !P2 ;  /* 0x0000002cfc007c0c */ /* 0x000fe2000d7c1270 */
[----:B------:R-:W1:Y:S06]  /*22180*/  LDCU UR40, c[0x0][0x398] ;  /* 0x00007300ff2877ac */ /* 0x000e6c0008000800 */
[----:B--2---:R2:W-:Y:S01]  /*22190*/  @P4 STG.E desc[UR28][R204.64], R206 ;  /* 0x000000cecc004986 */ /* 0x0045e2000c10191c */
[----:B------:R-:W-:Y:S01]  /*221a0*/  ISETP.LT.AND P5, PT, R246, UR42, !P5 ;  /* 0x0000002af6007c0c */ /* 0x000fe2000efa1270 */
[----:B------:R-:W1:Y:S01]  /*221b0*/  LDCU UR44, c[0x0][0x39c] ;  /* 0x00007380ff2c77ac */ /* 0x000e620008000800 */
[----:B--2---:R-:W-:-:S04]  /*221c0*/  IMAD.WIDE R204, R0, 0x4, R2 ;  /* 0x0000000400cc7825 */ /* 0x004fc800078e0202 */
[----:B------:R-:W-:Y:S01]  /*221d0*/  VIADD R206, R247, 0x5 ;  /* 0x00000005f7ce7836 */ /* 0x000fe20000000000 */
[----:B------:R2:W-:Y:S01]  /*221e0*/  @P3 STG.E desc[UR28][R204.64], R245 ;  /* 0x000000f5cc003986 */ /* 0x0005e2000c10191c */
[----:B------:R-:W-:Y:S01]  /*221f0*/  ISETP.LT.AND P2, PT, R246, UR46, !P2 ;  /* 0x0000002ef6007c0c */ /* 0x000fe2000d741270 */
[----:B------:R-:W1:Y:S02]  /*22200*/  LDCU UR42, c[0x0][0x398] ;  /* 0x00007300ff2a77ac */ /* 0x000e640008000800 */
[----:B------:R-:W-:Y:S02]  /*22210*/  ISETP.GE.AND P3, PT, R206, UR77, PT ;  /* 0x0000004dce007c0c */ /* 0x000fe4000bf66270 */
[----:B------:R-:W-:Y:S01]  /*22220*/  ISETP.LT.AND P4, PT, R252, UR48, !P1 ;  /* 0x00000030fc007c0c */ /* 0x000fe2000cf81270 */
[----:B------:R-:W1:Y:S01]  /*22230*/  LDCU UR77, c[0x0][0x3b8] ;  /* 0x00007700ff4d77ac */ /* 0x000e620008000800 */
[----:B--2---:R-:W2:Y:S01]  /*22240*/  LDL.LU R245, [R1+0x954] ;  /* 0x0009540001f57983 */ /* 0x004ea20000300800 */
[C---:B------:R-:W-:Y:S01]  /*22250*/  IMAD.WIDE R204, R0.reuse, 0x4, R228 ;  /* 0x0000000400cc7825 */ /* 0x040fe200078e02e4 */
[----:B------:R-:W1:Y:S02]  /*22260*/  LDCU UR46, c[0x0][0x398] ;  /* 0x00007300ff2e77ac */ /* 0x000e640008000800 */
[----:B------:R-:W2:Y:S01]  /*22270*/  LDL.LU R206, [R1+0x64] ;  /* 0x0000640001ce7983 */ /* 0x000ea20000300800 */
[----:B------:R-:W-:Y:S01]  /*22280*/  VIADD R0, R0, UR5 ;  /* 0x0000000500007c36 */ /* 0x000fe20008000000 */
[----:B------:R-:W-:Y:S01]  /*22290*/  ISETP.LT.AND P1, PT, R246, UR50, !P1 ;  /* 0x00000032f6007c0c */ /* 0x000fe2000cf21270 */
[----:B------:R-:W1:Y:S01]  /*222a0*/  LDCU UR48, c[0x0][0x398] ;  /* 0x00007300ff3077ac */ /* 0x000e620008000800 */
[----:B------:R-:W1:Y:S01]  /*222b0*/  LDCU UR50, c[0x0][0x3b8] ;  /* 0x00007700ff3277ac */ /* 0x000e620008000800 */
[----:B--2---:R2:W-:Y:S02]  /*222c0*/  @P5 STG.E desc[UR28][R204.64], R206 ;  /* 0x000000cecc005986 */ /* 0x0045e4000c10191c */
[----:B--2---:R-:W-:-:S05]  /*222d0*/  IMAD.WIDE R204, R0, 0x4, R2 ;  /* 0x0000000400cc7825 */ /* 0x004fca00078e0202 */
[----:B------:R2:W-:Y:S01]  /*222e0*/  @P6 STG.E desc[UR28][R204.64], R207 ;  /* 0x000000cfcc006986 */ /* 0x0005e2000c10191c */
[----:B------:R-:W-:Y:S01]  /*222f0*/  ISETP.LT.AND P5, PT, R252, UR52, !P3 ;  /* 0x00000034fc007c0c */ /* 0x000fe2000dfa1270 */
[----:B------:R-:W1:Y:S01]  /*22300*/  LDCU UR52, c[0x0][0x39c] ;  /* 0x00007380ff3477ac */ /* 0x000e620008000800 */
[----:B--2---:R-:W-:-:S04]  /*22310*/  IMAD.WIDE R204, R0, 0x4, R228 ;  /* 0x0000000400cc7825 */ /* 0x004fc800078e02e4 */
[----:B------:R-:W-:Y:S01]  /*22320*/  VIADD R0, R0, UR5 ;  /* 0x0000000500007c36 */ /* 0x000fe20008000000 */
[----:B------:R2:W-:Y:S01]  /*22330*/  @P2 STG.E desc[UR28][R204.64], R230 ;  /* 0x000000e6cc002986 */ /* 0x0005e2000c10191c */
[----:B------:R-:W-:Y:S02]  /*22340*/  IADD3 R206, PT, PT, R247, 0x6, RZ ;  /* 0x00000006f7ce7810 */ /* 0x000fe40007ffe0ff */
[----:B--2---:R-:W-:-:S05]  /*22350*/  IMAD.WIDE R204, R0, 0x4, R2 ;  /* 0x0000000400cc7825 */ /* 0x004fca00078e0202 */
[----:B------:R2:W-:Y:S01]  /*22360*/  @P4 STG.E desc[UR28][R204.64], R231 ;  /* 0x000000e7cc004986 */ /* 0x0005e2000c10191c */
[----:B------:R-:W-:Y:S01]  /*22370*/  ISETP.LT.AND P3, PT, R246, UR30, !P3 ;  /* 0x0000001ef6007c0c */ /* 0x000fe2000df61270 */
[----:B------:R-:W1:Y:S01]  /*22380*/  LDCU UR30, c[0x0][0x3b8] ;  /* 0x00007700ff1e77ac */ /* 0x000e620008000800 */
[----:B------:R-:W-:Y:S01]  /*22390*/  ISETP.GE.AND P6, PT, R206, UR76, PT ;  /* 0x0000004cce007c0c */ /* 0x000fe2000bfc6270 */
[C---:B--2---:R-:W-:Y:S01]  /*223a0*/  IMAD.WIDE R204, R0.reuse, 0x4, R228 ;  /* 0x0000000400cc7825 */ /* 0x044fe200078e02e4 */
[----:B------:R-:W-:Y:S01]  /*223b0*/  IADD3 R0, PT, PT, R0, UR5, RZ ;  /* 0x0000000500007c10 */ /* 0x000fe2000fffe0ff */
[----:B------:R-:W2:Y:S03]  /*223c0*/  LDCU UR76, c[0x0][0x3b8] ;  /* 0x00007700ff4c77ac */ /* 0x000ea60008000800 */
[----:B------:R1:W-:Y:S01]  /*223d0*/  @P1 STG.E desc[UR28][R204.64], R243 ;  /* 0x000000f3cc001986 */ /* 0x0003e2000c10191c */
[----:B------:R-:W-:Y:S01]  /*223e0*/  ISETP.LT.AND P2, PT, R252, UR32, !P6 ;  /* 0x00000020fc007c0c */ /* 0x000fe2000f741270 */
[----:B------:R-:W-:-:S02]  /*223f0*/  VIADD R206, R247, 0x7 ;  /* 0x00000007f7ce7836 */ /* 0x000fc40000000000 */
[----:B-1----:R-:W-:Y:S01]  /*22400*/  IMAD.WIDE R204, R0, 0x4, R2 ;  /* 0x0000000400cc7825 */ /* 0x002fe200078e0202 */
[----:B------:R-:W1:Y:S04]  /*22410*/  LDCU UR32, c[0x0][0x398] ;  /* 0x00007300ff2077ac */ /* 0x000e680008000800 */
[----:B---3--:R3:W-:Y:S01]  /*22420*/  @P5 STG.E desc[UR28][R204.64], R241 ;  /* 0x000000f1cc005986 */ /* 0x0087e2000c10191c */
[----:B------:R-:W-:Y:S01]  /*22430*/  ISETP.LT.AND P6, PT, R246, UR7, !P6 ;  /* 0x00000007f6007c0c */ /* 0x000fe2000f7c1270 */
[----:B------:R-:W1:Y:S01]  /*22440*/  LDCU UR7, c[0x0][0x398] ;  /* 0x00007300ff0777ac */ /* 0x000e620008000800 */
[----:B------:R-:W-:Y:S01]  /*22450*/  ISETP.GE.AND P4, PT, R206, UR8, PT ;  /* 0x00000008ce007c0c */ /* 0x000fe2000bf86270 */
[C---:B---3--:R-:W-:Y:S01]  /*22460*/  IMAD.WIDE R204, R0.reuse, 0x4, R228 ;  /* 0x0000000400cc7825 */ /* 0x048fe200078e02e4 */
[----:B------:R-:W3:Y:S03]  /*22470*/  LDCU UR8, c[0x0][0x3b8] ;  /* 0x00007700ff0877ac */ /* 0x000ee60008000800 */
[----:B------:R-:W-:Y:S01]  /*22480*/  VIADD R0, R0, UR5 ;  /* 0x0000000500007c36 */ /* 0x000fe20008000000 */
[----:B----4-:R4:W-:Y:S01]  /*22490*/  @P3 STG.E desc[UR28][R204.64], R242 ;  /* 0x000000f2cc003986 */ /* 0x0109e2000c10191c */
[----:B------:R-:W-:Y:S01]  /*224a0*/  ISETP.LT.AND P1, PT, R252, UR9, !P4 ;  /* 0x00000009fc007c0c */ /* 0x000fe2000e721270 */
[----:B------:R-:W-:-:S02]  /*224b0*/  VIADD R206, R247, 0x8 ;  /* 0x00000008f7ce7836 */ /* 0x000fc40000000000 */
[----:B----4-:R-:W-:Y:S01]  /*224c0*/  IMAD.WIDE R204, R0, 0x4, R2 ;  /* 0x0000000400cc7825 */ /* 0x010fe200078e0202 */
[----:B------:R-:W4:Y:S04]  /*224d0*/  LDCU UR9, c[0x0][0x39c] ;  /* 0x00007380ff0977ac */ /* 0x000f280008000800 */
[----:B------:R1:W-:Y:S01]  /*224e0*/  @P2 STG.E desc[UR28][R204.64], R240 ;  /* 0x000000f0cc002986 */ /* 0x0003e2000c10191c */
[----:B------:R-:W-:Y:S01]  /*224f0*/  ISETP.LT.AND P4, PT, R246, UR10, !P4 ;  /* 0x0000000af6007c0c */ /* 0x000fe2000e781270 */
[----:B------:R-:W2:Y:S01]  /*22500*/  LDCU UR10, c[0x0][0x398] ;  /* 0x00007300ff0a77ac */ /* 0x000ea20008000800 */
[----:B-1----:R-:W-:-:S04]  /*22510*/  IMAD.WIDE R204, R0, 0x4, R228 ;  /* 0x0000000400cc7825 */ /* 0x002fc800078e02e4 */
[----:B------:R-:W-:Y:S01]  /*22520*/  VIADD R0, R0, UR5 ;  /* 0x0000000500007c36 */ /* 0x000fe20008000000 */
[----:B------:R1:W-:Y:S03]  /*22530*/  @P6 STG.E desc[UR28][R204.64], R251 ;  /* 0x000000fbcc006986 */ /* 0x0003e6000c10191c */
[----:B-1----:R-:W-:-:S05]  /*22540*/  IMAD.WIDE R204, R0, 0x4, R2 ;  /* 0x0000000400cc7825 */ /* 0x002fca00078e0202 */
[----:B------:R1:W-:Y:S02]  /*22550*/  @P1 STG.E desc[UR28][R204.64], R250 ;  /* 0x000000facc001986 */ /* 0x0003e4000c10191c */
[--C-:B-1----:R-:W-:Y:S02]  /*22560*/  IMAD.WIDE R204, R0, 0x4, R228.reuse ;  /* 0x0000000400cc7825 */ /* 0x102fe400078e02e4 */
[----:B------:R-:W2:Y:S04]  /*22570*/  LDL.LU R250, [R1+0x34] ;  /* 0x0000340001fa7983 */ /* 0x000ea80000300800 */
[----:B------:R1:W-:Y:S04]  /*22580*/  @P4 STG.E desc[UR28][R204.64], R248 ;  /* 0x000000f8cc004986 */ /* 0x0003e8000c10191c */
[----:B-1----:R-:W3:Y:S01]  /*22590*/  LDL.LU R248, [R1+0x24] ;  /* 0x0000240001f87983 */ /* 0x002ee20000300800 */
[----:B------:R-:W-:Y:S01]  /*225a0*/  ISETP.GE.AND P5, PT, R206, UR11, PT ;  /* 0x0000000bce007c0c */ /* 0x000fe2000bfa6270 */
[----:B------:R-:W1:Y:S01]  /*225b0*/  LDCU UR11, c[0x0][0x398] ;  /* 0x00007300ff0b77ac */ /* 0x000e620008000800 */
[C---:B------:R-:W-:Y:S01]  /*225c0*/  IADD3 R206, PT, PT, R247.reuse, 0x9, RZ ;  /* 0x00000009f7ce7810 */ /* 0x040fe20007ffe0ff */
[----:B------:R-:W4:Y:S01]  /*225d0*/  LDL.LU R242, [R1+0x28] ;  /* 0x0000280001f27983 */ /* 0x000f220000300800 */
[----:B------:R-:W-:Y:S01]  /*225e0*/  ISETP.LT.AND P3, PT, R252, UR12, !P5 ;  /* 0x0000000cfc007c0c */ /* 0x000fe2000ef61270 */
[----:B------:R-:W1:Y:S01]  /*225f0*/  LDCU UR12, c[0x0][0x3b8] ;  /* 0x00007700ff0c77ac */ /* 0x000e620008000800 */
[----:B------:R-:W-:Y:S01]  /*22600*/  ISETP.GE.AND P2, PT, R206, UR14, PT ;  /* 0x0000000ece007c0c */ /* 0x000fe2000bf46270 */
[----:B------:R-:W-:Y:S01]  /*22610*/  VIADD R206, R247, 0xa ;  /* 0x0000000af7ce7836 */ /* 0x000fe20000000000 */
[----:B------:R-:W-:Y:S01]  /*22620*/  IADD3 R241, PT, PT, R0, UR5, RZ ;  /* 0x0000000500f17c10 */ /* 0x000fe2000fffe0ff */
[----:B------:R-:W4:Y:S01]  /*22630*/  LDL.LU R240, [R1+0x2c] ;  /* 0x00002c0001f07983 */ /* 0x000f220000300800 */
[----:B------:R-:W-:Y:S01]  /*22640*/  ISETP.LT.AND P5, PT, R246, UR13, !P5 ;  /* 0x0000000df6007c0c */ /* 0x000fe2000efa1270 */
[----:B------:R-:W1:Y:S01]  /*22650*/  LDCU UR14, c[0x0][0x398] ;  /* 0x00007300ff0e77ac */ /* 0x000e620008000800 */
[----:B------:R-:W-:Y:S01]  /*22660*/  ISETP.LT.AND P6, PT, R252, UR15, !P2 ;  /* 0x0000000ffc007c0c */ /* 0x000fe2000d7c1270 */
[C---:B------:R-:W-:Y:S01]  /*22670*/  IMAD.WIDE R230, R241.reuse, 0x4, R228 ;  /* 0x00000004f1e67825 */ /* 0x040fe200078e02e4 */
[----:B------:R-:W-:Y:S01]  /*22680*/  ISETP.GE.AND P1, PT, R206, UR17, PT ;  /* 0x00000011ce007c0c */ /* 0x000fe2000bf26270 */
[----:B------:R-:W1:Y:S02]  /*22690*/  LDCU UR13, c[0x0][0x39c] ;  /* 0x00007380ff0d77ac */ /* 0x000e640008000800 */
[C-C-:B------:R-:W-:Y:S01]  /*226a0*/  IMAD.WIDE R206, R241.reuse, 0x4, R2.reuse ;  /* 0x00000004f1ce7825 */ /* 0x140fe200078e0202 */
[----:B------:R-:W-:Y:S01]  /*226b0*/  ISETP.LT.AND P2, PT, R246, UR16, !P2 ;  /* 0x00000010f6007c0c */ /* 0x000fe2000d741270 */
[----:B------:R-:W1:Y:S02]  /*226c0*/  LDCU UR17, c[0x0][0x39c] ;  /* 0x00007380ff1177ac */ /* 0x000e640008000800 */
[----:B------:R-:W-:Y:S01]  /*226d0*/  VIADD R241, R241, UR5 ;  /* 0x00000005f1f17c36 */ /* 0x000fe20008000000 */
[----:B------:R1:W-:Y:S01]  /*226e0*/  @P3 STG.E desc[UR28][R206.64], R249 ;  /* 0x000000f9ce003986 */ /* 0x0003e2000c10191c */
[----:B------:R-:W-:Y:S01]  /*226f0*/  VIADD R0, R247, 0xb ;  /* 0x0000000bf7007836 */ /* 0x000fe20000000000 */
[----:B------:R-:W-:Y:S01]  /*22700*/  ISETP.LT.AND P4, PT, R252, UR18, !P1 ;  /* 0x00000012fc007c0c */ /* 0x000fe2000cf81270 */
[C---:B------:R-:W-:Y:S01]  /*22710*/  IMAD.WIDE R204, R241.reuse, 0x4, R2 ;  /* 0x00000004f1cc7825 */ /* 0x040fe200078e0202 */
[----:B------:R1:W-:Y:S01]  /*22720*/  @P5 STG.E desc[UR28][R230.64], R245 ;  /* 0x000000f5e6005986 */ /* 0x0003e2000c10191c */
[----:B------:R-:W2:Y:S03]  /*22730*/  LDCU UR15, c[0x0][0x398] ;  /* 0x00007300ff0f77ac */ /* 0x000ea60008000800 */
[----:B------:R1:W-:Y:S01]  /*22740*/  @P6 STG.E desc[UR28][R204.64], R236 ;  /* 0x000000eccc006986 */ /* 0x0003e2000c10191c */
[----:B------:R-:W2:Y:S01]  /*22750*/  LDCU UR16, c[0x0][0x3b8] ;  /* 0x00007700ff1077ac */ /* 0x000ea20008000800 */
[C---:B-1----:R-:W-:Y:S01]  /*22760*/  IMAD.WIDE R206, R241.reuse, 0x4, R228 ;  /* 0x00000004f1ce7825 */ /* 0x042fe200078e02e4 */
[----:B------:R-:W-:Y:S01]  /*22770*/  ISETP.GE.AND P3, PT, R0, UR20, PT ;  /* 0x0000001400007c0c */ /* 0x000fe2000bf66270 */
[----:B------:R-:W1:Y:S01]  /*22780*/  LDCU UR18, c[0x0][0x398] ;  /* 0x00007300ff1277ac */ /* 0x000e620008000800 */
[----:B------:R-:W4:Y:S01]  /*22790*/  LDL.LU R230, [R1+0x3c] ;  /* 0x00003c0001e67983 */ /* 0x000f220000300800 */
[----:B------:R-:W-:Y:S01]  /*227a0*/  VIADD R241, R241, UR5 ;  /* 0x00000005f1f17c36 */ /* 0x000fe20008000000 */
[----:B------:R-:W-:Y:S01]  /*227b0*/  ISETP.LT.AND P1, PT, R246, UR19, !P1 ;  /* 0x00000013f6007c0c */ /* 0x000fe2000cf21270 */
[----:B------:R-:W1:Y:S01]  /*227c0*/  LDCU UR19, c[0x0][0x398] ;  /* 0x00007300ff1377ac */ /* 0x000e620008000800 */
[----:B------:R-:W4:Y:S02]  /*227d0*/  LDL.LU R236, [R1+0x38] ;  /* 0x0000380001ec7983 */ /* 0x000f240000300800 */
[----:B------:R-:W-:Y:S01]  /*227e0*/  IADD3 R245, PT, PT, R241, UR5, RZ ;  /* 0x00000005f1f57c10 */ /* 0x000fe2000fffe0ff */
[----:B------:R-:W1:Y:S01]  /*227f0*/  LDCU UR20, c[0x0][0x3b8] ;  /* 0x00007700ff1477ac */ /* 0x000e620008000800 */
[----:B------:R-:W-:-:S03]  /*22800*/  ISETP.LT.AND P5, PT, R252, UR21, !P3 ;  /* 0x00000015fc007c0c */ /* 0x000fc6000dfa1270 */
[----:B------:R-:W-:Y:S01]  /*22810*/  VIADD R251, R245, UR5 ;  /* 0x00000005f5fb7c36 */ /* 0x000fe20008000000 */
[----:B------:R-:W-:Y:S01]  /*22820*/  ISETP.LT.AND P3, PT, R246, UR22, !P3 ;  /* 0x00000016f6007c0c */ /* 0x000fe2000df61270 */
[----:B------:R1:W-:Y:S01]  /*22830*/  @P2 STG.E desc[UR28][R206.64], R16 ;  /* 0x00000010ce002986 */ /* 0x0003e2000c10191c */
[----:B------:R-:W-:Y:S01]  /*22840*/  IMAD.WIDE R204, R241, 0x4, R2 ;  /* 0x00000004f1cc7825 */ /* 0x000fe200078e0202 */
[----:B------:R-:W-:Y:S01]  /*22850*/  IADD3 R0, PT, PT, R247, 0xc, RZ ;  /* 0x0000000cf7007810 */ /* 0x000fe20007ffe0ff */
[----:B------:R-:W2:Y:S02]  /*22860*/  LDCU UR21, c[0x0][0x39c] ;  /* 0x00007380ff1577ac */ /* 0x000ea40008000800 */
[----:B------:R-:W-:Y:S01]  /*22870*/  VIADD R243, R251, UR5 ;  /* 0x00000005fbf37c36 */ /* 0x000fe20008000000 */
[----:B------:R-:W2:Y:S01]  /*22880*/  LDCU UR22, c[0x0][0x398] ;  /* 0x00007300ff1677ac */ /* 0x000ea20008000800 */
[----:B-1----:R-:W-:-:S03]  /*22890*/  IMAD.WIDE R206, R241, 0x4, R228 ;  /* 0x00000004f1ce7825 */ /* 0x002fc600078e02e4 */
[----:B------:R-:W-:-:S05]  /*228a0*/  IADD3 R241, PT, PT, R243, UR5, RZ ;  /* 0x00000005f3f17c10 */ /* 0x000fca000fffe0ff */
[----:B------:R-:W-:Y:S01]  /*228b0*/  VIADD R231, R241, UR5 ;  /* 0x00000005f1e77c36 */ /* 0x000fe20008000000 */
[----:B------:R-:W-:Y:S01]  /*228c0*/  ISETP.GE.AND P6, PT, R0, UR23, PT ;  /* 0x0000001700007c0c */ /* 0x000fe2000bfc6270 */
[----:B------:R-:W-:Y:S01]  /*228d0*/  VIADD R0, R247, 0xd ;  /* 0x0000000df7007836 */ /* 0x000fe20000000000 */
[----:B------:R-:W1:Y:S02]  /*228e0*/  LDCU UR23, c[0x0][0x398] ;  /* 0x00007300ff1777ac */ /* 0x000e640008000800 */
[----:B------:R-:W-:Y:S02]  /*228f0*/  ISETP.LT.AND P2, PT, R252, UR24, !P6 ;  /* 0x00000018fc007c0c */ /* 0x000fe4000f741270 */
[----:B------:R-:W-:Y:S01]  /*22900*/  ISETP.LT.AND P6, PT, R246, UR25, !P6 ;  /* 0x00000019f6007c0c */ /* 0x000fe2000f7c1270 */
[----:B------:R-:W1:Y:S01]  /*22910*/  LDCU UR25, c[0x0][0x39c] ;  /* 0x00007380ff1977ac */ /* 0x000e620008000800 */
[----:B------:R-:W1:Y:S01]  /*22920*/  LDCU UR5, c[0x0][0x39c] ;  /* 0x00007380ff0577ac */ /* 0x000e620008000800 */
[----:B------:R-:W1:Y:S01]  /*22930*/  LDCU UR24, c[0x0][0x3b8] ;  /* 0x00007700ff1877ac */ /* 0x000e620008000800 */
[----:B--2---:R2:W-:Y:S02]  /*22940*/  @P4 STG.E desc[UR28][R204.64], R250 ;  /* 0x000000facc004986 */ /* 0x0045e4000c10191c */
[----:B--2---:R-:W-:-:S02]  /*22950*/  IMAD.WIDE R204, R245, 0x4, R2 ;  /* 0x00000004f5cc7825 */ /* 0x004fc400078e0202 */
[----:B---3--:R2:W-:Y:S04]  /*22960*/  @P1 STG.E desc[UR28][R206.64], R248 ;  /* 0x000000f8ce001986 */ /* 0x0085e8000c10191c */
[----:B------:R-:W-:Y:S01]  /*22970*/  @P5 STG.E desc[UR28][R204.64], R237 ;  /* 0x000000edcc005986 */ /* 0x000fe2000c10191c */
[----:B--2---:R-:W-:-:S05]  /*22980*/  IMAD.WIDE R206, R245, 0x4, R228 ;  /* 0x00000004f5ce7825 */ /* 0x004fca00078e02e4 */
[----:B------:R2:W-:Y:S02]  /*22990*/  @P3 STG.E desc[UR28][R206.64], R17 ;  /* 0x00000011ce003986 */ /* 0x0005e4000c10191c */
[----:B--2---:R-:W-:Y:S01]  /*229a0*/  VIADD R207, R231, UR77 ;  /* 0x0000004de7cf7c36 */ /* 0x004fe20008000000 */
[----:B------:R-:W2:Y:S01]  /*229b0*/  LDCU UR77, c[0x0][0x3b8] ;  /* 0x00007700ff4d77ac */ /* 0x000ea20008000800 */
[----:B------:R-:W-:Y:S01]  /*229c0*/  ISETP.GE.AND P4, PT, R0, UR26, PT ;  /* 0x0000001a00007c0c */ /* 0x000fe2000bf86270 */
[C---:B------:R-:W-:Y:S01]  /*229d0*/  IMAD.WIDE R248, R251.reuse, 0x4, R2 ;  /* 0x00000004fbf87825 */ /* 0x040fe200078e0202 */
[----:B------:R-:W3:Y:S02]  /*229e0*/  LDCU UR26, c[0x0][0x398] ;  /* 0x00007300ff1a77ac */ /* 0x000ee40008000800 */
[----:B------:R-:W-:Y:S01]  /*229f0*/  ISETP.LT.AND P1, PT, R252, UR27, !P4 ;  /* 0x0000001bfc007c0c */ /* 0x000fe2000e721270 */
[----:B------:R-:W-:-:S04]  /*22a00*/  IMAD.WIDE R250, R251, 0x4, R228 ;  /* 0x00000004fbfa7825 */ /* 0x000fc800078e02e4 */
[----:B--2---:R-:W-:Y:S01]  /*22a10*/  VIADD R237, R207, UR77 ;  /* 0x0000004dcfed7c36 */ /* 0x004fe20008000000 */
[----:B------:R-:W2:Y:S01]  /*22a20*/  LDCU UR77, c[0x0][0x3b8] ;  /* 0x00007700ff4d77ac */ /* 0x000ea20008000800 */
[--C-:B------:R-:W-:Y:S01]  /*22a30*/  IMAD.WIDE R16, R243, 0x4, R2.reuse ;  /* 0x00000004f3107825 */ /* 0x100fe200078e0202 */
[----:B----4-:R-:W-:Y:S01]  /*22a40*/  @P2 STG.E desc[UR28][R248.64], R236 ;  /* 0x000000ecf8002986 */ /* 0x010fe2000c10191c */
[----:B------:R-:W4:Y:S02]  /*22a50*/  LDCU UR27, c[0x0][0x398] ;  /* 0x00007300ff1b77ac */ /* 0x000f240008000800 */
[----:B------:R-:W-:Y:S01]  /*22a60*/  VIADD R0, R247, 0xe ;  /* 0x0000000ef7007836 */ /* 0x000fe20000000000 */
[----:B------:R-:W-:Y:S01]  /*22a70*/  @P6 STG.E desc[UR28][R250.64], R242 ;  /* 0x000000f2fa006986 */ /* 0x000fe2000c10191c */
[----:B------:R-:W-:-:S03]  /*22a80*/  IMAD.WIDE R204, R241, 0x4, R2 ;  /* 0x00000004f1cc7825 */ /* 0x000fc600078e0202 */
[----:B------:R1:W-:Y:S01]  /*22a90*/  @P1 STG.E desc[UR28][R16.64], R238 ;  /* 0x000000ee10001986 */ /* 0x0003e2000c10191c */
[----:B------:R-:W-:Y:S01]  /*22aa0*/  ISETP.GE.AND P5, PT, R0, UR54, PT ;  /* 0x0000003600007c0c */ /* 0x000fe2000bfa6270 */
[----:B------:R-:W3:Y:S01]  /*22ab0*/  LDCU UR54, c[0x0][0x398] ;  /* 0x00007300ff3677ac */ /* 0x000ee20008000800 */
[----:B------:R-:W-:Y:S02]  /*22ac0*/  ISETP.LT.AND P4, PT, R246, UR31, !P4 ;  /* 0x0000001ff6007c0c */ /* 0x000fe4000e781270 */
[----:B------:R-:W-:Y:S01]  /*22ad0*/  ISETP.LT.AND P3, PT, R252, UR55, !P5 ;  /* 0x00000037fc007c0c */ /* 0x000fe2000ef61270 */
[----:B------:R-:W3:Y:S01]  /*22ae0*/  LDCU UR31, c[0x0][0x3b8] ;  /* 0x00007700ff1f77ac */ /* 0x000ee20008000800 */
[--C-:B-1----:R-:W-:Y:S01]  /*22af0*/  IMAD.WIDE R16, R241, 0x4, R228.reuse ;  /* 0x00000004f1107825 */ /* 0x102fe200078e02e4 */
[----:B--2---:R-:W-:Y:S01]  /*22b00*/  IADD3 R241, PT, PT, R237, UR77, RZ ;  /* 0x0000004dedf17c10 */ /* 0x004fe2000fffe0ff */
[----:B------:R-:W1:Y:S01]  /*22b10*/  LDCU UR77, c[0x0][0x3b8] ;  /* 0x00007700ff4d77ac */ /* 0x000e620008000800 */
[----:B------:R-:W-:Y:S01]  /*22b20*/  ISETP.LT.AND P5, PT, R246, UR56, !P5 ;  /* 0x00000038f6007c0c */ /* 0x000fe2000efa1270 */
[----:B------:R-:W-:Y:S01]  /*22b30*/  IMAD.WIDE R242, R243, 0x4, R228 ;  /* 0x00000004f3f27825 */ /* 0x000fe200078e02e4 */
[C---:B------:R-:W-:Y:S01]  /*22b40*/  IADD3 R0, PT, PT, R247.reuse, 0xf, RZ ;  /* 0x0000000ff7007810 */ /* 0x040fe20007ffe0ff */
[----:B------:R-:W2:Y:S03]  /*22b50*/  LDCU UR55, c[0x0][0x398] ;  /* 0x00007300ff3777ac */ /* 0x000ea60008000800 */
[----:B------:R-:W-:Y:S01]  /*22b60*/  ISETP.GE.AND P2, PT, R0, UR57, PT ;  /* 0x0000003900007c0c */ /* 0x000fe2000bf46270 */
[----:B------:R-:W-:Y:S01]  /*22b70*/  VIADD R0, R247, 0x10 ;  /* 0x00000010f7007836 */ /* 0x000fe20000000000 */
[----:B------:R1:W-:Y:S01]  /*22b80*/  @P4 STG.E desc[UR28][R242.64], R18 ;  /* 0x00000012f2004986 */ /* 0x0003e2000c10191c */
[----:B------:R-:W2:Y:S01]  /*22b90*/  LDCU UR57, c[0x0][0x39c] ;  /* 0x00007380ff3977ac */ /* 0x000ea20008000800 */
[----:B------:R-:W-:-:S02]  /*22ba0*/  ISETP.LT.AND P6, PT, R252, UR58, !P2 ;  /* 0x0000003afc007c0c */ /* 0x000fc4000d7c1270 */
[----:B------:R-:W-:Y:S01]  /*22bb0*/  @P3 STG.E desc[UR28][R204.64], R230 ;  /* 0x000000e6cc003986 */ /* 0x000fe2000c10191c */
[----:B------:R-:W-:Y:S01]  /*22bc0*/  ISETP.GE.AND P1, PT, R0, UR60, PT ;  /* 0x0000003c00007c0c */ /* 0x000fe2000bf26270 */
[----:B------:R-:W2:Y:S02]  /*22bd0*/  LDCU UR58, c[0x0][0x398] ;  /* 0x00007300ff3a77ac */ /* 0x000ea40008000800 */
[----:B------:R3:W-:Y:S01]  /*22be0*/  @P5 STG.E desc[UR28][R16.64], R240 ;  /* 0x000000f010005986 */ /* 0x0007e2000c10191c */
[----:B------:R-:W-:Y:S01]  /*22bf0*/  ISETP.LT.AND P2, PT, R246, UR59, !P2 ;  /* 0x0000003bf6007c0c */ /* 0x000fe2000d741270 */
[----:B------:R-:W2:Y:S01]  /*22c00*/  LDCU UR56, c[0x0][0x3b8] ;  /* 0x00007700ff3877ac */ /* 0x000ea20008000800 */
[----:B------:R-:W-:Y:S02]  /*22c10*/  IADD3 R0, PT, PT, R247, 0x11, RZ ;  /* 0x00000011f7007810 */ /* 0x000fe40007ffe0ff */
[----:B------:R-:W-:Y:S01]  /*22c20*/  ISETP.LT.AND P4, PT, R252, UR61, !P1 ;  /* 0x0000003dfc007c0c */ /* 0x000fe2000cf81270 */
[----:B-1----:R-:W-:Y:S01]  /*22c30*/  IMAD.WIDE R242, R231, 0x4, R2 ;  /* 0x00000004e7f27825 */ /* 0x002fe200078e0202 */
[----:B------:R-:W1:Y:S03]  /*22c40*/  LDCU UR60, c[0x0][0x3b8] ;  /* 0x00007700ff3c77ac */ /* 0x000e660008000800 */
[----:B---3--:R-:W-:Y:S01]  /*22c50*/  VIADD R17, R241, UR77 ;  /* 0x0000004df1117c36 */ /* 0x008fe20008000000 */
[----:B------:R-:W3:Y:S01]  /*22c60*/  LDCU UR77, c[0x0][0x3b8] ;  /* 0x00007700ff4d77ac */ /* 0x000ee20008000800 */
[----:B------:R-:W-:Y:S01]  /*22c70*/  ISETP.GE.AND P3, PT, R0, UR63, PT ;  /* 0x0000003f00007c0c */ /* 0x000fe2000bf66270 */
[----:B------:R-:W-:Y:S01]  /*22c80*/  VIADD R0, R247, 0x12 ;  /* 0x00000012f7007836 */ /* 0x000fe20000000000 */
[----:B------:R-:W-:Y:S01]  /*22c90*/  ISETP.LT.AND P1, PT, R246, UR62, !P1 ;  /* 0x0000003ef6007c0c */ /* 0x000fe2000cf21270 */
[----:B------:R-:W-:Y:S01]  /*22ca0*/  IMAD.WIDE R204, R231, 0x4, R228 ;  /* 0x00000004e7cc7825 */ /* 0x000fe200078e02e4 */
[----:B------:R-:W-:Y:S01]  /*22cb0*/  ISETP.LT.AND P5, PT, R252, UR64, !P3 ;  /* 0x00000040fc007c0c */ /* 0x000fe2000dfa1270 */
[----:B------:R3:W-:Y:S01]  /*22cc0*/  @P6 STG.E desc[UR28][R242.64], R239 ;  /* 0x000000eff2006986 */ /* 0x0007e2000c10191c */
[----:B------:R-:W-:Y:S01]  /*22cd0*/  ISETP.GE.AND P6, PT, R0, UR66, PT ;  /* 0x0000004200007c0c */ /* 0x000fe2000bfc6270 */
[----:B------:R-:W-:Y:S01]  /*22ce0*/  IMAD.WIDE R230, R207, 0x4, R2 ;  /* 0x00000004cfe67825 */ /* 0x000fe200078e0202 */
[----:B------:R-:W-:Y:S01]  /*22cf0*/  ISETP.LT.AND P3, PT, R246, UR65, !P3 ;  /* 0x00000041f6007c0c */ /* 0x000fe2000df61270 */
[----:B------:R1:W-:Y:S01]  /*22d00*/  @P2 STG.E desc[UR28][R204.64], R19 ;  /* 0x00000013cc002986 */ /* 0x0003e2000c10191c */
[----:B------:R-:W2:Y:S01]  /*22d10*/  LDCU UR61, c[0x0][0x39c] ;  /* 0x00007380ff3d77ac */ /* 0x000ea20008000800 */
[----:B------:R-:W-:Y:S01]  /*22d20*/  VIADD R0, R247, 0x13 ;  /* 0x00000013f7007836 */ /* 0x000fe20000000000 */
[----:B------:R-:W-:Y:S01]  /*22d30*/  ISETP.LT.AND P2, PT, R252, UR67, !P6 ;  /* 0x00000043fc007c0c */ /* 0x000fe2000f741270 */
[----:B------:R-:W-:Y:S01]  /*22d40*/  IMAD.WIDE R206, R207, 0x4, R228 ;  /* 0x00000004cfce7825 */ /* 0x000fe200078e02e4 */
[----:B------:R-:W-:Y:S01]  /*22d50*/  @P4 STG.E desc[UR28][R230.64], R8 ;  /* 0x00000008e6004986 */ /* 0x000fe2000c10191c */
[----:B------:R-:W2:Y:S01]  /*22d60*/  LDCU UR59, c[0x0][0x398] ;  /* 0x00007300ff3b77ac */ /* 0x000ea20008000800 */
[----:B------:R-:W-:Y:S01]  /*22d70*/  ISETP.GE.AND P4, PT, R0, UR69, PT ;  /* 0x0000004500007c0c */ /* 0x000fe2000bf86270 */
[----:B---3--:R-:W-:Y:S01]  /*22d80*/  VIADD R239, R17, UR77 ;  /* 0x0000004d11ef7c36 */ /* 0x008fe20008000000 */
[----:B------:R-:W-:Y:S01]  /*22d90*/  ISETP.LT.AND P6, PT, R246, UR68, !P6 ;  /* 0x00000044f6007c0c */ /* 0x000fe2000f7c1270 */
[----:B------:R-:W3:Y:S01]  /*22da0*/  LDCU UR77, c[0x0][0x3b8] ;  /* 0x00007700ff4d77ac */ /* 0x000ee20008000800 */
[----:B-1----:R-:W-:Y:S01]  /*22db0*/  IMAD.WIDE R18, R237, 0x4, R2 ;  /* 0x00000004ed127825 */ /* 0x002fe200078e0202 */
[----:B------:R-:W-:Y:S01]  /*22dc0*/  IADD3 R0, PT, PT, R247, 0x14, RZ ;  /* 0x00000014f7007810 */ /* 0x000fe20007ffe0ff */
[----:B------:R1:W-:Y:S01]  /*22dd0*/  @P1 STG.E desc[UR28][R206.64], R32 ;  /* 0x00000020ce001986 */ /* 0x0003e2000c10191c */
[----:B------:R-:W-:Y:S01]  /*22de0*/  ISETP.LT.AND P1, PT, R252, UR70, !P4 ;  /* 0x00000046fc007c0c */ /* 0x000fe2000e721270 */
[----:B------:R-:W-:Y:S01]  /*22df0*/  IMAD.WIDE R204, R237, 0x4, R228 ;  /* 0x00000004edcc7825 */ /* 0x000fe200078e02e4 */
[----:B------:R-:W2:Y:S01]  /*22e00*/  LDCU UR62, c[0x0][0x398] ;  /* 0x00007300ff3e77ac */ /* 0x000ea20008000800 */
[----:B------:R3:W-:Y:S01]  /*22e10*/  @P5 STG.E desc[UR28][R18.64], R36 ;  /* 0x0000002412005986 */ /* 0x0007e2000c10191c */
[----:B------:R-:W-:Y:S01]  /*22e20*/  ISETP.GE.AND P5, PT, R0, UR72, PT ;  /* 0x0000004800007c0c */ /* 0x000fe2000bfa6270 */
[----:B------:R-:W-:Y:S01]  /*22e30*/  VIADD R0, R247, 0x15 ;  /* 0x00000015f7007836 */ /* 0x000fe20000000000 */
[----:B------:R-:W-:Y:S01]  /*22e40*/  ISETP.LT.AND P4, PT, R246, UR71, !P4 ;  /* 0x00000047f6007c0c */ /* 0x000fe2000e781270 */
[----:B------:R4:W-:Y:S01]  /*22e50*/  @P3 STG.E desc[UR28][R204.64], R28 ;  /* 0x0000001ccc003986 */ /* 0x0009e2000c10191c */
[----:B------:R-:W2:Y:S01]  /*22e60*/  LDCU UR65, c[0x0][0x39c] ;  /* 0x00007380ff4177ac */ /* 0x000ea20008000800 */
[C---:B-1----:R-:W-:Y:S01]  /*22e70*/  IMAD.WIDE R206, R241.reuse, 0x4, R2 ;  /* 0x00000004f1ce7825 */ /* 0x042fe200078e0202 */
[----:B------:R-:W-:Y:S01]  /*22e80*/  ISETP.LT.AND P3, PT, R252, UR73, !P5 ;  /* 0x00000049fc007c0c */ /* 0x000fe2000ef61270 */
[----:B------:R-:W1:Y:S02]  /*22e90*/  LDCU UR63, c[0x0][0x398] ;  /* 0x00007300ff3f77ac */ /* 0x000e640008000800 */
[----:B---3--:R-:W-:Y:S01]  /*22ea0*/  IMAD.WIDE R18, R241, 0x4, R228 ;  /* 0x00000004f1127825 */ /* 0x008fe200078e02e4 */
[----:B------:R3:W-:Y:S01]  /*22eb0*/  @P2 STG.E desc[UR28][R206.64], R9 ;  /* 0x00000009ce002986 */ /* 0x0007e2000c10191c */
[----:B------:R-:W-:Y:S01]  /*22ec0*/  ISETP.GE.AND P2, PT, R0, UR75, PT ;  /* 0x0000004b00007c0c */ /* 0x000fe2000bf46270 */
[----:B------:R-:W1:Y:S01]  /*22ed0*/  LDCU UR66, c[0x0][0x398] ;  /* 0x00007300ff4277ac */ /* 0x000e620008000800 */
[----:B----4-:R-:W-:Y:S01]  /*22ee0*/  IMAD.WIDE R204, R17, 0x4, R2 ;  /* 0x0000000411cc7825 */ /* 0x010fe200078e0202 */
[----:B------:R-:W-:Y:S01]  /*22ef0*/  ISETP.LT.AND P5, PT, R246, UR74, !P5 ;  /* 0x0000004af6007c0c */ /* 0x000fe2000efa1270 */
[----:B------:R4:W-:Y:S01]  /*22f00*/  @P6 STG.E desc[UR28][R18.64], R33 ;  /* 0x0000002112006986 */ /* 0x0009e2000c10191c */
[----:B------:R-:W-:Y:S01]  /*22f10*/  IADD3 R231, PT, PT, R239, UR77, RZ ;  /* 0x0000004defe77c10 */ /* 0x000fe2000fffe0ff */
[----:B------:R-:W-:Y:S01]  /*22f20*/  VIADD R0, R247, 0x16 ;  /* 0x00000016f7007836 */ /* 0x000fe20000000000 */
[----:B------:R-:W-:Y:S01]  /*22f30*/  ISETP.LT.AND P6, PT, R252, UR33, !P2 ;  /* 0x00000021fc007c0c */ /* 0x000fe2000d7c1270 */
[----:B------:R-:W-:Y:S01]  /*22f40*/  @P1 STG.E desc[UR28][R204.64], R37 ;  /* 0x00000025cc001986 */ /* 0x000fe2000c10191c */
[----:B------:R-:W1:Y:S01]  /*22f50*/  LDCU UR69, c[0x0][0x39c] ;  /* 0x00007380ff4577ac */ /* 0x000e620008000800 */
[----:B---3--:R-:W-:Y:S01]  /*22f60*/  IMAD.WIDE R8, R17, 0x4, R228 ;  /* 0x0000000411087825 */ /* 0x008fe200078e02e4 */
[----:B------:R-:W-:Y:S01]  /*22f70*/  ISETP.GE.AND P1, PT, R0, UR38, PT ;  /* 0x0000002600007c0c */ /* 0x000fe2000bf26270 */
[----:B------:R-:W3:Y:S02]  /*22f80*/  LDCU UR64, c[0x0][0x3b8] ;  /* 0x00007700ff4077ac */ /* 0x000ee40008000800 */
[----:B------:R-:W-:Y:S01]  /*22f90*/  IMAD.WIDE R16, R239, 0x4, R2 ;  /* 0x00000004ef107825 */ /* 0x000fe200078e0202 */
[----:B------:R-:W-:Y:S01]  /*22fa0*/  ISETP.LT.AND P2, PT, R246, UR34, !P2 ;  /* 0x00000022f6007c0c */ /* 0x000fe2000d741270 */
[----:B------:R1:W-:Y:S01]  /*22fb0*/  @P4 STG.E desc[UR28][R8.64], R29 ;  /* 0x0000001d08004986 */ /* 0x0003e2000c10191c */
[----:B------:R-:W-:Y:S01]  /*22fc0*/  IADD3 R0, PT, PT, R247, 0x17, RZ ;  /* 0x00000017f7007810 */ /* 0x000fe20007ffe0ff */
[----:B----4-:R-:W-:Y:S01]  /*22fd0*/  IMAD.WIDE R18, R239, 0x4, R228 ;  /* 0x00000004ef127825 */ /* 0x010fe200078e02e4 */
[----:B------:R-:W-:Y:S01]  /*22fe0*/  ISETP.LT.AND P4, PT, R252, UR40, !P1 ;  /* 0x00000028fc007c0c */ /* 0x000fe2000cf81270 */
[----:B------:R4:W-:Y:S01]  /*22ff0*/  @P3 STG.E desc[UR28][R16.64], R10 ;  /* 0x0000000a10003986 */ /* 0x0009e2000c10191c */
[----:B------:R-:W-:Y:S01]  /*23000*/  ISETP.GE.AND P3, PT, R0, UR44, PT ;  /* 0x0000002c00007c0c */ /* 0x000fe2000bf66270 */
[----:B------:R-:W-:Y:S01]  /*23010*/  VIADD R0, R247, 0x18 ;  /* 0x00000018f7007836 */ /* 0x000fe20000000000 */
[----:B------:R-:W-:Y:S01]  /*23020*/  ISETP.LT.AND P1, PT, R246, UR42, !P1 ;  /* 0x0000002af6007c0c */ /* 0x000fe2000cf21270 */
[C---:B------:R-:W-:Y:S01]  /*23030*/  VIADD R237, R231.reuse, UR36 ;  /* 0x00000024e7ed7c36 */ /* 0x040fe20008000000 */
[----:B------:R2:W-:Y:S01]  /*23040*/  @P5 STG.E desc[UR28][R18.64], R34 ;  /* 0x0000002212005986 */ /* 0x0005e2000c10191c */
[----:B------:R-:W3:Y:S01]  /*23050*/  LDCU UR67, c[0x0][0x398] ;  /* 0x00007300ff4377ac */ /* 0x000ee20008000800 */
[C---:B-1----:R-:W-:Y:S01]  /*23060*/  IMAD.WIDE R8, R231.reuse, 0x4, R2 ;  /* 0x00000004e7087825 */ /* 0x042fe200078e0202 */
[----:B------:R-:W-:Y:S01]  /*23070*/  ISETP.LT.AND P5, PT, R252, UR32, !P3 ;  /* 0x00000020fc007c0c */ /* 0x000fe2000dfa1270 */
[----:B------:R-:W1:Y:S02]  /*23080*/  LDCU UR70, c[0x0][0x398] ;  /* 0x00007300ff4677ac */ /* 0x000e640008000800 */
[----:B----4-:R-:W-:Y:S01]  /*23090*/  IMAD.WIDE R16, R231, 0x4, R228 ;  /* 0x00000004e7107825 */ /* 0x010fe200078e02e4 */
[----:B------:R4:W-:Y:S01]  /*230a0*/  @P6 STG.E desc[UR28][R8.64], R38 ;  /* 0x0000002608006986 */ /* 0x0009e2000c10191c */
[----:B------:R-:W-:Y:S01]  /*230b0*/  ISETP.GE.AND P6, PT, R0, UR9, PT ;  /* 0x0000000900007c0c */ /* 0x000fe2000bfc6270 */
[----:B------:R-:W1:Y:S01]  /*230c0*/  LDCU UR72, c[0x0][0x39c] ;  /* 0x00007380ff4877ac */ /* 0x000e620008000800 */
[----:B------:R-:W-:-:S02]  /*230d0*/  VIADD R0, R247, 0x19 ;  /* 0x00000019f7007836 */ /* 0x000fc40000000000 */
[C---:B--2---:R-:W-:Y:S01]  /*230e0*/  IMAD.WIDE R18, R237.reuse, 0x4, R2 ;  /* 0x00000004ed127825 */ /* 0x044fe200078e0202 */
[----:B------:R-:W-:Y:S01]  /*230f0*/  ISETP.LT.AND P3, PT, R246, UR7, !P3 ;  /* 0x00000007f6007c0c */ /* 0x000fe2000df61270 */
[----:B------:R2:W-:Y:S01]  /*23100*/  @P2 STG.E desc[UR28][R16.64], R30 ;  /* 0x0000001e10002986 */ /* 0x0005e2000c10191c */
[----:B------:R-:W1:Y:S01]  /*23110*/  LDCU UR68, c[0x0][0x3b8] ;  /* 0x00007700ff4477ac */ /* 0x000e620008000800 */
[C---:B------:R-:W-:Y:S01]  /*23120*/  VIADD R33, R237.reuse, UR30 ;  /* 0x0000001eed217c36 */ /* 0x040fe20008000000 */
[----:B------:R-:W-:Y:S01]  /*23130*/  ISETP.LT.AND P2, PT, R252, UR10, !P6 ;  /* 0x0000000afc007c0c */ /* 0x000fe2000f741270 */
[----:B------:R3:W-:Y:S01]  /*23140*/  @P4 STG.E desc[UR28][R18.64], R11 ;  /* 0x0000000b12004986 */ /* 0x0007e2000c10191c */
[----:B----4-:R-:W-:Y:S01]  /*23150*/  IMAD.WIDE R8, R237, 0x4, R228 ;  /* 0x00000004ed087825 */ /* 0x010fe200078e02e4 */
[----:B------:R-:W-:Y:S01]  /*23160*/  ISETP.GE.AND P4, PT, R0, UR13, PT ;  /* 0x0000000d00007c0c */ /* 0x000fe2000bf86270 */
[----:B------:R-:W4:Y:S01]  /*23170*/  LDCU UR71, c[0x0][0x398] ;  /* 0x00007300ff4777ac */ /* 0x000f220008000800 */
[----:B------:R-:W-:-:S02]  /*23180*/  IADD3 R29, PT, PT, R33, UR8, RZ ;  /* 0x00000008211d7c10 */ /* 0x000fc4000fffe0ff */
[----:B------:R-:W-:Y:S01]  /*23190*/  ISETP.LT.AND P6, PT, R246, UR11, !P6 ;  /* 0x0000000bf6007c0c */ /* 0x000fe2000f7c1270 */
[----:B------:R-:W1:Y:S01]  /*231a0*/  LDCU UR73, c[0x0][0x398] ;  /* 0x00007300ff4977ac */ /* 0x000e620008000800 */
[----:B--2---:R-:W-:Y:S01]  /*231b0*/  IMAD.WIDE R16, R33, 0x4, R2 ;  /* 0x0000000421107825 */ /* 0x004fe200078e0202 */
[----:B------:R-:W-:Y:S01]  /*231c0*/  IADD3 R0, PT, PT, R247, 0x1a, RZ ;  /* 0x0000001af7007810 */ /* 0x000fe20007ffe0ff */
[----:B------:R2:W-:Y:S01]  /*231d0*/  @P1 STG.E desc[UR28][R8.64], R35 ;  /* 0x0000002308001986 */ /* 0x0005e2000c10191c */
[----:B------:R-:W-:Y:S01]  /*231e0*/  ISETP.LT.AND P1, PT, R252, UR14, !P4 ;  /* 0x0000000efc007c0c */ /* 0x000fe2000e721270 */
[----:B---3--:R-:W-:Y:S01]  /*231f0*/  IMAD.WIDE R10, R33, 0x4, R228 ;  /* 0x00000004210a7825 */ /* 0x008fe200078e02e4 */
[----:B------:R-:W3:Y:S01]  /*23200*/  LDCU UR75, c[0x0][0x39c] ;  /* 0x00007380ff4b77ac */ /* 0x000ee20008000800 */
[----:B------:R1:W-:Y:S01]  /*23210*/  @P5 STG.E desc[UR28][R16.64], R39 ;  /* 0x0000002710005986 */ /* 0x0003e2000c10191c */
[----:B------:R-:W-:Y:S01]  /*23220*/  ISETP.GE.AND P5, PT, R0, UR17, PT ;  /* 0x0000001100007c0c */ /* 0x000fe2000bfa6270 */
[----:B------:R-:W-:Y:S01]  /*23230*/  VIADD R0, R247, 0x1b ;  /* 0x0000001bf7007836 */ /* 0x000fe20000000000 */
[----:B------:R-:W-:Y:S01]  /*23240*/  ISETP.LT.AND P4, PT, R246, UR15, !P4 ;  /* 0x0000000ff6007c0c */ /* 0x000fe2000e781270 */
[C---:B------:R-:W-:Y:S01]  /*23250*/  VIADD R37, R29.reuse, UR12 ;  /* 0x0000000c1d257c36 */ /* 0x040fe20008000000 */
[----:B------:R3:W-:Y:S01]  /*23260*/  @P3 STG.E desc[UR28][R10.64], R31 ;  /* 0x0000001f0a003986 */ /* 0x0007e2000c10191c */
[----:B------:R-:W4:Y:S01]  /*23270*/  LDCU UR74, c[0x0][0x398] ;  /* 0x00007300ff4a77ac */ /* 0x000f220008000800 */
[C---:B--2---:R-:W-:Y:S01]  /*23280*/  IMAD.WIDE R8, R29.reuse, 0x4, R2 ;  /* 0x000000041d087825 */ /* 0x044fe200078e0202 */
[----:B------:R-:W-:Y:S01]  /*23290*/  ISETP.LT.AND P3, PT, R252, UR18, !P5 ;  /* 0x00000012fc007c0c */ /* 0x000fe2000ef61270 */
[----:B------:R-:W2:Y:S02]  /*232a0*/  LDCU UR33, c[0x0][0x398] ;  /* 0x00007300ff2177ac */ /* 0x000ea40008000800 */
[----:B-1----:R-:W-:Y:S01]  /*232b0*/  IMAD.WIDE R16, R29, 0x4, R228 ;  /* 0x000000041d107825 */ /* 0x002fe200078e02e4 */
[----:B------:R1:W-:Y:S01]  /*232c0*/  @P2 STG.E desc[UR28][R8.64], R20 ;  /* 0x0000001408002986 */ /* 0x0003e2000c10191c */
[----:B------:R-:W-:Y:S01]  /*232d0*/  ISETP.GE.AND P2, PT, R0, UR21, PT ;  /* 0x0000001500007c0c */ /* 0x000fe2000bf46270 */
[----:B------:R-:W2:Y:S01]  /*232e0*/  LDCU UR38, c[0x0][0x39c] ;  /* 0x00007380ff2677ac */ /* 0x000ea20008000800 */
[----:B------:R-:W-:-:S02]  /*232f0*/  VIADD R0, R247, 0x1c ;  /* 0x0000001cf7007836 */ /* 0x000fc40000000000 */
[C---:B---3--:R-:W-:Y:S01]  /*23300*/  IMAD.WIDE R10, R37.reuse, 0x4, R2 ;  /* 0x00000004250a7825 */ /* 0x048fe200078e0202 */
[----:B------:R-:W-:Y:S01]  /*23310*/  ISETP.LT.AND P5, PT, R246, UR19, !P5 ;  /* 0x00000013f6007c0c */ /* 0x000fe2000efa1270 */
[----:B------:R3:W-:Y:S01]  /*23320*/  @P6 STG.E desc[UR28][R16.64], R56 ;  /* 0x0000003810006986 */ /* 0x0007e2000c10191c */
[----:B------:R-:W2:Y:S01]  /*23330*/  LDCU UR77, c[0x0][0x3b8] ;  /* 0x00007700ff4d77ac */ /* 0x000ea20008000800 */
[C---:B------:R-:W-:Y:S01]  /*23340*/  VIADD R205, R37.reuse, UR16 ;  /* 0x0000001025cd7c36 */ /* 0x040fe20008000000 */
[----:B------:R-:W-:Y:S01]  /*23350*/  ISETP.LT.AND P6, PT, R252, UR22, !P2 ;  /* 0x00000016fc007c0c */ /* 0x000fe2000d7c1270 */
[----:B------:R4:W-:Y:S01]  /*23360*/  @P1 STG.E desc[UR28][R10.64], R60 ;  /* 0x0000003c0a001986 */ /* 0x0009e2000c10191c */
[----:B-1----:R-:W-:Y:S01]  /*23370*/  IMAD.WIDE R8, R37, 0x4, R228 ;  /* 0x0000000425087825 */ /* 0x002fe200078e02e4 */
[----:B------:R-:W-:Y:S01]  /*23380*/  ISETP.GE.AND P1, PT, R0, UR25, PT ;  /* 0x0000001900007c0c */ /* 0x000fe2000bf26270 */
[----:B------:R-:W1:Y:S01]  /*23390*/  LDCU UR34, c[0x0][0x398] ;  /* 0x00007300ff2277ac */ /* 0x000e620008000800 */
[----:B------:R-:W-:-:S02]  /*233a0*/  IADD3 R19, PT, PT, R205, UR20, RZ ;  /* 0x00000014cd137c10 */ /* 0x000fc4000fffe0ff */
[----:B------:R-:W-:Y:S01]  /*233b0*/  ISETP.LT.AND P2, PT, R246, UR23, !P2 ;  /* 0x00000017f6007c0c */ /* 0x000fe2000d741270 */
[----:B------:R-:W1:Y:S01]  /*233c0*/  LDCU UR40, c[0x0][0x398] ;  /* 0x00007300ff2877ac */ /* 0x000e620008000800 */
[----:B---3--:R-:W-:Y:S01]  /*233d0*/  IMAD.WIDE R16, R205, 0x4, R2 ;  /* 0x00000004cd107825 */ /* 0x008fe200078e0202 */
[----:B------:R-:W-:Y:S01]  /*233e0*/  IADD3 R0, PT, PT, R247, 0x1d, RZ ;  /* 0x0000001df7007810 */ /* 0x000fe20007ffe0ff */
[----:B------:R3:W-:Y:S01]  /*233f0*/  @P4 STG.E desc[UR28][R8.64], R48 ;  /* 0x0000003008004986 */ /* 0x0007e2000c10191c */
[----:B------:R-:W-:Y:S01]  /*23400*/  ISETP.LT.AND P4, PT, R252, UR26, !P1 ;  /* 0x0000001afc007c0c */ /* 0x000fe2000cf81270 */
[----:B----4-:R-:W-:Y:S01]  /*23410*/  IMAD.WIDE R10, R205, 0x4, R228 ;  /* 0x00000004cd0a7825 */ /* 0x010fe200078e02e4 */
[----:B------:R-:W4:Y:S01]  /*23420*/  LDCU UR44, c[0x0][0x39c] ;  /* 0x00007380ff2c77ac */ /* 0x000f220008000800 */
[----:B------:R1:W-:Y:S01]  /*23430*/  @P3 STG.E desc[UR28][R16.64], R21 ;  /* 0x0000001510003986 */ /* 0x0003e2000c10191c */
[----:B------:R-:W-:Y:S01]  /*23440*/  ISETP.GE.AND P3, PT, R0, UR5, PT ;  /* 0x0000000500007c0c */ /* 0x000fe2000bf66270 */
[----:B------:R-:W-:Y:S01]  /*23450*/  VIADD R0, R247, 0x1e ;  /* 0x0000001ef7007836 */ /* 0x000fe20000000000 */
[----:B------:R-:W-:Y:S01]  /*23460*/  ISETP.LT.AND P1, PT, R246, UR27, !P1 ;  /* 0x0000001bf6007c0c */ /* 0x000fe2000cf21270 */
[C---:B------:R-:W-:Y:S01]  /*23470*/  VIADD R29, R19.reuse, UR24 ;  /* 0x00000018131d7c36 */ /* 0x040fe20008000000 */
[----:B------:R2:W-:Y:S01]  /*23480*/  @P5 STG.E desc[UR28][R10.64], R57 ;  /* 0x000000390a005986 */ /* 0x0005e2000c10191c */
[----:B------:R-:W4:Y:S01]  /*23490*/  LDCU UR36, c[0x0][0x3b8] ;  /* 0x00007700ff2477ac */ /* 0x000f220008000800 */
[C---:B---3--:R-:W-:Y:S01]  /*234a0*/  IMAD.WIDE R8, R19.reuse, 0x4, R2 ;  /* 0x0000000413087825 */ /* 0x048fe200078e0202 */
[----:B------:R-:W-:Y:S01]  /*234b0*/  ISETP.LT.AND P5, PT, R252, UR46, !P3 ;  /* 0x0000002efc007c0c */ /* 0x000fe2000dfa1270 */
[----:B------:R-:W3:Y:S02]  /*234c0*/  LDCU UR42, c[0x0][0x398] ;  /* 0x00007300ff2a77ac */ /* 0x000ee40008000800 */
[----:B-1----:R-:W-:Y:S01]  /*234d0*/  IMAD.WIDE R16, R19, 0x4, R228 ;  /* 0x0000000413107825 */ /* 0x002fe200078e02e4 */
[----:B------:R1:W-:Y:S01]  /*234e0*/  @P6 STG.E desc[UR28][R8.64], R61 ;  /* 0x0000003d08006986 */ /* 0x0003e2000c10191c */
[----:B------:R-:W-:Y:S01]  /*234f0*/  ISETP.GE.AND P6, PT, R0, UR52, PT ;  /* 0x0000003400007c0c */ /* 0x000fe2000bfc6270 */
[----:B------:R-:W3:Y:S01]  /*23500*/  LDCU UR32, c[0x0][0x398] ;  /* 0x00007300ff2077ac */ /* 0x000ee20008000800 */
[----:B------:R-:W-:-:S02]  /*23510*/  VIADD R0, R247, 0x1f ;  /* 0x0000001ff7007836 */ /* 0x000fc40000000000 */
[C---:B--2---:R-:W-:Y:S01]  /*23520*/  IMAD.WIDE R10, R29.reuse, 0x4, R2 ;  /* 0x000000041d0a7825 */ /* 0x044fe200078e0202 */
[----:B------:R-:W-:Y:S01]  /*23530*/  ISETP.LT.AND P3, PT, R246, UR48, !P3 ;  /* 0x00000030f6007c0c */ /* 0x000fe2000df61270 */
[----:B------:R2:W-:Y:S01]  /*23540*/  @P2 STG.E desc[UR28][R16.64], R49 ;  /* 0x0000003110002986 */ /* 0x0005e2000c10191c */
[----:B------:R-:W3:Y:S01]  /*23550*/  LDCU UR9, c[0x0][0x39c] ;  /* 0x00007380ff0977ac */ /* 0x000ee20008000800 */
        /* <DEDUP_REMOVED lines=9> */
[----:B--2---:R-:W-:Y:S01]  /*235f0*/  IMAD.WIDE R16, R31, 0x4, R2 ;  /* 0x000000041f107825 */ /* 0x004fe200078e0202 */
        /* <DEDUP_REMOVED lines=138> */
[----:B------:R-:W1:Y:S01]  /*23ea0*/  LDCU UR58, c[0x0][0x398] ;  /* 0x00007300ff3a77ac */ /* 0x000e620008000800 */
[----:B------:R-:W-:Y:S01]  /*23eb0*/  ISETP.LT.AND P1, PT, R252, UR26, !P4 ;  /* 0x0000001afc007c0c */ /* 0x000fe2000e721270 */
[----:B----4-:R-:W-:Y:S01]  /*23ec0*/  IMAD.WIDE R10, R23, 0x4, R228 ;  /* 0x00000004170a7825 */ /* 0x010fe200078e02e4 */
[----:B------:R4:W-:Y:S01]  /*23ed0*/  @P5 STG.E desc[UR28][R16.64], R132 ;  /* 0x0000008410005986 */ /* 0x0009e2000c10191c */
[----:B------:R-:W1:Y:S01]  /*23ee0*/  LDCU UR61, c[0x0][0x39c] ;  /* 0x00007380ff3d77ac */ /* 0x000e620008000800 */
[----:B------:R-:W-:Y:S01]  /*23ef0*/  ISETP.GE.AND P5, PT, R0, UR5, PT ;  /* 0x0000000500007c0c */ /* 0x000fe2000bfa6270 */
[----:B------:R-:W-:Y:S01]  /*23f00*/  VIADD R0, R247, 0x2d ;  /* 0x0000002df7007836 */ /* 0x000fe20000000000 */
[----:B------:R-:W-:Y:S01]  /*23f10*/  ISETP.LT.AND P4, PT, R246, UR27, !P4 ;  /* 0x0000001bf6007c0c */ /* 0x000fe2000e781270 */
[----:B------:R-:W1:Y:S01]  /*23f20*/  LDCU UR56, c[0x0][0x3b8] ;  /* 0x00007700ff3877ac */ /* 0x000e620008000800 */
[----:B------:R-:W-:-:S02]  /*23f30*/  VIADD R19, R25, UR24 ;  /* 0x0000001819137c36 */ /* 0x000fc40008000000 */
[C---:B--2---:R-:W-:Y:S01]  /*23f40*/  IMAD.WIDE R8, R25.reuse, 0x4, R2 ;  /* 0x0000000419087825 */ /* 0x044fe200078e0202 */
[----:B------:R-:W2:Y:S01]  /*23f50*/  LDCU UR59, c[0x0][0x398] ;  /* 0x00007300ff3b77ac */ /* 0x000ea20008000800 */
[----:B------:R1:W-:Y:S01]  /*23f60*/  @P3 STG.E desc[UR28][R10.64], R124 ;  /* 0x0000007c0a003986 */ /* 0x0003e2000c10191c */
[----:B------:R-:W-:Y:S01]  /*23f70*/  ISETP.LT.AND P3, PT, R252, UR46, !P5 ;  /* 0x0000002efc007c0c */ /* 0x000fe2000ef61270 */
[----:B----4-:R-:W-:Y:S01]  /*23f80*/  IMAD.WIDE R16, R25, 0x4, R228 ;  /* 0x0000000419107825 */ /* 0x010fe200078e02e4 */
[----:B------:R-:W4:Y:S01]  /*23f90*/  LDCU UR62, c[0x0][0x398] ;  /* 0x00007300ff3e77ac */ /* 0x000f220008000800 */
[----:B------:R2:W-:Y:S01]  /*23fa0*/  @P2 STG.E desc[UR28][R8.64], R65 ;  /* 0x0000004108002986 */ /* 0x0005e2000c10191c */
[----:B------:R-:W-:Y:S01]  /*23fb0*/  ISETP.GE.AND P2, PT, R0, UR52, PT ;  /* 0x0000003400007c0c */ /* 0x000fe2000bf46270 */
[----:B------:R-:W-:Y:S01]  /*23fc0*/  VIADD R0, R247, 0x2e ;  /* 0x0000002ef7007836 */ /* 0x000fe20000000000 */
[----:B------:R-:W4:Y:S01]  /*23fd0*/  LDCU UR65, c[0x0][0x39c] ;  /* 0x00007380ff4177ac */ /* 0x000f220008000800 */
[C---:B------:R-:W-:Y:S01]  /*23fe0*/  VIADD R21, R19.reuse, UR31 ;  /* 0x0000001f13157c36 */ /* 0x040fe20008000000 */
[----:B---3--:R-:W-:Y:S01]  /*23ff0*/  ISETP.LT.AND P5, PT, R246, UR48, !P5 ;  /* 0x00000030f6007c0c */ /* 0x008fe2000efa1270 */
[----:B------:R-:W3:Y:S01]  /*24000*/  LDCU UR60, c[0x0][0x3b8] ;  /* 0x00007700ff3c77ac */ /* 0x000ee20008000800 */
[C---:B-1----:R-:W-:Y:S01]  /*24010*/  IMAD.WIDE R10, R19.reuse, 0x4, R2 ;  /* 0x00000004130a7825 */ /* 0x042fe200078e0202 */
[----:B------:R1:W-:Y:S01]  /*24020*/  @P6 STG.E desc[UR28][R16.64], R129 ;  /* 0x0000008110006986 */ /* 0x0003e2000c10191c */
[----:B------:R-:W3:Y:S01]  /*24030*/  LDCU UR63, c[0x0][0x398] ;  /* 0x00007300ff3f77ac */ /* 0x000ee20008000800 */
[----:B------:R-:W-:Y:S01]  /*24040*/  ISETP.LT.AND P6, PT, R252, UR54, !P2 ;  /* 0x00000036fc007c0c */ /* 0x000fe2000d7c1270 */
[----:B--2---:R-:W-:Y:S01]  /*24050*/  IMAD.WIDE R8, R19, 0x4, R228 ;  /* 0x0000000413087825 */ /* 0x004fe200078e02e4 */
[----:B------:R2:W-:Y:S01]  /*24060*/  @P1 STG.E desc[UR28][R10.64], R133 ;  /* 0x000000850a001986 */ /* 0x0005e2000c10191c */
[----:B------:R-:W3:Y:S01]  /*24070*/  LDCU UR66, c[0x0][0x398] ;  /* 0x00007300ff4277ac */ /* 0x000ee20008000800 */
[----:B------:R-:W-:-:S02]  /*24080*/  ISETP.GE.AND P1, PT, R0, UR57, PT ;  /* 0x0000003900007c0c */ /* 0x000fc4000bf26270 */
[C---:B------:R-:W-:Y:S01]  /*24090*/  IADD3 R23, PT, PT, R21.reuse, UR50, RZ ;  /* 0x0000003215177c10 */ /* 0x040fe2000fffe0ff */
[----:B------:R-:W3:Y:S01]  /*240a0*/  LDCU UR69, c[0x0][0x39c] ;  /* 0x00007380ff4577ac */ /* 0x000ee20008000800 */
[----:B-1----:R-:W-:Y:S01]  /*240b0*/  IMAD.WIDE R16, R21, 0x4, R2 ;  /* 0x0000000415107825 */ /* 0x002fe200078e0202 */
[----:B------:R-:W-:Y:S01]  /*240c0*/  ISETP.LT.AND P2, PT, R246, UR55, !P2 ;  /* 0x00000037f6007c0c */ /* 0x000fe2000d741270 */
[----:B------:R-:W1:Y:S01]  /*240d0*/  LDCU UR64, c[0x0][0x3b8] ;  /* 0x00007700ff4077ac */ /* 0x000e620008000800 */
[----:B------:R-:W-:Y:S01]  /*240e0*/  IADD3 R0, PT, PT, R247, 0x2f, RZ ;  /* 0x0000002ff7007810 */ /* 0x000fe20007ffe0ff */
[----:B------:R3:W-:Y:S01]  /*240f0*/  @P4 STG.E desc[UR28][R8.64], R125 ;  /* 0x0000007d08004986 */ /* 0x0007e2000c10191c */
[----:B------:R-:W1:Y:S01]  /*24100*/  LDCU UR67, c[0x0][0x398] ;  /* 0x00007300ff4377ac */ /* 0x000e620008000800 */
[----:B------:R-:W-:Y:S01]  /*24110*/  ISETP.LT.AND P4, PT, R252, UR58, !P1 ;  /* 0x0000003afc007c0c */ /* 0x000fe2000cf81270 */
[----:B--2---:R-:W-:Y:S01]  /*24120*/  IMAD.WIDE R10, R21, 0x4, R228 ;  /* 0x00000004150a7825 */ /* 0x004fe200078e02e4 */
[----:B------:R2:W-:Y:S01]  /*24130*/  @P3 STG.E desc[UR28][R16.64], R66 ;  /* 0x0000004210003986 */ /* 0x0005e2000c10191c */
[----:B------:R-:W1:Y:S01]  /*24140*/  LDCU UR70, c[0x0][0x398] ;  /* 0x00007300ff4677ac */ /* 0x000e620008000800 */
[----:B------:R-:W-:Y:S01]  /*24150*/  ISETP.GE.AND P3, PT, R0, UR61, PT ;  /* 0x0000003d00007c0c */ /* 0x000fe2000bf66270 */
[----:B------:R-:W-:Y:S01]  /*24160*/  VIADD R0, R247, 0x30 ;  /* 0x00000030f7007836 */ /* 0x000fe20000000000 */
[----:B------:R-:W1:Y:S01]  /*24170*/  LDCU UR72, c[0x0][0x39c] ;  /* 0x00007380ff4877ac */ /* 0x000e620008000800 */
[C---:B---3--:R-:W-:Y:S01]  /*24180*/  IMAD.WIDE R8, R23.reuse, 0x4, R2 ;  /* 0x0000000417087825 */ /* 0x048fe200078e0202 */
[----:B------:R-:W-:Y:S01]  /*24190*/  ISETP.LT.AND P1, PT, R246, UR59, !P1 ;  /* 0x0000003bf6007c0c */ /* 0x000fe2000cf21270 */
[----:B------:R-:W3:Y:S01]  /*241a0*/  LDCU UR68, c[0x0][0x3b8] ;  /* 0x00007700ff4477ac */ /* 0x000ee20008000800 */
[----:B------:R1:W-:Y:S01]  /*241b0*/  @P5 STG.E desc[UR28][R10.64], R130 ;  /* 0x000000820a005986 */ /* 0x0003e2000c10191c */
[C---:B------:R-:W-:Y:S01]  /*241c0*/  VIADD R25, R23.reuse, UR56 ;  /* 0x0000003817197c36 */ /* 0x040fe20008000000 */
[----:B------:R-:W3:Y:S01]  /*241d0*/  LDCU UR71, c[0x0][0x398] ;  /* 0x00007300ff4777ac */ /* 0x000ee20008000800 */
[----:B----4-:R-:W-:Y:S01]  /*241e0*/  ISETP.LT.AND P5, PT, R252, UR62, !P3 ;  /* 0x0000003efc007c0c */ /* 0x010fe2000dfa1270 */
[----:B--2---:R-:W-:Y:S01]  /*241f0*/  IMAD.WIDE R16, R23, 0x4, R228 ;  /* 0x0000000417107825 */ /* 0x004fe200078e02e4 */
[----:B------:R2:W-:Y:S01]  /*24200*/  @P6 STG.E desc[UR28][R8.64], R134 ;  /* 0x0000008608006986 */ /* 0x0005e2000c10191c */
[----:B------:R-:W4:Y:S01]  /*24210*/  LDCU UR73, c[0x0][0x398] ;  /* 0x00007300ff4977ac */ /* 0x000f220008000800 */
[----:B------:R-:W-:Y:S01]  /*24220*/  ISETP.GE.AND P6, PT, R0, UR65, PT ;  /* 0x0000004100007c0c */ /* 0x000fe2000bfc6270 */
[----:B------:R-:W-:Y:S01]  /*24230*/  VIADD R0, R247, 0x31 ;  /* 0x00000031f7007836 */ /* 0x000fe20000000000 */
[----:B------:R-:W3:Y:S01]  /*24240*/  LDCU UR75, c[0x0][0x39c] ;  /* 0x00007380ff4b77ac */ /* 0x000ee20008000800 */
[C---:B-1----:R-:W-:Y:S01]  /*24250*/  IMAD.WIDE R10, R25.reuse, 0x4, R2 ;  /* 0x00000004190a7825 */ /* 0x042fe200078e0202 */
[----:B------:R-:W-:Y:S01]  /*24260*/  ISETP.LT.AND P3, PT, R246, UR63, !P3 ;  /* 0x0000003ff6007c0c */ /* 0x000fe2000df61270 */
[----:B------:R1:W-:Y:S01]  /*24270*/  @P2 STG.E desc[UR28][R16.64], R126 ;  /* 0x0000007e10002986 */ /* 0x0003e2000c10191c */
[----:B------:R-:W3:Y:S01]  /*24280*/  LDCU UR76, c[0x0][0x3b8] ;  /* 0x00007700ff4c77ac */ /* 0x000ee20008000800 */
[C---:B------:R-:W-:Y:S01]  /*24290*/  VIADD R19, R25.reuse, UR60 ;  /* 0x0000003c19137c36 */ /* 0x040fe20008000000 */
[----:B------:R-:W-:Y:S01]  /*242a0*/  ISETP.LT.AND P2, PT, R252, UR66, !P6 ;  /* 0x00000042fc007c0c */ /* 0x000fe2000f741270 */
[----:B------:R-:W3:Y:S01]  /*242b0*/  LDCU UR74, c[0x0][0x398] ;  /* 0x00007300ff4a77ac */ /* 0x000ee20008000800 */
[----:B--2---:R-:W-:Y:S01]  /*242c0*/  IMAD.WIDE R8, R25, 0x4, R228 ;  /* 0x0000000419087825 */ /* 0x004fe200078e02e4 */
[----:B------:R2:W-:Y:S01]  /*242d0*/  @P4 STG.E desc[UR28][R10.64], R67 ;  /* 0x000000430a004986 */ /* 0x0005e2000c10191c */
[----:B------:R-:W3:Y:S01]  /*242e0*/  LDCU UR33, c[0x0][0x398] ;  /* 0x00007300ff2177ac */ /* 0x000ee20008000800 */
[----:B------:R-:W-:Y:S01]  /*242f0*/  ISETP.GE.AND P4, PT, R0, UR69, PT ;  /* 0x0000004500007c0c */ /* 0x000fe2000bf86270 */
[C---:B-1----:R-:W-:Y:S01]  /*24300*/  IMAD.WIDE R16, R19.reuse, 0x4, R2 ;  /* 0x0000000413107825 */ /* 0x042fe200078e0202 */
[----:B------:R-:W1:Y:S01]  /*24310*/  LDCU UR38, c[0x0][0x39c] ;  /* 0x00007380ff2677ac */ /* 0x000e620008000800 */
[----:B------:R-:W-:Y:S01]  /*24320*/  IADD3 R21, PT, PT, R19, UR64, RZ ;  /* 0x0000004013157c10 */ /* 0x000fe2000fffe0ff */
[----:B------:R3:W-:Y:S01]  /*24330*/  @P1 STG.E desc[UR28][R8.64], R131 ;  /* 0x0000008308001986 */ /* 0x0007e2000c10191c */
[----:B------:R-:W-:Y:S01]  /*24340*/  ISETP.LT.AND P6, PT, R246, UR67, !P6 ;  /* 0x00000043f6007c0c */ /* 0x000fe2000f7c1270 */
[----:B------:R-:W1:Y:S01]  /*24350*/  LDCU UR77, c[0x0][0x3b8] ;  /* 0x00007700ff4d77ac */ /* 0x000e620008000800 */
[----:B------:R-:W-:Y:S01]  /*24360*/  IADD3 R0, PT, PT, R247, 0x32, RZ ;  /* 0x00000032f7007810 */ /* 0x000fe20007ffe0ff */
[----:B--2---:R-:W-:Y:S01]  /*24370*/  IMAD.WIDE R10, R19, 0x4, R228 ;  /* 0x00000004130a7825 */ /* 0x004fe200078e02e4 */
[----:B------:R-:W2:Y:S01]  /*24380*/  LDCU UR34, c[0x0][0x398] ;  /* 0x00007300ff2277ac */ /* 0x000ea20008000800 */
[----:B------:R-:W-:Y:S01]  /*24390*/  ISETP.LT.AND P1, PT, R252, UR70, !P4 ;  /* 0x00000046fc007c0c */ /* 0x000fe2000e721270 */
[----:B------:R1:W-:Y:S01]  /*243a0*/  @P5 STG.E desc[UR28][R16.64], R135 ;  /* 0x0000008710005986 */ /* 0x0003e2000c10191c */
[----:B------:R-:W2:Y:S01]  /*243b0*/  LDCU UR40, c[0x0][0x398] ;  /* 0x00007300ff2877ac */ /* 0x000ea20008000800 */
[----:B------:R-:W-:Y:S01]  /*243c0*/  ISETP.GE.AND P5, PT, R0, UR72, PT ;  /* 0x0000004800007c0c */ /* 0x000fe2000bfa6270 */
[----:B---3--:R-:W-:Y:S01]  /*243d0*/  IMAD.WIDE R8, R21, 0x4, R2 ;  /* 0x0000000415087825 */ /* 0x008fe200078e0202 */
[----:B------:R-:W3:Y:S01]  /*243e0*/  LDCU UR44, c[0x0][0x39c] ;  /* 0x00007380ff2c77ac */ /* 0x000ee20008000800 */
[----:B------:R-:W-:-:S02]  /*243f0*/  ISETP.LT.AND P4, PT, R246, UR71, !P4 ;  /* 0x00000047f6007c0c */ /* 0x000fc4000e781270 */
[----:B------:R-:W-:Y:S01]  /*24400*/  VIADD R0, R247, 0x33 ;  /* 0x00000033f7007836 */ /* 0x000fe20000000000 */
[----:B------:R2:W-:Y:S01]  /*24410*/  @P3 STG.E desc[UR28][R10.64], R127 ;  /* 0x0000007f0a003986 */ /* 0x0005e2000c10191c */
[----:B------:R-:W3:Y:S01]  /*24420*/  LDCU UR36, c[0x0][0x3b8] ;  /* 0x00007700ff2477ac */ /* 0x000ee20008000800 */
[C---:B------:R-:W-:Y:S01]  /*24430*/  VIADD R23, R21.reuse, UR68 ;  /* 0x0000004415177c36 */ /* 0x040fe20008000000 */
[----:B----4-:R-:W-:Y:S01]  /*24440*/  ISETP.LT.AND P3, PT, R252, UR73, !P5 ;  /* 0x00000049fc007c0c */ /* 0x010fe2000ef61270 */
[----:B------:R-:W4:Y:S01]  /*24450*/  LDCU UR42, c[0x0][0x398] ;  /* 0x00007300ff2a77ac */ /* 0x000f220008000800 */
[----:B-1----:R-:W-:Y:S01]  /*24460*/  IMAD.WIDE R16, R21, 0x4, R228 ;  /* 0x0000000415107825 */ /* 0x002fe200078e02e4 */
[----:B------:R1:W-:Y:S01]  /*24470*/  @P2 STG.E desc[UR28][R8.64], R72 ;  /* 0x0000004808002986 */ /* 0x0003e2000c10191c */
[----:B------:R-:W3:Y:S01]  /*24480*/  LDCU UR32, c[0x0][0x398] ;  /* 0x00007300ff2077ac */ /* 0x000ee20008000800 */
[----:B------:R-:W-:Y:S01]  /*24490*/  ISETP.GE.AND P2, PT, R0, UR75, PT ;  /* 0x0000004b00007c0c */ /* 0x000fe2000bf46270 */
[----:B------:R-:W-:Y:S01]  /*244a0*/  VIADD R0, R247, 0x34 ;  /* 0x00000034f7007836 */ /* 0x000fe20000000000 */
[----:B------:R-:W3:Y:S01]  /*244b0*/  LDCU UR9, c[0x0][0x39c] ;  /* 0x00007380ff0977ac */ /* 0x000ee20008000800 */
[C---:B--2---:R-:W-:Y:S01]  /*244c0*/  IMAD.WIDE R10, R23.reuse, 0x4, R2 ;  /* 0x00000004170a7825 */ /* 0x044fe200078e0202 */
[----:B------:R-:W-:Y:S01]  /*244d0*/  ISETP.LT.AND P5, PT, R246, UR74, !P5 ;  /* 0x0000004af6007c0c */ /* 0x000fe2000efa1270 */
[----:B------:R2:W-:Y:S01]  /*244e0*/  @P6 STG.E desc[UR28][R16.64], R140 ;  /* 0x0000008c10006986 */ /* 0x0005e2000c10191c */
[----:B------:R-:W3:Y:S01]  /*244f0*/  LDCU UR30, c[0x0][0x3b8] ;  /* 0x00007700ff1e77ac */ /* 0x000ee20008000800 */
[C---:B------:R-:W-:Y:S01]  /*24500*/  VIADD R25, R23.reuse, UR76 ;  /* 0x0000004c17197c36 */ /* 0x040fe20008000000 */
[----:B------:R-:W-:Y:S01]  /*24510*/  ISETP.LT.AND P6, PT, R252, UR33, !P2 ;  /* 0x00000021fc007c0c */ /* 0x000fe2000d7c1270 */
[----:B------:R-:W3:Y:S01]  /*24520*/  LDCU UR7, c[0x0][0x398] ;  /* 0x00007300ff0777ac */ /* 0x000ee20008000800 */
[----:B-1----:R-:W-:Y:S01]  /*24530*/  IMAD.WIDE R8, R23, 0x4, R228 ;  /* 0x0000000417087825 */ /* 0x002fe200078e02e4 */
[----:B------:R1:W-:Y:S01]  /*24540*/  @P1 STG.E desc[UR28][R10.64], R144 ;  /* 0x000000900a001986 */ /* 0x0003e2000c10191c */
[----:B------:R-:W4:Y:S01]  /*24550*/  LDCU UR10, c[0x0][0x398] ;  /* 0x00007300ff0a77ac */ /* 0x000f220008000800 */
[----:B------:R-:W-:Y:S01]  /*24560*/  ISETP.GE.AND P1, PT, R0, UR38, PT ;  /* 0x0000002600007c0c */ /* 0x000fe2000bf26270 */
[C---:B--2---:R-:W-:Y:S01]  /*24570*/  IMAD.WIDE R16, R25.reuse, 0x4, R2 ;  /* 0x0000000419107825 */ /* 0x044fe200078e0202 */
[----:B------:R-:W2:Y:S01]  /*24580*/  LDCU UR13, c[0x0][0x39c] ;  /* 0x00007380ff0d77ac */ /* 0x000ea20008000800 */
[----:B------:R-:W-:Y:S01]  /*24590*/  IADD3 R19, PT, PT, R25, UR77, RZ ;  /* 0x0000004d19137c10 */ /* 0x000fe2000fffe0ff */
[----:B------:R4:W-:Y:S01]  /*245a0*/  @P4 STG.E desc[UR28][R8.64], R136 ;  /* 0x0000008808004986 */ /* 0x0009e2000c10191c */
[----:B------:R-:W-:Y:S01]  /*245b0*/  ISETP.LT.AND P2, PT, R246, UR34, !P2 ;  /* 0x00000022f6007c0c */ /* 0x000fe2000d741270 */
[----:B------:R-:W2:Y:S01]  /*245c0*/  LDCU UR8, c[0x0][0x3b8] ;  /* 0x00007700ff0877ac */ /* 0x000ea20008000800 */
[----:B------:R-:W-:Y:S01]  /*245d0*/  IADD3 R0, PT, PT, R247, 0x35, RZ ;  /* 0x00000035f7007810 */ /* 0x000fe20007ffe0ff */
[----:B-1----:R-:W-:Y:S01]  /*245e0*/  IMAD.WIDE R10, R25, 0x4, R228 ;  /* 0x00000004190a7825 */ /* 0x002fe200078e02e4 */
[----:B------:R-:W1:Y:S01]  /*245f0*/  LDCU UR11, c[0x0][0x398] ;  /* 0x00007300ff0b77ac */ /* 0x000e620008000800 */
[----:B------:R-:W-:Y:S01]  /*24600*/  ISETP.LT.AND P4, PT, R252, UR40, !P1 ;  /* 0x00000028fc007c0c */ /* 0x000fe2000cf81270 */
[----:B------:R2:W-:Y:S01]  /*24610*/  @P3 STG.E desc[UR28][R16.64], R73 ;  /* 0x0000004910003986 */ /* 0x0005e2000c10191c */
[----:B------:R-:W1:Y:S01]  /*24620*/  LDCU UR14, c[0x0][0x398] ;  /* 0x00007300ff0e77ac */ /* 0x000e620008000800 */
[----:B---3--:R-:W-:Y:S01]  /*24630*/  ISETP.GE.AND P3, PT, R0, UR44, PT ;  /* 0x0000002c00007c0c */ /* 0x008fe2000bf66270 */
[----:B----4-:R-:W-:Y:S01]  /*24640*/  IMAD.WIDE R8, R19, 0x4, R2 ;  /* 0x0000000413087825 */ /* 0x010fe200078e0202 */
[----:B------:R-:W3:Y:S01]  /*24650*/  LDCU UR17, c[0x0][0x39c] ;  /* 0x00007380ff1177ac */ /* 0x000ee20008000800 */
[----:B------:R-:W-:-:S02]  /*24660*/  ISETP.LT.AND P1, PT, R246, UR42, !P1 ;  /* 0x0000002af6007c0c */ /* 0x000fc4000cf21270 */
[----:B------:R-:W-:Y:S01]  /*24670*/  VIADD R0, R247, 0x36 ;  /* 0x00000036f7007836 */ /* 0x000fe20000000000 */
[----:B------:R4:W-:Y:S01]  /*24680*/  @P5 STG.E desc[UR28][R10.64], R141 ;  /* 0x0000008d0a005986 */ /* 0x0009e2000c10191c */
[----:B------:R-:W1:Y:S01]  /*24690*/  LDCU UR12, c[0x0][0x3b8] ;  /* 0x00007700ff0c77ac */ /* 0x000e620008000800 */
[C---:B------:R-:W-:Y:S01]  /*246a0*/  VIADD R21, R19.reuse, UR36 ;  /* 0x0000002413157c36 */ /* 0x040fe20008000000 */
[----:B------:R-:W-:Y:S01]  /*246b0*/  ISETP.LT.AND P5, PT, R252, UR32, !P3 ;  /* 0x00000020fc007c0c */ /* 0x000fe2000dfa1270 */
[----:B------:R-:W1:Y:S01]  /*246c0*/  LDCU UR15, c[0x0][0x398] ;  /* 0x00007300ff0f77ac */ /* 0x000e620008000800 */
[----:B--2---:R-:W-:Y:S01]  /*246d0*/  IMAD.WIDE R16, R19, 0x4, R228 ;  /* 0x0000000413107825 */ /* 0x004fe200078e02e4 */
[----:B------:R2:W-:Y:S01]  /*246e0*/  @P6 STG.E desc[UR28][R8.64], R145 ;  /* 0x0000009108006986 */ /* 0x0005e2000c10191c */
[----:B------:R-:W1:Y:S01]  /*246f0*/  LDCU UR18, c[0x0][0x398] ;  /* 0x00007300ff1277ac */ /* 0x000e620008000800 */
[----:B------:R-:W-:Y:S01]  /*24700*/  ISETP.GE.AND P6, PT, R0, UR9, PT ;  /* 0x0000000900007c0c */ /* 0x000fe2000bfc6270 */
[----:B------:R-:W-:Y:S01]  /*24710*/  VIADD R0, R247, 0x37 ;  /* 0x00000037f7007836 */ /* 0x000fe20000000000 */
[----:B------:R-:W1:Y:S01]  /*24720*/  LDCU UR21, c[0x0][0x39c] ;  /* 0x00007380ff1577ac */ /* 0x000e620008000800 */
[C---:B----4-:R-:W-:Y:S01]  /*24730*/  IMAD.WIDE R10, R21.reuse, 0x4, R2 ;  /* 0x00000004150a7825 */ /* 0x050fe200078e0202 */
        /* <DEDUP_REMOVED lines=10> */
[C---:B----4-:R-:W-:Y:S01]  /*247e0*/  IMAD.WIDE R16, R23.reuse, 0x4, R2 ;  /* 0x0000000417107825 */ /* 0x050fe200078e0202 */
[----:B------:R-:W4:Y:S01]  /*247f0*/  LDCU UR25, c[0x0][0x39c] ;  /* 0x00007380ff1977ac */ /* 0x000f220008000800 */
[----:B------:R-:W-:Y:S01]  /*24800*/  IADD3 R25, PT, PT, R23, UR8, RZ ;  /* 0x0000000817197c10 */ /* 0x000fe2000fffe0ff */
[----:B------:R3:W-:Y:S01]  /*24810*/  @P1 STG.E desc[UR28][R8.64], R142 ;  /* 0x0000008e08001986 */ /* 0x0007e2000c10191c */
[----:B-1----:R-:W-:Y:S01]  /*24820*/  ISETP.LT.AND P6, PT, R246, UR11, !P6 ;  /* 0x0000000bf6007c0c */ /* 0x002fe2000f7c1270 */
[----:B------:R-:W1:Y:S01]  /*24830*/  LDCU UR20, c[0x0][0x3b8] ;  /* 0x00007700ff1477ac */ /* 0x000e620008000800 */
[----:B------:R-:W-:Y:S01]  /*24840*/  IADD3 R0, PT, PT, R247, 0x38, RZ ;  /* 0x00000038f7007810 */ /* 0x000fe20007ffe0ff */
[----:B--2---:R-:W-:Y:S01]  /*24850*/  IMAD.WIDE R10, R23, 0x4, R228 ;  /* 0x00000004170a7825 */ /* 0x004fe200078e02e4 */
[----:B------:R-:W2:Y:S01]  /*24860*/  LDCU UR23, c[0x0][0x398] ;  /* 0x00007300ff1777ac */ /* 0x000ea20008000800 */
[----:B------:R-:W-:Y:S01]  /*24870*/  ISETP.LT.AND P1, PT, R252, UR14, !P4 ;  /* 0x0000000efc007c0c */ /* 0x000fe2000e721270 */
[----:B------:R1:W-:Y:S01]  /*24880*/  @P5 STG.E desc[UR28][R16.64], R146 ;  /* 0x0000009210005986 */ /* 0x0003e2000c10191c */
[----:B------:R-:W2:Y:S01]  /*24890*/  LDCU UR26, c[0x0][0x398] ;  /* 0x00007300ff1a77ac */ /* 0x000ea20008000800 */
[----:B---3--:R-:W-:Y:S01]  /*248a0*/  ISETP.GE.AND P5, PT, R0, UR17, PT ;  /* 0x0000001100007c0c */ /* 0x008fe2000bfa6270 */
[----:B------:R-:W-:Y:S01]  /*248b0*/  IMAD.WIDE R8, R25, 0x4, R2 ;  /* 0x0000000419087825 */ /* 0x000fe200078e0202 */
[----:B------:R-:W3:Y:S01]  /*248c0*/  LDCU UR5, c[0x0][0x39c] ;  /* 0x00007380ff0577ac */ /* 0x000ee20008000800 */
[----:B------:R-:W-:-:S02]  /*248d0*/  ISETP.LT.AND P4, PT, R246, UR15, !P4 ;  /* 0x0000000ff6007c0c */ /* 0x000fc4000e781270 */
[----:B------:R-:W-:Y:S01]  /*248e0*/  VIADD R0, R247, 0x39 ;  /* 0x00000039f7007836 */ /* 0x000fe20000000000 */
[----:B------:R2:W-:Y:S01]  /*248f0*/  @P3 STG.E desc[UR28][R10.64], R138 ;  /* 0x0000008a0a003986 */ /* 0x0005e2000c10191c */
[----:B------:R-:W3:Y:S01]  /*24900*/  LDCU UR24, c[0x0][0x3b8] ;  /* 0x00007700ff1877ac */ /* 0x000ee20008000800 */
[C---:B------:R-:W-:Y:S01]  /*24910*/  VIADD R19, R25.reuse, UR12 ;  /* 0x0000000c19137c36 */ /* 0x040fe20008000000 */
[----:B------:R-:W-:Y:S01]  /*24920*/  ISETP.LT.AND P3, PT, R252, UR18, !P5 ;  /* 0x00000012fc007c0c */ /* 0x000fe2000ef61270 */
[----:B------:R-:W3:Y:S01]  /*24930*/  LDCU UR27, c[0x0][0x398] ;  /* 0x00007300ff1b77ac */ /* 0x000ee20008000800 */
        /* <DEDUP_REMOVED lines=16> */
[----:B----4-:R-:W-:Y:S01]  /*24a40*/  ISETP.GE.AND P1, PT, R0, UR25, PT ;  /* 0x0000001900007c0c */ /* 0x010fe2000bf26270 */
        /* <DEDUP_REMOVED lines=190> */
[----:B--2---:R-:W-:Y:S01]  /*25630*/  IMAD.WIDE R8, R25, 0x4, R228 ;  /* 0x0000000419087825 */ /* 0x004fe200078e02e4 */
[----:B------:R-:W2:Y:S01]  /*25640*/  LDCU UR48, c[0x0][0x398] ;  /* 0x00007300ff3077ac */ /* 0x000ea20008000800 */
[----:B------:R3:W-:Y:S01]  /*25650*/  @P4 STG.E desc[UR28][R10.64], R83 ;  /* 0x000000530a004986 */ /* 0x0007e2000c10191c */
[----:B------:R-:W-:Y:S01]  /*25660*/  ISETP.GE.AND P4, PT, R0, UR25, PT ;  /* 0x0000001900007c0c */ /* 0x000fe2000bf86270 */
[----:B------:R-:W2:Y:S01]  /*25670*/  LDCU UR54, c[0x0][0x398] ;  /* 0x00007300ff3677ac */ /* 0x000ea20008000800 */
[C---:B------:R-:W-:Y:S01]  /*25680*/  IADD3 R21, PT, PT, R19.reuse, UR20, RZ ;  /* 0x0000001413157c10 */ /* 0x040fe2000fffe0ff */
[----:B----4-:R-:W-:Y:S01]  /*25690*/  IMAD.WIDE R16, R19, 0x4, R2 ;  /* 0x0000000413107825 */ /* 0x010fe200078e0202 */
[----:B------:R-:W4:Y:S01]  /*256a0*/  LDCU UR57, c[0x0][0x39c] ;  /* 0x00007380ff3977ac */ /* 0x000f220008000800 */
[----:B-1----:R-:W-:Y:S01]  /*256b0*/  ISETP.LT.AND P6, PT, R246, UR23, !P6 ;  /* 0x00000017f6007c0c */ /* 0x002fe2000f7c1270 */
[----:B------:R1:W-:Y:S01]  /*256c0*/  @P1 STG.E desc[UR28][R8.64], R167 ;  /* 0x000000a708001986 */ /* 0x0003e2000c10191c */
[----:B------:R-:W-:Y:S01]  /*256d0*/  IADD3 R0, PT, PT, R247, 0x4a, RZ ;  /* 0x0000004af7007810 */ /* 0x000fe20007ffe0ff */
[----:B------:R-:W2:Y:S01]  /*256e0*/  LDCU UR50, c[0x0][0x3b8] ;  /* 0x00007700ff3277ac */ /* 0x000ea20008000800 */
[----:B------:R-:W-:Y:S01]  /*256f0*/  ISETP.LT.AND P1, PT, R252, UR26, !P4 ;  /* 0x0000001afc007c0c */ /* 0x000fe2000e721270 */
[----:B---3--:R-:W-:Y:S01]  /*25700*/  IMAD.WIDE R10, R19, 0x4, R228 ;  /* 0x00000004130a7825 */ /* 0x008fe200078e02e4 */
[----:B------:R-:W3:Y:S01]  /*25710*/  LDCU UR55, c[0x0][0x398] ;  /* 0x00007300ff3777ac */ /* 0x000ee20008000800 */
[----:B------:R4:W-:Y:S01]  /*25720*/  @P5 STG.E desc[UR28][R16.64], R171 ;  /* 0x000000ab10005986 */ /* 0x0009e2000c10191c */
[----:B------:R-:W-:Y:S01]  /*25730*/  ISETP.GE.AND P5, PT, R0, UR5, PT ;  /* 0x0000000500007c0c */ /* 0x000fe2000bfa6270 */
[----:B------:R-:W2:Y:S01]  /*25740*/  LDCU UR58, c[0x0][0x398] ;  /* 0x00007300ff3a77ac */ /* 0x000ea20008000800 */
[----:B------:R-:W-:-:S02]  /*25750*/  VIADD R0, R247, 0x4b ;  /* 0x0000004bf7007836 */ /* 0x000fc40000000000 */
[C---:B-1----:R-:W-:Y:S01]  /*25760*/  IMAD.WIDE R8, R21.reuse, 0x4, R2 ;  /* 0x0000000415087825 */ /* 0x042fe200078e0202 */
[----:B------:R-:W1:Y:S01]  /*25770*/  LDCU UR61, c[0x0][0x39c] ;  /* 0x00007380ff3d77ac */ /* 0x000e620008000800 */
[----:B------:R-:W-:Y:S01]  /*25780*/  ISETP.LT.AND P4, PT, R246, UR27, !P4 ;  /* 0x0000001bf6007c0c */ /* 0x000fe2000e781270 */
[----:B------:R2:W-:Y:S01]  /*25790*/  @P3 STG.E desc[UR28][R10.64], R163 ;  /* 0x000000a30a003986 */ /* 0x0005e2000c10191c */
[C---:B------:R-:W-:Y:S01]  /*257a0*/  VIADD R23, R21.reuse, UR24 ;  /* 0x0000001815177c36 */ /* 0x040fe20008000000 */
[----:B------:R-:W1:Y:S01]  /*257b0*/  LDCU UR56, c[0x0][0x3b8] ;  /* 0x00007700ff3877ac */ /* 0x000e620008000800 */
[----:B------:R-:W-:Y:S01]  /*257c0*/  ISETP.LT.AND P3, PT, R252, UR46, !P5 ;  /* 0x0000002efc007c0c */ /* 0x000fe2000ef61270 */
[----:B----4-:R-:W-:Y:S01]  /*257d0*/  IMAD.WIDE R16, R21, 0x4, R228 ;  /* 0x0000000415107825 */ /* 0x010fe200078e02e4 */
[----:B------:R-:W4:Y:S01]  /*257e0*/  LDCU UR59, c[0x0][0x398] ;  /* 0x00007300ff3b77ac */ /* 0x000f220008000800 */
[----:B------:R1:W-:Y:S01]  /*257f0*/  @P2 STG.E desc[UR28][R8.64], R84 ;  /* 0x0000005408002986 */ /* 0x0003e2000c10191c */
[----:B------:R-:W-:Y:S01]  /*25800*/  ISETP.GE.AND P2, PT, R0, UR52, PT ;  /* 0x0000003400007c0c */ /* 0x000fe2000bf46270 */
[----:B------:R-:W-:Y:S01]  /*25810*/  VIADD R0, R247, 0x4c ;  /* 0x0000004cf7007836 */ /* 0x000fe20000000000 */
[----:B------:R-:W3:Y:S01]  /*25820*/  LDCU UR65, c[0x0][0x39c] ;  /* 0x00007380ff4177ac */ /* 0x000ee20008000800 */
[----:B--2---:R-:W-:Y:S01]  /*25830*/  IMAD.WIDE R10, R23, 0x4, R2 ;  /* 0x00000004170a7825 */ /* 0x004fe200078e0202 */
[----:B------:R-:W2:Y:S01]  /*25840*/  LDCU UR62, c[0x0][0x398] ;  /* 0x00007300ff3e77ac */ /* 0x000ea20008000800 */
[----:B------:R-:W-:-:S02]  /*25850*/  ISETP.LT.AND P5, PT, R246, UR48, !P5 ;  /* 0x00000030f6007c0c */ /* 0x000fc4000efa1270 */
[C---:B------:R-:W-:Y:S01]  /*25860*/  VIADD R25, R23.reuse, UR31 ;  /* 0x0000001f17197c36 */ /* 0x040fe20008000000 */
[----:B------:R3:W-:Y:S01]  /*25870*/  @P6 STG.E desc[UR28][R16.64], R176 ;  /* 0x000000b010006986 */ /* 0x0007e2000c10191c */
[----:B------:R-:W2:Y:S01]  /*25880*/  LDCU UR60, c[0x0][0x3b8] ;  /* 0x00007700ff3c77ac */ /* 0x000ea20008000800 */
[----:B------:R-:W-:Y:S01]  /*25890*/  ISETP.LT.AND P6, PT, R252, UR54, !P2 ;  /* 0x00000036fc007c0c */ /* 0x000fe2000d7c1270 */
[----:B-1----:R-:W-:Y:S01]  /*258a0*/  IMAD.WIDE R8, R23, 0x4, R228 ;  /* 0x0000000417087825 */ /* 0x002fe200078e02e4 */
[----:B------:R1:W-:Y:S01]  /*258b0*/  @P1 STG.E desc[UR28][R10.64], R180 ;  /* 0x000000b40a001986 */ /* 0x0003e2000c10191c */
[----:B------:R-:W2:Y:S01]  /*258c0*/  LDCU UR63, c[0x0][0x398] ;  /* 0x00007300ff3f77ac */ /* 0x000ea20008000800 */
[----:B------:R-:W-:Y:S01]  /*258d0*/  ISETP.GE.AND P1, PT, R0, UR57, PT ;  /* 0x0000003900007c0c */ /* 0x000fe2000bf26270 */
[----:B------:R-:W2:Y:S01]  /*258e0*/  LDCU UR66, c[0x0][0x398] ;  /* 0x00007300ff4277ac */ /* 0x000ea20008000800 */
[C---:B------:R-:W-:Y:S01]  /*258f0*/  IADD3 R19, PT, PT, R25.reuse, UR50, RZ ;  /* 0x0000003219137c10 */ /* 0x040fe2000fffe0ff */
[----:B---3--:R-:W-:Y:S01]  /*25900*/  IMAD.WIDE R16, R25, 0x4, R2 ;  /* 0x0000000419107825 */ /* 0x008fe200078e0202 */
[----:B------:R-:W3:Y:S01]  /*25910*/  LDCU UR69, c[0x0][0x39c] ;  /* 0x00007380ff4577ac */ /* 0x000ee20008000800 */
[----:B------:R-:W-:Y:S01]  /*25920*/  IADD3 R0, PT, PT, R247, 0x4d, RZ ;  /* 0x0000004df7007810 */ /* 0x000fe20007ffe0ff */
[----:B------:R2:W-:Y:S01]  /*25930*/  @P4 STG.E desc[UR28][R8.64], R172 ;  /* 0x000000ac08004986 */ /* 0x0005e2000c10191c */
[----:B------:R-:W-:Y:S01]  /*25940*/  ISETP.LT.AND P2, PT, R246, UR55, !P2 ;  /* 0x00000037f6007c0c */ /* 0x000fe2000d741270 */
[----:B------:R-:W3:Y:S01]  /*25950*/  LDCU UR64, c[0x0][0x3b8] ;  /* 0x00007700ff4077ac */ /* 0x000ee20008000800 */
[----:B------:R-:W-:Y:S01]  /*25960*/  ISETP.LT.AND P4, PT, R252, UR58, !P1 ;  /* 0x0000003afc007c0c */ /* 0x000fe2000cf81270 */
[----:B-1----:R-:W-:Y:S01]  /*25970*/  IMAD.WIDE R10, R25, 0x4, R228 ;  /* 0x00000004190a7825 */ /* 0x002fe200078e02e4 */
[----:B------:R-:W1:Y:S01]  /*25980*/  LDCU UR67, c[0x0][0x398] ;  /* 0x00007300ff4377ac */ /* 0x000e620008000800 */
[----:B------:R3:W-:Y:S01]  /*25990*/  @P3 STG.E desc[UR28][R16.64], R85 ;  /* 0x0000005510003986 */ /* 0x0007e2000c10191c */
[----:B------:R-:W-:Y:S01]  /*259a0*/  ISETP.GE.AND P3, PT, R0, UR61, PT ;  /* 0x0000003d00007c0c */ /* 0x000fe2000bf66270 */
[----:B------:R-:W1:Y:S01]  /*259b0*/  LDCU UR70, c[0x0][0x398] ;  /* 0x00007300ff4677ac */ /* 0x000e620008000800 */
[----:B------:R-:W-:-:S02]  /*259c0*/  VIADD R0, R247, 0x4e ;  /* 0x0000004ef7007836 */ /* 0x000fc40000000000 */
[C---:B--2---:R-:W-:Y:S01]  /*259d0*/  IMAD.WIDE R8, R19.reuse, 0x4, R2 ;  /* 0x0000000413087825 */ /* 0x044fe200078e0202 */
[----:B------:R-:W2:Y:S01]  /*259e0*/  LDCU UR71, c[0x0][0x398] ;  /* 0x00007300ff4777ac */ /* 0x000ea20008000800 */
[----:B----4-:R-:W-:Y:S02]  /*259f0*/  ISETP.LT.AND P1, PT, R246, UR59, !P1 ;  /* 0x0000003bf6007c0c */ /* 0x010fe4000cf21270 */
[C---:B------:R-:W-:Y:S01]  /*25a00*/  VIADD R21, R19.reuse, UR56 ;  /* 0x0000003813157c36 */ /* 0x040fe20008000000 */
[----:B------:R-:W4:Y:S01]  /*25a10*/  LDCU UR68, c[0x0][0x3b8] ;  /* 0x00007700ff4477ac */ /* 0x000f220008000800 */
[----:B------:R1:W-:Y:S01]  /*25a20*/  @P5 STG.E desc[UR28][R10.64], R177 ;  /* 0x000000b10a005986 */ /* 0x0003e2000c10191c */
[----:B---3--:R-:W-:Y:S01]  /*25a30*/  IMAD.WIDE R16, R19, 0x4, R228 ;  /* 0x0000000413107825 */ /* 0x008fe200078e02e4 */
[----:B------:R-:W3:Y:S02]  /*25a40*/  LDCU UR72, c[0x0][0x39c] ;  /* 0x00007380ff4877ac */ /* 0x000ee40008000800 */
[----:B------:R2:W-:Y:S01]  /*25a50*/  @P6 STG.E desc[UR28][R8.64], R181 ;  /* 0x000000b508006986 */ /* 0x0005e2000c10191c */
[----:B------:R-:W-:Y:S01]  /*25a60*/  ISETP.GE.AND P6, PT, R0, UR65, PT ;  /* 0x0000004100007c0c */ /* 0x000fe2000bfc6270 */
[----:B------:R-:W-:Y:S01]  /*25a70*/  VIADD R0, R247, 0x4f ;  /* 0x0000004ff7007836 */ /* 0x000fe20000000000 */
[----:B------:R-:W3:Y:S01]  /*25a80*/  LDCU UR73, c[0x0][0x398] ;  /* 0x00007300ff4977ac */ /* 0x000ee20008000800 */
[----:B------:R-:W-:Y:S01]  /*25a90*/  ISETP.LT.AND P5, PT, R252, UR62, !P3 ;  /* 0x0000003efc007c0c */ /* 0x000fe2000dfa1270 */
[C---:B------:R-:W-:Y:S01]  /*25aa0*/  VIADD R23, R21.reuse, UR60 ;  /* 0x0000003c15177c36 */ /* 0x040fe20008000000 */
[----:B------:R-:W3:Y:S01]  /*25ab0*/  LDCU UR74, c[0x0][0x398] ;  /* 0x00007300ff4a77ac */ /* 0x000ee20008000800 */
[C---:B-1----:R-:W-:Y:S01]  /*25ac0*/  IMAD.WIDE R10, R21.reuse, 0x4, R2 ;  /* 0x00000004150a7825 */ /* 0x042fe200078e0202 */
[----:B------:R-:W-:Y:S01]  /*25ad0*/  ISETP.LT.AND P3, PT, R246, UR63, !P3 ;  /* 0x0000003ff6007c0c */ /* 0x000fe2000df61270 */
[----:B------:R1:W-:Y:S01]  /*25ae0*/  @P2 STG.E desc[UR28][R16.64], R173 ;  /* 0x000000ad10002986 */ /* 0x0003e2000c10191c */
[----:B------:R-:W3:Y:S01]  /*25af0*/  LDCU UR75, c[0x0][0x39c] ;  /* 0x00007380ff4b77ac */ /* 0x000ee20008000800 */
[----:B--2---:R-:W-:Y:S01]  /*25b00*/  IMAD.WIDE R8, R21, 0x4, R228 ;  /* 0x0000000415087825 */ /* 0x004fe200078e02e4 */
[----:B------:R-:W-:Y:S01]  /*25b10*/  ISETP.LT.AND P2, PT, R252, UR66, !P6 ;  /* 0x00000042fc007c0c */ /* 0x000fe2000f741270 */
[----:B------:R-:W-:Y:S01]  /*25b20*/  @P4 STG.E desc[UR28][R10.64], R86 ;  /* 0x000000560a004986 */ /* 0x000fe2000c10191c */
[----:B------:R-:W2:Y:S01]  /*25b30*/  LDCU UR76, c[0x0][0x3b8] ;  /* 0x00007700ff4c77ac */ /* 0x000ea20008000800 */
[----:B------:R-:W-:-:S02]  /*25b40*/  ISETP.GE.AND P4, PT, R0, UR69, PT ;  /* 0x0000004500007c0c */ /* 0x000fc4000bf86270 */
[C---:B------:R-:W-:Y:S01]  /*25b50*/  IADD3 R25, PT, PT, R23.reuse, UR64, RZ ;  /* 0x0000004017197c10 */ /* 0x040fe2000fffe0ff */
[----:B------:R-:W2:Y:S01]  /*25b60*/  LDCU UR33, c[0x0][0x398] ;  /* 0x00007300ff2177ac */ /* 0x000ea20008000800 */
[----:B------:R-:W-:Y:S01]  /*25b70*/  ISETP.LT.AND P6, PT, R246, UR67, !P6 ;  /* 0x00000043f6007c0c */ /* 0x000fe2000f7c1270 */
[----:B------:R3:W-:Y:S01]  /*25b80*/  @P1 STG.E desc[UR28][R8.64], R178 ;  /* 0x000000b208001986 */ /* 0x0007e2000c10191c */
[----:B-1----:R-:W-:Y:S01]  /*25b90*/  IMAD.WIDE R16, R23, 0x4, R2 ;  /* 0x0000000417107825 */ /* 0x002fe200078e0202 */
[----:B------:R-:W1:Y:S01]  /*25ba0*/  LDCU UR77, c[0x0][0x3b8] ;  /* 0x00007700ff4d77ac */ /* 0x000e620008000800 */
[----:B------:R-:W-:Y:S02]  /*25bb0*/  ISETP.LT.AND P1, PT, R252, UR70, !P4 ;  /* 0x00000046fc007c0c */ /* 0x000fe4000e721270 */
[----:B------:R-:W-:Y:S01]  /*25bc0*/  IADD3 R0, PT, PT, R247, 0x50, RZ ;  /* 0x00000050f7007810 */ /* 0x000fe20007ffe0ff */
[----:B------:R-:W1:Y:S01]  /*25bd0*/  LDCU UR38, c[0x0][0x39c] ;  /* 0x00007380ff2677ac */ /* 0x000e620008000800 */
[----:B------:R-:W-:Y:S01]  /*25be0*/  ISETP.LT.AND P4, PT, R246, UR71, !P4 ;  /* 0x00000047f6007c0c */ /* 0x000fe2000e781270 */
[----:B------:R-:W-:Y:S01]  /*25bf0*/  IMAD.WIDE R18, R23, 0x4, R228 ;  /* 0x0000000417127825 */ /* 0x000fe200078e02e4 */
[----:B------:R1:W-:Y:S01]  /*25c00*/  @P5 STG.E desc[UR28][R16.64], R182 ;  /* 0x000000b610005986 */ /* 0x0003e2000c10191c */
[----:B------:R-:W2:Y:S02]  /*25c10*/  LDCU UR34, c[0x0][0x398] ;  /* 0x00007300ff2277ac */ /* 0x000ea40008000800 */
[C---:B---3--:R-:W-:Y:S01]  /*25c20*/  IMAD.WIDE R8, R25.reuse, 0x4, R2 ;  /* 0x0000000419087825 */ /* 0x048fe200078e0202 */
[----:B------:R-:W-:Y:S01]  /*25c30*/  ISETP.GE.AND P5, PT, R0, UR72, PT ;  /* 0x0000004800007c0c */ /* 0x000fe2000bfa6270 */
[----:B------:R-:W3:Y:S02]  /*25c40*/  LDCU UR40, c[0x0][0x398] ;  /* 0x00007300ff2877ac */ /* 0x000ee40008000800 */
[----:B----4-:R-:W-:Y:S01]  /*25c50*/  VIADD R27, R25, UR68 ;  /* 0x00000044191b7c36 */ /* 0x010fe20008000000 */
[----:B------:R-:W-:Y:S01]  /*25c60*/  @P3 STG.E desc[UR28][R18.64], R174 ;  /* 0x000000ae12003986 */ /* 0x000fe2000c10191c */
[----:B------:R-:W-:Y:S01]  /*25c70*/  VIADD R0, R247, 0x51 ;  /* 0x00000051f7007836 */ /* 0x000fe20000000000 */
[----:B------:R-:W4:Y:S01]  /*25c80*/  LDCU UR44, c[0x0][0x39c] ;  /* 0x00007380ff2c77ac */ /* 0x000f220008000800 */
[----:B------:R-:W-:Y:S01]  /*25c90*/  IMAD.WIDE R10, R25, 0x4, R228 ;  /* 0x00000004190a7825 */ /* 0x000fe200078e02e4 */
[----:B------:R2:W-:Y:S01]  /*25ca0*/  @P2 STG.E desc[UR28][R8.64], R87 ;  /* 0x0000005708002986 */ /* 0x0005e2000c10191c */
[----:B------:R-:W-:Y:S01]  /*25cb0*/  ISETP.LT.AND P3, PT, R252, UR73, !P5 ;  /* 0x00000049fc007c0c */ /* 0x000fe2000ef61270 */
[----:B------:R-:W3:Y:S01]  /*25cc0*/  LDCU UR36, c[0x0][0x3b8] ;  /* 0x00007700ff2477ac */ /* 0x000ee20008000800 */
[C---:B-1----:R-:W-:Y:S01]  /*25cd0*/  IMAD.WIDE R16, R27.reuse, 0x4, R2 ;  /* 0x000000041b107825 */ /* 0x042fe200078e0202 */
[----:B------:R-:W-:Y:S01]  /*25ce0*/  ISETP.LT.AND P5, PT, R246, UR74, !P5 ;  /* 0x0000004af6007c0c */ /* 0x000fe2000efa1270 */
[----:B------:R-:W1:Y:S01]  /*25cf0*/  LDCU UR42, c[0x0][0x398] ;  /* 0x00007300ff2a77ac */ /* 0x000e620008000800 */
[----:B------:R-:W-:Y:S01]  /*25d00*/  ISETP.GE.AND P2, PT, R0, UR75, PT ;  /* 0x0000004b00007c0c */ /* 0x000fe2000bf46270 */
[----:B------:R3:W-:Y:S01]  /*25d10*/  @P6 STG.E desc[UR28][R10.64], R179 ;  /* 0x000000b30a006986 */ /* 0x0007e2000c10191c */
[----:B------:R-:W1:Y:S01]  /*25d20*/  LDCU UR32, c[0x0][0x398] ;  /* 0x00007300ff2077ac */ /* 0x000e620008000800 */
[----:B--2---:R-:W-:-:S02]  /*25d30*/  IMAD.WIDE R8, R27, 0x4, R228 ;  /* 0x000000041b087825 */ /* 0x004fc400078e02e4 */
[----:B------:R2:W-:Y:S01]  /*25d40*/  @P1 STG.E desc[UR28][R16.64], R183 ;  /* 0x000000b710001986 */ /* 0x0005e2000c10191c */
[----:B------:R-:W1:Y:S01]  /*25d50*/  LDCU UR7, c[0x0][0x398] ;  /* 0x00007300ff0777ac */ /* 0x000e620008000800 */
[----:B------:R-:W-:Y:S02]  /*25d60*/  VIADD R19, R27, UR76 ;  /* 0x0000004c1b137c36 */ /* 0x000fe40008000000 */
[----:B------:R1:W-:Y:S01]  /*25d70*/  @P4 STG.E desc[UR28][R8.64], R175 ;  /* 0x000000af08004986 */ /* 0x0003e2000c10191c */
[----:B------:R-:W4:Y:S01]  /*25d80*/  LDCU UR30, c[0x0][0x3b8] ;  /* 0x00007700ff1e77ac */ /* 0x000f220008000800 */
[----:B------:R-:W-:Y:S01]  /*25d90*/  ISETP.LT.AND P4, PT, R252, UR33, !P2 ;  /* 0x00000021fc007c0c */ /* 0x000fe2000d781270 */
[----:B---3--:R-:W-:Y:S01]  /*25da0*/  IMAD.WIDE R10, R19, 0x4, R2 ;  /* 0x00000004130a7825 */ /* 0x008fe200078e0202 */
[----:B------:R-:W-:Y:S01]  /*25db0*/  IADD3 R0, PT, PT, R247, 0x52, RZ ;  /* 0x00000052f7007810 */ /* 0x000fe20007ffe0ff */
[----:B------:R-:W3:Y:S01]  /*25dc0*/  LDCU UR9, c[0x0][0x39c] ;  /* 0x00007380ff0977ac */ /* 0x000ee20008000800 */
[C---:B------:R-:W-:Y:S01]  /*25dd0*/  IADD3 R21, PT, PT, R19.reuse, UR77, RZ ;  /* 0x0000004d13157c10 */ /* 0x040fe2000fffe0ff */
[----:B--2---:R-:W-:Y:S01]  /*25de0*/  IMAD.WIDE R16, R19, 0x4, R228 ;  /* 0x0000000413107825 */ /* 0x004fe200078e02e4 */
[----:B------:R-:W-:Y:S01]  /*25df0*/  ISETP.GE.AND P6, PT, R0, UR38, PT ;  /* 0x0000002600007c0c */ /* 0x000fe2000bfc6270 */
[----:B------:R-:W2:Y:S02]  /*25e00*/  LDCU UR13, c[0x0][0x39c] ;  /* 0x00007380ff0d77ac */ /* 0x000ea40008000800 */
[----:B------:R-:W-:Y:S01]  /*25e10*/  VIADD R18, R247, 0x53 ;  /* 0x00000053f7127836 */ /* 0x000fe20000000000 */
[----:B------:R2:W-:Y:S01]  /*25e20*/  @P3 STG.E desc[UR28][R10.64], R88 ;  /* 0x000000580a003986 */ /* 0x0005e2000c10191c */
[----:B------:R-:W-:Y:S01]  /*25e30*/  ISETP.LT.AND P2, PT, R246, UR34, !P2 ;  /* 0x00000022f6007c0c */ /* 0x000fe2000d741270 */
[C---:B-1----:R-:W-:Y:S01]  /*25e40*/  IMAD.WIDE R8, R21.reuse, 0x4, R2 ;  /* 0x0000000415087825 */ /* 0x042fe200078e0202 */
[----:B------:R-:W1:Y:S01]  /*25e50*/  LDCU UR10, c[0x0][0x398] ;  /* 0x00007300ff0a77ac */ /* 0x000e620008000800 */
[----:B------:R-:W-:Y:S01]  /*25e60*/  @P5 STG.E desc[UR28][R16.64], R188 ;  /* 0x000000bc10005986 */ /* 0x000fe2000c10191c */
[----:B------:R-:W-:Y:S01]  /*25e70*/  ISETP.LT.AND P5, PT, R252, UR40, !P6 ;  /* 0x00000028fc007c0c */ /* 0x000fe2000f7a1270 */
[----:B------:R-:W1:Y:S01]  /*25e80*/  LDCU UR8, c[0x0][0x3b8] ;  /* 0x00007700ff0877ac */ /* 0x000e620008000800 */
[----:B----4-:R-:W-:Y:S01]  /*25e90*/  ISETP.GE.AND P1, PT, R18, UR44, PT ;  /* 0x0000002c12007c0c */ /* 0x010fe2000bf26270 */
[C---:B------:R-:W-:Y:S01]  /*25ea0*/  IMAD.WIDE R18, R21.reuse, 0x4, R228 ;  /* 0x0000000415127825 */ /* 0x040fe200078e02e4 */
[----:B------:R-:W4:Y:S01]  /*25eb0*/  LDCU UR11, c[0x0][0x398] ;  /* 0x00007300ff0b77ac */ /* 0x000f220008000800 */
[----:B------:R1:W-:Y:S02]  /*25ec0*/  @P4 STG.E desc[UR28][R8.64], R192 ;  /* 0x000000c008004986 */ /* 0x0003e4000c10191c */
[----:B------:R-:W-:Y:S01]  /*25ed0*/  VIADD R21, R21, UR36 ;  /* 0x0000002415157c36 */ /* 0x000fe20008000000 */
[----:B------:R-:W4:Y:S01]  /*25ee0*/  LDCU UR14, c[0x0][0x398] ;  /* 0x00007300ff0e77ac */ /* 0x000f220008000800 */
[----:B------:R-:W-:Y:S01]  /*25ef0*/  ISETP.LT.AND P6, PT, R246, UR42, !P6 ;  /* 0x0000002af6007c0c */ /* 0x000fe2000f7c1270 */
[----:B------:R-:W-:Y:S01]  /*25f00*/  VIADD R0, R247, 0x54 ;  /* 0x00000054f7007836 */ /* 0x000fe20000000000 */
[----:B------:R-:W-:Y:S01]  /*25f10*/  ISETP.LT.AND P4, PT, R252, UR32, !P1 ;  /* 0x00000020fc007c0c */ /* 0x000fe2000cf81270 */
[----:B------:R-:W4:Y:S01]  /*25f20*/  LDCU UR12, c[0x0][0x3b8] ;  /* 0x00007700ff0c77ac */ /* 0x000f220008000800 */
[----:B------:R-:W-:Y:S01]  /*25f30*/  ISETP.LT.AND P1, PT, R246, UR7, !P1 ;  /* 0x00000007f6007c0c */ /* 0x000fe2000cf21270 */
[C---:B--2---:R-:W-:Y:S01]  /*25f40*/  IMAD.WIDE R10, R21.reuse, 0x4, R2 ;  /* 0x00000004150a7825 */ /* 0x044fe200078e0202 */
[----:B------:R-:W-:Y:S01]  /*25f50*/  IADD3 R23, PT, PT, R21, UR30, RZ ;  /* 0x0000001e15177c10 */ /* 0x000fe2000fffe0ff */
[----:B------:R-:W2:Y:S01]  /*25f60*/  LDCU UR17, c[0x0][0x39c] ;  /* 0x00007380ff1177ac */ /* 0x000ea20008000800 */
[----:B---3--:R-:W-:Y:S01]  /*25f70*/  ISETP.GE.AND P3, PT, R0, UR9, PT ;  /* 0x0000000900007c0c */ /* 0x008fe2000bf66270 */
[----:B------:R-:W-:Y:S01]  /*25f80*/  VIADD R0, R247, 0x55 ;  /* 0x00000055f7007836 */ /* 0x000fe20000000000 */
[----:B------:R-:W-:Y:S01]  /*25f90*/  @P2 STG.E desc[UR28][R18.64], R184 ;  /* 0x000000b812002986 */ /* 0x000fe2000c10191c */
[----:B-1----:R-:W-:Y:S01]  /*25fa0*/  IMAD.WIDE R8, R21, 0x4, R228 ;  /* 0x0000000415087825 */ /* 0x002fe200078e02e4 */
[----:B------:R-:W1:Y:S02]  /*25fb0*/  LDCU UR15, c[0x0][0x398] ;  /* 0x00007300ff0f77ac */ /* 0x000e640008000800 */
[----:B------:R3:W-:Y:S01]  /*25fc0*/  @P5 STG.E desc[UR28][R10.64], R89 ;  /* 0x000000590a005986 */ /* 0x0007e2000c10191c */
[C---:B------:R-:W-:Y:S01]  /*25fd0*/  IMAD.WIDE R16, R23.reuse, 0x4, R2 ;  /* 0x0000000417107825 */ /* 0x040fe200078e0202 */
[----:B------:R-:W1:Y:S01]  /*25fe0*/  LDCU UR18, c[0x0][0x398] ;  /* 0x00007300ff1277ac */ /* 0x000e620008000800 */
[----:B------:R-:W-:Y:S01]  /*25ff0*/  ISETP.GE.AND P2, PT, R0, UR13, PT ;  /* 0x0000000d00007c0c */ /* 0x000fe2000bf46270 */
[----:B------:R1:W-:Y:S01]  /*26000*/  @P6 STG.E desc[UR28][R8.64], R189 ;  /* 0x000000bd08006986 */ /* 0x0003e2000c10191c */
[----:B------:R-:W-:Y:S01]  /*26010*/  ISETP.LT.AND P6, PT, R252, UR10, !P3 ;  /* 0x0000000afc007c0c */ /* 0x000fe2000dfc1270 */
[----:B------:R-:W2:Y:S01]  /*26020*/  LDCU UR19, c[0x0][0x398] ;  /* 0x00007300ff1377ac */ /* 0x000ea20008000800 */
[----:B----4-:R-:W-:Y:S01]  /*26030*/  ISETP.LT.AND P3, PT, R246, UR11, !P3 ;  /* 0x0000000bf6007c0c */ /* 0x010fe2000df61270 */
[----:B------:R4:W-:Y:S01]  /*26040*/  @P4 STG.E desc[UR28][R16.64], R193 ;  /* 0x000000c110004986 */ /* 0x0009e2000c10191c */
[----:B------:R-:W2:Y:S01]  /*26050*/  LDCU UR16, c[0x0][0x3b8] ;  /* 0x00007700ff1077ac */ /* 0x000ea20008000800 */
[C---:B---3--:R-:W-:Y:S01]  /*26060*/  IMAD.WIDE R10, R23.reuse, 0x4, R228 ;  /* 0x00000004170a7825 */ /* 0x048fe200078e02e4 */
[----:B------:R-:W-:Y:S01]  /*26070*/  IADD3 R23, PT, PT, R23, UR8, RZ ;  /* 0x0000000817177c10 */ /* 0x000fe2000fffe0ff */
[----:B------:R-:W3:Y:S03]  /*26080*/  LDCU UR21, c[0x0][0x39c] ;  /* 0x00007380ff1577ac */ /* 0x000ee60008000800 */
[----:B------:R-:W-:Y:S01]  /*26090*/  @P1 STG.E desc[UR28][R10.64], R185 ;  /* 0x000000b90a001986 */ /* 0x000fe2000c10191c */
[----:B------:R-:W-:Y:S01]  /*260a0*/  ISETP.LT.AND P1, PT, R252, UR14, !P2 ;  /* 0x0000000efc007c0c */ /* 0x000fe2000d721270 */
[----:B------:R-:W-:Y:S01]  /*260b0*/  VIADD R21, R23, UR12 ;  /* 0x0000000c17157c36 */ /* 0x000fe20008000000 */
[----:B------:R-:W3:Y:S01]  /*260c0*/  LDCU UR25, c[0x0][0x39c] ;  /* 0x00007380ff1977ac */ /* 0x000ee20008000800 */
[----:B------:R-:W-:-:S02]  /*260d0*/  VIADD R0, R247, 0x56 ;  /* 0x00000056f7007836 */ /* 0x000fc40000000000 */
[C---:B-1----:R-:W-:Y:S01]  /*260e0*/  IMAD.WIDE R8, R23.reuse, 0x4, R2 ;  /* 0x0000000417087825 */ /* 0x042fe200078e0202 */
[----:B------:R-:W1:Y:S03]  /*260f0*/  LDCU UR22, c[0x0][0x398] ;  /* 0x00007300ff1677ac */ /* 0x000e660008000800 */
[----:B----4-:R-:W-:Y:S01]  /*26100*/  IMAD.WIDE R16, R23, 0x4, R228 ;  /* 0x0000000417107825 */ /* 0x010fe200078e02e4 */
[----:B--2---:R-:W-:Y:S01]  /*26110*/  ISETP.GE.AND P5, PT, R0, UR17, PT ;  /* 0x0000001100007c0c */ /* 0x004fe2000bfa6270 */
[----:B------:R-:W2:Y:S02]  /*26120*/  LDCU UR20, c[0x0][0x3b8] ;  /* 0x00007700ff1477ac */ /* 0x000ea40008000800 */
[----:B------:R-:W-:Y:S01]  /*26130*/  IMAD.WIDE R18, R21, 0x4, R2 ;  /* 0x0000000415127825 */ /* 0x000fe200078e0202 */
[----:B------:R4:W-:Y:S01]  /*26140*/  @P6 STG.E desc[UR28][R8.64], R90 ;  /* 0x0000005a08006986 */ /* 0x0009e2000c10191c */
[----:B------:R-:W1:Y:S01]  /*26150*/  LDCU UR23, c[0x0][0x398] ;  /* 0x00007300ff1777ac */ /* 0x000e620008000800 */
[----:B------:R-:W-:-:S02]  /*26160*/  ISETP.LT.AND P2, PT, R246, UR15, !P2 ;  /* 0x0000000ff6007c0c */ /* 0x000fc4000d741270 */
[----:B------:R1:W-:Y:S01]  /*26170*/  @P3 STG.E desc[UR28][R16.64], R190 ;  /* 0x000000be10003986 */ /* 0x0003e2000c10191c */
[----:B------:R-:W1:Y:S01]  /*26180*/  LDCU UR26, c[0x0][0x398] ;  /* 0x00007300ff1a77ac */ /* 0x000e620008000800 */
[----:B------:R-:W-:Y:S02]  /*26190*/  VIADD R0, R247, 0x57 ;  /* 0x00000057f7007836 */ /* 0x000fe40000000000 */
[----:B------:R-:W-:Y:S01]  /*261a0*/  @P1 STG.E desc[UR28][R18.64], R194 ;  /* 0x000000c212001986 */ /* 0x000fe2000c10191c */
[----:B------:R-:W1:Y:S01]  /*261b0*/  LDCU UR27, c[0x0][0x398] ;  /* 0x00007300ff1b77ac */ /* 0x000e620008000800 */
[----:B------:R-:W-:Y:S02]  /*261c0*/  ISETP.LT.AND P1, PT, R252, UR18, !P5 ;  /* 0x00000012fc007c0c */ /* 0x000fe4000ef21270 */
[----:B------:R-:W-:Y:S01]  /*261d0*/  ISETP.LT.AND P5, PT, R246, UR19, !P5 ;  /* 0x00000013f6007c0c */ /* 0x000fe2000efa1270 */
[----:B------:R-:W2:Y:S01]  /*261e0*/  LDCU UR24, c[0x0][0x3b8] ;  /* 0x00007700ff1877ac */ /* 0x000ea20008000800 */
[----:B------:R-:W-:Y:S01]  /*261f0*/  VIADD R23, R21, UR16 ;  /* 0x0000001015177c36 */ /* 0x000fe20008000000 */
[----:B------:R-:W2:Y:S01]  /*26200*/  LDCU UR5, c[0x0][0x39c] ;  /* 0x00007380ff0577ac */ /* 0x000ea20008000800 */
[----:B---3--:R-:W-:Y:S01]  /*26210*/  ISETP.GE.AND P4, PT, R0, UR21, PT ;  /* 0x0000001500007c0c */ /* 0x008fe2000bf86270 */
[----:B------:R-:W-:-:S02]  /*26220*/  VIADD R0, R247, 0x58 ;  /* 0x00000058f7007836 */ /* 0x000fc40000000000 */
[----:B----4-:R-:W-:Y:S01]  /*26230*/  IMAD.WIDE R8, R21, 0x4, R228 ;  /* 0x0000000415087825 */ /* 0x010fe200078e02e4 */
[----:B------:R-:W3:Y:S03]  /*26240*/  LDCU UR52, c[0x0][0x39c] ;  /* 0x00007380ff3477ac */ /* 0x000ee60008000800 */
[C---:B------:R-:W-:Y:S01]  /*26250*/  IMAD.WIDE R10, R23.reuse, 0x4, R2 ;  /* 0x00000004170a7825 */ /* 0x040fe200078e0202 */
[----:B------:R-:W4:Y:S01]  /*26260*/  LDCU UR46, c[0x0][0x398] ;  /* 0x00007300ff2e77ac */ /* 0x000f220008000800 */
[----:B------:R-:W-:Y:S02]  /*26270*/  ISETP.GE.AND P6, PT, R0, UR25, PT ;  /* 0x0000001900007c0c */ /* 0x000fe4000bfc6270 */
[C---:B-1----:R-:W-:Y:S01]  /*26280*/  IMAD.WIDE R16, R23.reuse, 0x4, R228 ;  /* 0x0000000417107825 */ /* 0x042fe200078e02e4 */
[----:B------:R-:W1:Y:S01]  /*26290*/  LDCU UR31, c[0x0][0x3b8] ;  /* 0x00007700ff1f77ac */ /* 0x000e620008000800 */
[----:B------:R1:W-:Y:S01]  /*262a0*/  @P2 STG.E desc[UR28][R8.64], R186 ;  /* 0x000000ba08002986 */ /* 0x0003e2000c10191c */
[----:B------:R-:W3:Y:S03]  /*262b0*/  LDCU UR48, c[0x0][0x398] ;  /* 0x00007300ff3077ac */ /* 0x000ee60008000800 */
[----:B------:R1:W-:Y:S01]  /*262c0*/  @P1 STG.E desc[UR28][R10.64], R91 ;  /* 0x0000005b0a001986 */ /* 0x0003e2000c10191c */
[----:B------:R-:W-:Y:S01]  /*262d0*/  ISETP.LT.AND P1, PT, R252, UR22, !P4 ;  /* 0x00000016fc007c0c */ /* 0x000fe2000e721270 */
[----:B------:R-:W3:Y:S02]  /*262e0*/  LDCU UR54, c[0x0][0x398] ;  /* 0x00007300ff3677ac */ /* 0x000ee40008000800 */
[----:B------:R3:W-:Y:S01]  /*262f0*/  @P5 STG.E desc[UR28][R16.64], R191 ;  /* 0x000000bf10005986 */ /* 0x0007e2000c10191c */
[----:B--2---:R-:W-:-:S02]  /*26300*/  IADD3 R23, PT, PT, R23, UR20, RZ ;  /* 0x0000001417177c10 */ /* 0x004fc4000fffe0ff */
[----:B------:R-:W-:Y:S01]  /*26310*/  ISETP.LT.AND P4, PT, R246, UR23, !P4 ;  /* 0x00000017f6007c0c */ /* 0x000fe2000e781270 */
[----:B------:R-:W2:Y:S01]  /*26320*/  LDCU UR50, c[0x0][0x3b8] ;  /* 0x00007700ff3277ac */ /* 0x000ea20008000800 */
[----:B------:R-:W-:Y:S02]  /*26330*/  ISETP.LT.AND P5, PT, R252, UR26, !P6 ;  /* 0x0000001afc007c0c */ /* 0x000fe4000f7a1270 */
[----:B------:R-:W-:Y:S01]  /*26340*/  IADD3 R0, PT, PT, R247, 0x59, RZ ;  /* 0x00000059f7007810 */ /* 0x000fe20007ffe0ff */
[C---:B------:R-:W-:Y:S01]  /*26350*/  VIADD R21, R23.reuse, UR24 ;  /* 0x0000001817157c36 */ /* 0x040fe20008000000 */
[----:B------:R-:W-:Y:S01]  /*26360*/  ISETP.LT.AND P6, PT, R246, UR27, !P6 ;  /* 0x0000001bf6007c0c */ /* 0x000fe2000f7c1270 */
[----:B-1----:R-:W-:Y:S01]  /*26370*/  IMAD.WIDE R8, R23, 0x4, R2 ;  /* 0x0000000417087825 */ /* 0x002fe200078e0202 */
[----:B------:R-:W-:Y:S01]  /*26380*/  ISETP.GE.AND P3, PT, R0, UR5, PT ;  /* 0x0000000500007c0c */ /* 0x000fe2000bf66270 */
[----:B------:R-:W1:Y:S02]  /*26390*/  LDCU UR57, c[0x0][0x39c] ;  /* 0x00007380ff3977ac */ /* 0x000e640008000800 */
[----:B------:R-:W-:-:S02]  /*263a0*/  VIADD R0, R247, 0x5a ;  /* 0x0000005af7007836 */ /* 0x000fc40000000000 */
[----:B------:R-:W-:Y:S01]  /*263b0*/  IMAD.WIDE R10, R23, 0x4, R228 ;  /* 0x00000004170a7825 */ /* 0x000fe200078e02e4 */
[----:B------:R-:W1:Y:S03]  /*263c0*/  LDCU UR55, c[0x0][0x398] ;  /* 0x00007300ff3777ac */ /* 0x000e660008000800 */
[C---:B---3--:R-:W-:Y:S01]  /*263d0*/  IMAD.WIDE R16, R21.reuse, 0x4, R2 ;  /* 0x0000000415107825 */ /* 0x048fe200078e0202 */
[----:B------:R-:W3:Y:S01]  /*263e0*/  LDCU UR58, c[0x0][0x398] ;  /* 0x00007300ff3a77ac */ /* 0x000ee20008000800 */
[----:B------:R-:W-:Y:S02]  /*263f0*/  ISETP.GE.AND P2, PT, R0, UR52, PT ;  /* 0x0000003400007c0c */ /* 0x000fe4000bf46270 */
[C---:B------:R-:W-:Y:S01]  /*26400*/  IMAD.WIDE R18, R21.reuse, 0x4, R228 ;  /* 0x0000000415127825 */ /* 0x040fe200078e02e4 */
[----:B------:R1:W-:Y:S01]  /*26410*/  @P1 STG.E desc[UR28][R8.64], R195 ;  /* 0x000000c308001986 */ /* 0x0003e2000c10191c */
[----:B------:R-:W3:Y:S01]  /*26420*/  LDCU UR59, c[0x0][0x398] ;  /* 0x00007300ff3b77ac */ /* 0x000ee20008000800 */
[----:B------:R-:W-:-:S02]  /*26430*/  IADD3 R21, PT, PT, R21, UR31, RZ ;  /* 0x0000001f15157c10 */ /* 0x000fc4000fffe0ff */
[----:B------:R1:W-:Y:S01]  /*26440*/  @P4 STG.E desc[UR28][R10.64], R187 ;  /* 0x000000bb0a004986 */ /* 0x0003e2000c10191c */
[----:B----4-:R-:W-:Y:S01]  /*26450*/  ISETP.LT.AND P4, PT, R252, UR46, !P3 ;  /* 0x0000002efc007c0c */ /* 0x010fe2000df81270 */
[----:B------:R-:W4:Y:S02]  /*26460*/  LDCU UR56, c[0x0][0x3b8] ;  /* 0x00007700ff3877ac */ /* 0x000f240008000800 */
[----:B------:R3:W-:Y:S01]  /*26470*/  @P5 STG.E desc[UR28][R16.64], R92 ;  /* 0x0000005c10005986 */ /* 0x0007e2000c10191c */
[----:B------:R-:W-:Y:S01]  /*26480*/  ISETP.LT.AND P5, PT, R246, UR48, !P3 ;  /* 0x00000030f6007c0c */ /* 0x000fe2000dfa1270 */
[----:B------:R-:W4:Y:S02]  /*26490*/  LDCU UR61, c[0x0][0x39c] ;  /* 0x00007380ff3d77ac */ /* 0x000f240008000800 */
[----:B------:R-:W-:Y:S01]  /*264a0*/  @P6 STG.E desc[UR28][R18.64], R4 ;  /* 0x0000000412006986 */ /* 0x000fe2000c10191c */
[----:B------:R-:W-:Y:S01]  /*264b0*/  ISETP.LT.AND P6, PT, R252, UR54, !P2 ;  /* 0x00000036fc007c0c */ /* 0x000fe2000d7c1270 */
[----:B--2---:R-:W-:Y:S01]  /*264c0*/  VIADD R23, R21, UR50 ;  /* 0x0000003215177c36 */ /* 0x004fe20008000000 */
[----:B------:R-:W2:Y:S01]  /*264d0*/  LDCU UR65, c[0x0][0x39c] ;  /* 0x00007380ff4177ac */ /* 0x000ea20008000800 */
[----:B------:R-:W-:-:S02]  /*264e0*/  VIADD R0, R247, 0x5b ;  /* 0x0000005bf7007836 */ /* 0x000fc40000000000 */
[C---:B-1----:R-:W-:Y:S01]  /*264f0*/  IMAD.WIDE R8, R21.reuse, 0x4, R2 ;  /* 0x0000000415087825 */ /* 0x042fe200078e0202 */
[----:B------:R-:W1:Y:S03]  /*26500*/  LDCU UR62, c[0x0][0x398] ;  /* 0x00007300ff3e77ac */ /* 0x000e660008000800 */
[----:B------:R-:W-:Y:S01]  /*26510*/  IMAD.WIDE R10, R21, 0x4, R228 ;  /* 0x00000004150a7825 */ /* 0x000fe200078e02e4 */
[----:B------:R-:W1:Y:S01]  /*26520*/  LDCU UR60, c[0x0][0x3b8] ;  /* 0x00007700ff3c77ac */ /* 0x000e620008000800 */
[----:B------:R-:W-:Y:S02]  /*26530*/  ISETP.GE.AND P1, PT, R0, UR57, PT ;  /* 0x0000003900007c0c */ /* 0x000fe4000bf26270 */
[----:B---3--:R-:W-:Y:S01]  /*26540*/  IMAD.WIDE R16, R23, 0x4, R2 ;  /* 0x0000000417107825 */ /* 0x008fe200078e0202 */
[----:B------:R-:W3:Y:S01]  /*26550*/  LDCU UR63, c[0x0][0x398] ;  /* 0x00007300ff3f77ac */ /* 0x000ee20008000800 */
[----:B------:R2:W-:Y:S01]  /*26560*/  @P4 STG.E desc[UR28][R8.64], R196 ;  /* 0x000000c408004986 */ /* 0x0005e2000c10191c */
[----:B------:R-:W-:Y:S01]  /*26570*/  ISETP.LT.AND P4, PT, R246, UR55, !P2 ;  /* 0x00000037f6007c0c */ /* 0x000fe2000d781270 */
[----:B------:R-:W1:Y:S02]  /*26580*/  LDCU UR66, c[0x0][0x398] ;  /* 0x00007300ff4277ac */ /* 0x000e640008000800 */
[----:B------:R1:W-:Y:S01]  /*26590*/  @P5 STG.E desc[UR28][R10.64], R200 ;  /* 0x000000c80a005986 */ /* 0x0003e2000c10191c */
[----:B------:R-:W-:Y:S01]  /*265a0*/  VIADD R0, R247, 0x5c ;  /* 0x0000005cf7007836 */ /* 0x000fe20000000000 */
[----:B------:R-:W3:Y:S02]  /*265b0*/  LDCU UR67, c[0x0][0x398] ;  /* 0x00007300ff4377ac */ /* 0x000ee40008000800 */
[----:B------:R1:W-:Y:S01]  /*265c0*/  @P6 STG.E desc[UR28][R16.64], R93 ;  /* 0x0000005d10006986 */ /* 0x0003e2000c10191c */
[----:B------:R-:W-:Y:S01]  /*265d0*/  ISETP.LT.AND P6, PT, R252, UR58, !P1 ;  /* 0x0000003afc007c0c */ /* 0x000fe2000cfc1270 */
[----:B------:R-:W3:Y:S01]  /*265e0*/  LDCU UR64, c[0x0][0x3b8] ;  /* 0x00007700ff4077ac */ /* 0x000ee20008000800 */
[----:B------:R-:W-:Y:S01]  /*265f0*/  ISETP.LT.AND P1, PT, R246, UR59, !P1 ;  /* 0x0000003bf6007c0c */ /* 0x000fe2000cf21270 */
[C---:B--2---:R-:W-:Y:S01]  /*26600*/  IMAD.WIDE R8, R23.reuse, 0x4, R228 ;  /* 0x0000000417087825 */ /* 0x044fe200078e02e4 */
[----:B------:R-:W2:Y:S03]  /*26610*/  LDCU UR69, c[0x0][0x39c] ;  /* 0x00007380ff4577ac */ /* 0x000ea60008000800 */
[----:B----4-:R-:W-:Y:S01]  /*26620*/  VIADD R23, R23, UR56 ;  /* 0x0000003817177c36 */ /* 0x010fe20008000000 */
[----:B------:R-:W-:Y:S01]  /*26630*/  ISETP.GE.AND P3, PT, R0, UR61, PT ;  /* 0x0000003d00007c0c */ /* 0x000fe2000bf66270 */
[----:B------:R-:W4:Y:S01]  /*26640*/  LDCU UR73, c[0x0][0x39c] ;  /* 0x00007380ff4977ac */ /* 0x000f220008000800 */
[----:B------:R-:W-:Y:S01]  /*26650*/  IADD3 R0, PT, PT, R247, 0x5d, RZ ;  /* 0x0000005df7007810 */ /* 0x000fe20007ffe0ff */
[C---:B-1----:R-:W-:Y:S01]  /*26660*/  IMAD.WIDE R10, R23.reuse, 0x4, R2 ;  /* 0x00000004170a7825 */ /* 0x042fe200078e0202 */
[----:B------:R1:W-:Y:S01]  /*26670*/  @P4 STG.E desc[UR28][R8.64], R5 ;  /* 0x0000000508004986 */ /* 0x0003e2000c10191c */
[----:B------:R-:W1:Y:S02]  /*26680*/  LDCU UR70, c[0x0][0x398] ;  /* 0x00007300ff4677ac */ /* 0x000e640008000800 */
[C---:B------:R-:W-:Y:S01]  /*26690*/  IMAD.WIDE R16, R23.reuse, 0x4, R228 ;  /* 0x0000000417107825 */ /* 0x040fe200078e02e4 */
[----:B------:R-:W-:Y:S01]  /*266a0*/  ISETP.GE.AND P2, PT, R0, UR65, PT ;  /* 0x0000004100007c0c */ /* 0x000fe2000bf46270 */
[----:B------:R-:W1:Y:S01]  /*266b0*/  LDCU UR71, c[0x0][0x398] ;  /* 0x00007300ff4777ac */ /* 0x000e620008000800 */
[----:B------:R-:W-:Y:S01]  /*266c0*/  ISETP.LT.AND P4, PT, R252, UR62, !P3 ;  /* 0x0000003efc007c0c */ /* 0x000fe2000df81270 */
[----:B------:R1:W-:Y:S01]  /*266d0*/  @P6 STG.E desc[UR28][R10.64], R197 ;  /* 0x000000c50a006986 */ /* 0x0003e2000c10191c */
[----:B------:R-:W-:Y:S01]  /*266e0*/  IADD3 R21, PT, PT, R23, UR60, RZ ;  /* 0x0000003c17157c10 */ /* 0x000fe2000fffe0ff */
[----:B------:R-:W1:Y:S01]  /*266f0*/  LDCU UR68, c[0x0][0x3b8] ;  /* 0x00007700ff4477ac */ /* 0x000e620008000800 */
[----:B---3--:R-:W-:Y:S01]  /*26700*/  ISETP.LT.AND P3, PT, R246, UR63, !P3 ;  /* 0x0000003ff6007c0c */ /* 0x008fe2000df61270 */
[----:B------:R-:W-:Y:S01]  /*26710*/  @P1 STG.E desc[UR28][R16.64], R201 ;  /* 0x000000c910001986 */ /* 0x000fe2000c10191c */
[----:B------:R-:W3:Y:S01]  /*26720*/  LDCU UR74, c[0x0][0x398] ;  /* 0x00007300ff4a77ac */ /* 0x000ee20008000800 */
[----:B------:R-:W-:Y:S01]  /*26730*/  ISETP.LT.AND P1, PT, R252, UR66, !P2 ;  /* 0x00000042fc007c0c */ /* 0x000fe2000d721270 */
[----:B------:R-:W-:Y:S01]  /*26740*/  VIADD R0, R247, 0x5e ;  /* 0x0000005ef7007836 */ /* 0x000fe20000000000 */
[----:B------:R-:W3:Y:S01]  /*26750*/  LDCU UR76, c[0x0][0x398] ;  /* 0x00007300ff4c77ac */ /* 0x000ee20008000800 */
[----:B------:R-:W-:-:S02]  /*26760*/  ISETP.LT.AND P2, PT, R246, UR67, !P2 ;  /* 0x00000043f6007c0c */ /* 0x000fc4000d741270 */
[C---:B------:R-:W-:Y:S01]  /*26770*/  IADD3 R23, PT, PT, R21.reuse, UR64, RZ ;  /* 0x0000004015177c10 */ /* 0x040fe2000fffe0ff */
[----:B------:R-:W3:Y:S01]  /*26780*/  LDCU UR72, c[0x0][0x3b8] ;  /* 0x00007700ff4877ac */ /* 0x000ee20008000800 */
[----:B--2---:R-:W-:Y:S01]  /*26790*/  ISETP.GE.AND P5, PT, R0, UR69, PT ;  /* 0x0000004500007c0c */ /* 0x004fe2000bfa6270 */
[----:B------:R-:W2:Y:S01]  /*267a0*/  LDCU UR38, c[0x0][0x39c] ;  /* 0x00007380ff2677ac */ /* 0x000ea20008000800 */
[----:B------:R-:W-:Y:S01]  /*267b0*/  IMAD.WIDE R18, R21, 0x4, R2 ;  /* 0x0000000415127825 */ /* 0x000fe200078e0202 */
[----:B------:R-:W2:Y:S03]  /*267c0*/  LDCU UR9, c[0x0][0x39c] ;  /* 0x00007380ff0977ac */ /* 0x000ea60008000800 */
[----:B------:R-:W-:Y:S02]  /*267d0*/  VIADD R0, R247, 0x5f ;  /* 0x0000005ff7007836 */ /* 0x000fe40000000000 */
[----:B-1----:R-:W-:Y:S01]  /*267e0*/  IMAD.WIDE R4, R21, 0x4, R228 ;  /* 0x0000000415047825 */ /* 0x002fe200078e02e4 */
[----:B------:R-:W1:Y:S03]  /*267f0*/  LDCU UR33, c[0x0][0x398] ;  /* 0x00007300ff2177ac */ /* 0x000e660008000800 */
[C---:B------:R-:W-:Y:S01]  /*26800*/  IMAD.WIDE R8, R23.reuse, 0x4, R2 ;  /* 0x0000000417087825 */ /* 0x040fe200078e0202 */
[----:B------:R1:W-:Y:S01]  /*26810*/  @P4 STG.E desc[UR28][R18.64], R94 ;  /* 0x0000005e12004986 */ /* 0x0003e2000c10191c */
[----:B------:R-:W1:Y:S02]  /*26820*/  LDCU UR34, c[0x0][0x398] ;  /* 0x00007300ff2277ac */ /* 0x000e640008000800 */
[----:B------:R-:W-:Y:S01]  /*26830*/  IMAD.WIDE R10, R23, 0x4, R228 ;  /* 0x00000004170a7825 */ /* 0x000fe200078e02e4 */
[----:B----4-:R-:W-:Y:S01]  /*26840*/  ISETP.GE.AND P6, PT, R0, UR73, PT ;  /* 0x0000004900007c0c */ /* 0x010fe2000bfc6270 */
[----:B------:R4:W-:Y:S01]  /*26850*/  @P3 STG.E desc[UR28][R4.64], R6 ;  /* 0x0000000604003986 */ /* 0x0009e2000c10191c */
[----:B------:R-:W4:Y:S03]  /*26860*/  LDCU UR75, c[0x0][0x3b8] ;  /* 0x00007700ff4b77ac */ /* 0x000f260008000800 */
[----:B------:R4:W-:Y:S01]  /*26870*/  @P1 STG.E desc[UR28][R8.64], R198 ;  /* 0x000000c608001986 */ /* 0x0009e2000c10191c */
[----:B------:R-:W4:Y:S01]  /*26880*/  LDCU UR40, c[0x0][0x398] ;  /* 0x00007300ff2877ac */ /* 0x000f220008000800 */
[----:B------:R-:W-:Y:S01]  /*26890*/  ISETP.LT.AND P1, PT, R252, UR70, !P5 ;  /* 0x00000046fc007c0c */ /* 0x000fe2000ef21270 */
[----:B------:R-:W-:Y:S01]  /*268a0*/  VIADD R0, R247, 0x60 ;  /* 0x00000060f7007836 */ /* 0x000fe20000000000 */
[----:B------:R4:W-:Y:S01]  /*268b0*/  @P2 STG.E desc[UR28][R10.64], R202 ;  /* 0x000000ca0a002986 */ /* 0x0009e2000c10191c */
[----:B------:R-:W-:Y:S01]  /*268c0*/  ISETP.LT.AND P5, PT, R246, UR71, !P5 ;  /* 0x00000047f6007c0c */ /* 0x000fe2000efa1270 */
[----:B------:R-:W-:Y:S01]  /*268d0*/  VIADD R23, R23, UR68 ;  /* 0x0000004417177c36 */ /* 0x000fe20008000000 */
[----:B---3--:R-:W-:Y:S01]  /*268e0*/  ISETP.LT.AND P2, PT, R252, UR74, !P6 ;  /* 0x0000004afc007c0c */ /* 0x008fe2000f741270 */
[----:B------:R-:W3:Y:S01]  /*268f0*/  LDCU UR44, c[0x0][0x3b8] ;  /* 0x00007700ff2c77ac */ /* 0x000ee20008000800 */
[----:B------:R-:W-:Y:S01]  /*26900*/  ISETP.LT.AND P6, PT, R246, UR76, !P6 ;  /* 0x0000004cf6007c0c */ /* 0x000fe2000f7c1270 */
[----:B-1----:R-:W-:Y:S01]  /*26910*/  VIADD R19, R23, UR72 ;  /* 0x0000004817137c36 */ /* 0x002fe20008000000 */
[----:B--2---:R-:W-:Y:S01]  /*26920*/  ISETP.GE.AND P4, PT, R0, UR38, PT ;  /* 0x0000002600007c0c */ /* 0x004fe2000bf86270 */
[----:B------:R-:W-:Y:S01]  /*26930*/  VIADD R0, R247, 0x61 ;  /* 0x00000061f7007836 */ /* 0x000fe20000000000 */
[----:B------:R-:W1:Y:S01]  /*26940*/  LDCU UR30, c[0x0][0x39c] ;  /* 0x00007380ff1e77ac */ /* 0x000e620008000800 */
[C---:B----4-:R-:W-:Y:S01]  /*26950*/  IMAD.WIDE R4, R23.reuse, 0x4, R2 ;  /* 0x0000000417047825 */ /* 0x050fe200078e0202 */
[----:B------:R-:W2:Y:S03]  /*26960*/  LDCU UR36, c[0x0][0x398] ;  /* 0x00007300ff2477ac */ /* 0x000ea60008000800 */
[----:B------:R-:W-:Y:S01]  /*26970*/  IMAD.WIDE R8, R23, 0x4, R228 ;  /* 0x0000000417087825 */ /* 0x000fe200078e02e4 */
[----:B------:R-:W-:Y:S01]  /*26980*/  ISETP.GE.AND P3, PT, R0, UR9, PT ;  /* 0x0000000900007c0c */ /* 0x000fe2000bf66270 */
[----:B------:R-:W4:Y:S02]  /*26990*/  LDCU UR7, c[0x0][0x398] ;  /* 0x00007300ff0777ac */ /* 0x000f240008000800 */
[C---:B------:R-:W-:Y:S01]  /*269a0*/  IMAD.WIDE R10, R19.reuse, 0x4, R2 ;  /* 0x00000004130a7825 */ /* 0x040fe200078e0202 */
[----:B------:R1:W-:Y:S01]  /*269b0*/  @P1 STG.E desc[UR28][R4.64], R95 ;  /* 0x0000005f04001986 */ /* 0x0003e2000c10191c */
[----:B------:R-:W2:Y:S02]  /*269c0*/  LDCU UR17, c[0x0][0x398] ;  /* 0x00007300ff1177ac */ /* 0x000ea40008000800 */
[C---:B------:R-:W-:Y:S01]  /*269d0*/  IMAD.WIDE R16, R19.reuse, 0x4, R228 ;  /* 0x0000000413107825 */ /* 0x040fe200078e02e4 */
[----:B------:R-:W-:Y:S01]  /*269e0*/  @P5 STG.E desc[UR28][R8.64], R7 ;  /* 0x0000000708005986 */ /* 0x000fe2000c10191c */
[----:B------:R-:W-:Y:S01]  /*269f0*/  ISETP.LT.AND P5, PT, R252, UR33, !P4 ;  /* 0x00000021fc007c0c */ /* 0x000fe2000e7a1270 */
[----:B------:R-:W2:Y:S01]  /*26a00*/  LDCU UR13, c[0x0][0x3b8] ;  /* 0x00007700ff0d77ac */ /* 0x000ea20008000800 */
[----:B------:R-:W-:Y:S01]  /*26a10*/  ISETP.LT.AND P4, PT, R246, UR34, !P4 ;  /* 0x00000022f6007c0c */ /* 0x000fe2000e781270 */
[----:B------:R3:W-:Y:S01]  /*26a20*/  @P2 STG.E desc[UR28][R10.64], R199 ;  /* 0x000000c70a002986 */ /* 0x0007e2000c10191c */
[----:B------:R-:W-:Y:S01]  /*26a30*/  VIADD R19, R19, UR75 ;  /* 0x0000004b13137c36 */ /* 0x000fe20008000000 */
[----:B------:R-:W2:Y:S02]  /*26a40*/  LDCU UR10, c[0x0][0x39c] ;  /* 0x00007380ff0a77ac */ /* 0x000ea40008000800 */
[----:B------:R-:W-:Y:S01]  /*26a50*/  @P6 STG.E desc[UR28][R16.64], R203 ;  /* 0x000000cb10006986 */ /* 0x000fe2000c10191c */
[----:B------:R-:W-:Y:S01]  /*26a60*/  ISETP.LT.AND P6, PT, R252, UR40, !P3 ;  /* 0x00000028fc007c0c */ /* 0x000fe2000dfc1270 */
[----:B-1----:R-:W-:Y:S01]  /*26a70*/  IMAD.WIDE R4, R19, 0x4, R2 ;  /* 0x0000000413047825 */ /* 0x002fe200078e0202 */
[----:B------:R-:W-:Y:S01]  /*26a80*/  IADD3 R0, PT, PT, R247, 0x62, RZ ;  /* 0x00000062f7007810 */ /* 0x000fe20007ffe0ff */
[----:B------:R-:W1:Y:S01]  /*26a90*/  LDCU UR15, c[0x0][0x39c] ;  /* 0x00007380ff0f77ac */ /* 0x000e620008000800 */
[----:B------:R-:W1:Y:S01]  /*26aa0*/  LDS.128 R20, [R244] ;  /* 0x00000000f4147984 */ /* 0x000e620000000c00 */
[C---:B---3--:R-:W-:Y:S01]  /*26ab0*/  VIADD R11, R19.reuse, UR44 ;  /* 0x0000002c130b7c36 */ /* 0x048fe20008000000 */
[----:B------:R-:W3:Y:S01]  /*26ac0*/  LDCU UR11, c[0x0][0x398] ;  /* 0x00007300ff0b77ac */ /* 0x000ee20008000800 */
[----:B------:R-:W-:Y:S01]  /*26ad0*/  IMAD.WIDE R6, R19, 0x4, R228 ;  /* 0x0000000413067825 */ /* 0x000fe200078e02e4 */
[----:B------:R-:W-:Y:S01]  /*26ae0*/  ISETP.GE.AND P1, PT, R0, UR30, PT ;  /* 0x0000001e00007c0c */ /* 0x000fe2000bf26270 */
[----:B------:R-:W1:Y:S02]  /*26af0*/  LDCU UR12, c[0x0][0x398] ;  /* 0x00007300ff0c77ac */ /* 0x000e640008000800 */
[----:B------:R-:W-:Y:S01]  /*26b00*/  IMAD.WIDE R8, R11, 0x4, R2 ;  /* 0x000000040b087825 */ /* 0x000fe200078e0202 */
[----:B------:R3:W-:Y:S01]  /*26b10*/  @P5 STG.E desc[UR28][R4.64], R96 ;  /* 0x0000006004005986 */ /* 0x0007e2000c10191c */
[----:B------:R-:W1:Y:S01]  /*26b20*/  LDCU UR8, c[0x0][0x3b8] ;  /* 0x00007700ff0877ac */ /* 0x000e620008000800 */
[----:B--2---:R-:W-:-:S02]  /*26b30*/  ISETP.LT.AND P3, PT, R246, UR36, !P3 ;  /* 0x00000024f6007c0c */ /* 0x004fc4000df61270 */
[----:B------:R2:W-:Y:S01]  /*26b40*/  @P4 STG.E desc[UR28][R6.64], R52 ;  /* 0x0000003406004986 */ /* 0x0005e2000c10191c */
[----:B------:R-:W1:Y:S03]  /*26b50*/  LDCU UR5, c[0x0][0x398] ;  /* 0x00007300ff0577ac */ /* 0x000e660008000800 */
[----:B------:R2:W-:Y:S01]  /*26b60*/  @P6 STG.E desc[UR28][R8.64], R220 ;  /* 0x000000dc08006986 */ /* 0x0005e2000c10191c */
[----:B----4-:R-:W-:Y:S01]  /*26b70*/  ISETP.LT.AND P6, PT, R252, UR7, !P1 ;  /* 0x00000007fc007c0c */ /* 0x010fe2000cfc1270 */
[----:B------:R-:W4:Y:S01]  /*26b80*/  LDCU UR16, c[0x0][0x398] ;  /* 0x00007300ff1077ac */ /* 0x000f220008000800 */
[----:B------:R-:W-:Y:S02]  /*26b90*/  IADD3 R0, PT, PT, R247, 0x63, RZ ;  /* 0x00000063f7007810 */ /* 0x000fe40007ffe0ff */
[----:B------:R-:W-:Y:S01]  /*26ba0*/  ISETP.LT.AND P1, PT, R246, UR17, !P1 ;  /* 0x00000011f6007c0c */ /* 0x000fe2000cf21270 */
[----:B------:R-:W4:Y:S01]  /*26bb0*/  LDCU UR14, c[0x0][0x3b8] ;  /* 0x00007700ff0e77ac */ /* 0x000f220008000800 */
[C---:B---3--:R-:W-:Y:S01]  /*26bc0*/  IMAD.WIDE R4, R11.reuse, 0x4, R228 ;  /* 0x000000040b047825 */ /* 0x048fe200078e02e4 */
[----:B------:R-:W-:Y:S01]  /*26bd0*/  ISETP.GE.AND P2, PT, R0, UR10, PT ;  /* 0x0000000a00007c0c */ /* 0x000fe2000bf46270 */
[----:B------:R-:W3:Y:S02]  /*26be0*/  LDCU UR19, c[0x0][0x39c] ;  /* 0x00007380ff1377ac */ /* 0x000ee40008000800 */
[----:B------:R-:W-:-:S02]  /*26bf0*/  VIADD R11, R11, UR13 ;  /* 0x0000000d0b0b7c36 */ /* 0x000fc40008000000 */
[----:B------:R-:W-:Y:S01]  /*26c00*/  VIADD R0, R247, 0x64 ;  /* 0x00000064f7007836 */ /* 0x000fe20000000000 */
[----:B------:R-:W3:Y:S01]  /*26c10*/  LDCU UR23, c[0x0][0x39c] ;  /* 0x00007380ff1777ac */ /* 0x000ee20008000800 */
[C---:B--2---:R-:W-:Y:S01]  /*26c20*/  IMAD.WIDE R6, R11.reuse, 0x4, R2 ;  /* 0x000000040b067825 */ /* 0x044fe200078e0202 */
[----:B------:R2:W-:Y:S01]  /*26c30*/  @P3 STG.E desc[UR28][R4.64], R216 ;  /* 0x000000d804003986 */ /* 0x0005e2000c10191c */
[----:B------:R-:W2:Y:S02]  /*26c40*/  LDCU UR18, c[0x0][0x3b8] ;  /* 0x00007700ff1277ac */ /* 0x000ea40008000800 */
[----:B------:R-:W-:Y:S01]  /*26c50*/  IMAD.WIDE R8, R11, 0x4, R228 ;  /* 0x000000040b087825 */ /* 0x000fe200078e02e4 */
[----:B-1----:R-:W-:Y:S01]  /*26c60*/  ISETP.GE.AND P5, PT, R0, UR15, PT ;  /* 0x0000000f00007c0c */ /* 0x002fe2000bfa6270 */
[----:B------:R-:W1:Y:S01]  /*26c70*/  LDCU UR20, c[0x0][0x398] ;  /* 0x00007300ff1477ac */ /* 0x000e620008000800 */
[----:B------:R-:W-:Y:S01]  /*26c80*/  ISETP.LT.AND P3, PT, R252, UR11, !P2 ;  /* 0x0000000bfc007c0c */ /* 0x000fe2000d761270 */
[----:B------:R1:W-:Y:S01]  /*26c90*/  @P6 STG.E desc[UR28][R6.64], R97 ;  /* 0x0000006106006986 */ /* 0x0003e2000c10191c */
[----:B------:R-:W1:Y:S01]  /*26ca0*/  LDCU UR21, c[0x0][0x398] ;  /* 0x00007300ff1577ac */ /* 0x000e620008000800 */
[----:B------:R-:W-:-:S02]  /*26cb0*/  ISETP.LT.AND P2, PT, R246, UR12, !P2 ;  /* 0x0000000cf6007c0c */ /* 0x000fc4000d741270 */
[----:B------:R1:W-:Y:S01]  /*26cc0*/  @P1 STG.E desc[UR28][R8.64], R53 ;  /* 0x0000003508001986 */ /* 0x0003e2000c10191c */
[----:B------:R-:W1:Y:S01]  /*26cd0*/  LDCU UR24, c[0x0][0x398] ;  /* 0x00007300ff1877ac */ /* 0x000e620008000800 */
[----:B------:R-:W-:Y:S01]  /*26ce0*/  VIADD R17, R11, UR8 ;  /* 0x000000080b117c36 */ /* 0x000fe20008000000 */
[----:B------:R-:W-:Y:S01]  /*26cf0*/  ISETP.LT.AND P1, PT, R252, UR5, !P5 ;  /* 0x00000005fc007c0c */ /* 0x000fe2000ef21270 */
[----:B------:R-:W1:Y:S01]  /*26d00*/  LDCU UR25, c[0x0][0x398] ;  /* 0x00007300ff1977ac */ /* 0x000e620008000800 */
[----:B----4-:R-:W-:Y:S01]  /*26d10*/  ISETP.LT.AND P5, PT, R246, UR16, !P5 ;  /* 0x00000010f6007c0c */ /* 0x010fe2000efa1270 */
[----:B------:R-:W4:Y:S01]  /*26d20*/  LDCU UR22, c[0x0][0x3b8] ;  /* 0x00007700ff1677ac */ /* 0x000f220008000800 */
[----:B------:R-:W-:Y:S01]  /*26d30*/  IADD3 R0, PT, PT, R247, 0x65, RZ ;  /* 0x00000065f7007810 */ /* 0x000fe20007ffe0ff */
[C---:B------:R-:W-:Y:S01]  /*26d40*/  VIADD R19, R17.reuse, UR14 ;  /* 0x0000000e11137c36 */ /* 0x040fe20008000000 */
[----:B------:R-:W4:Y:S01]  /*26d50*/  LDCU UR27, c[0x0][0x39c] ;  /* 0x00007380ff1b77ac */ /* 0x000f220008000800 */
[----:B------:R-:W-:Y:S01]  /*26d60*/  IMAD.WIDE R10, R17, 0x4, R2 ;  /* 0x00000004110a7825 */ /* 0x000fe200078e0202 */
[----:B---3--:R-:W-:-:S02]  /*26d70*/  ISETP.GE.AND P4, PT, R0, UR19, PT ;  /* 0x0000001300007c0c */ /* 0x008fc4000bf86270 */
[----:B------:R-:W-:Y:S01]  /*26d80*/  IADD3 R0, PT, PT, R247, 0x66, RZ ;  /* 0x00000066f7007810 */ /* 0x000fe20007ffe0ff */
[----:B--2---:R-:W-:Y:S01]  /*26d90*/  IMAD.WIDE R4, R17, 0x4, R228 ;  /* 0x0000000411047825 */ /* 0x004fe200078e02e4 */
[----:B------:R-:W2:Y:S03]  /*26da0*/  LDCU UR50, c[0x0][0x39c] ;  /* 0x00007380ff3277ac */ /* 0x000ea60008000800 */
[C---:B-1----:R-:W-:Y:S01]  /*26db0*/  IMAD.WIDE R6, R19.reuse, 0x4, R2 ;  /* 0x0000000413067825 */ /* 0x042fe200078e0202 */
[----:B------:R-:W1:Y:S01]  /*26dc0*/  LDCU UR26, c[0x0][0x3b8] ;  /* 0x00007700ff1a77ac */ /* 0x000e620008000800 */
[----:B------:R-:W-:Y:S02]  /*26dd0*/  @P3 STG.E desc[UR28][R10.64], R221 ;  /* 0x000000dd0a003986 */ /* 0x000fe4000c10191c */
[C---:B------:R-:W-:Y:S01]  /*26de0*/  IMAD.WIDE R8, R19.reuse, 0x4, R228 ;  /* 0x0000000413087825 */ /* 0x040fe200078e02e4 */
[----:B------:R-:W3:Y:S01]  /*26df0*/  LDCU UR31, c[0x0][0x398] ;  /* 0x00007300ff1f77ac */ /* 0x000ee20008000800 */
[----:B------:R-:W-:Y:S01]  /*26e00*/  ISETP.GE.AND P6, PT, R0, UR23, PT ;  /* 0x0000001700007c0c */ /* 0x000fe2000bfc6270 */
[----:B------:R1:W-:Y:S01]  /*26e10*/  @P2 STG.E desc[UR28][R4.64], R217 ;  /* 0x000000d904002986 */ /* 0x0003e2000c10191c */
[----:B------:R-:W2:Y:S01]  /*26e20*/  LDCU UR32, c[0x0][0x398] ;  /* 0x00007300ff2077ac */ /* 0x000ea20008000800 */
[----:B------:R-:W-:-:S02]  /*26e30*/  VIADD R19, R19, UR18 ;  /* 0x0000001213137c36 */ /* 0x000fc40008000000 */
[----:B------:R2:W-:Y:S01]  /*26e40*/  @P1 STG.E desc[UR28][R6.64], R98 ;  /* 0x0000006206001986 */ /* 0x0005e2000c10191c */
[----:B------:R-:W-:Y:S01]  /*26e50*/  ISETP.LT.AND P1, PT, R252, UR20, !P4 ;  /* 0x00000014fc007c0c */ /* 0x000fe2000e721270 */
[----:B------:R-:W3:Y:S01]  /*26e60*/  LDCU UR46, c[0x0][0x398] ;  /* 0x00007300ff2e77ac */ /* 0x000ee20008000800 */
[----:B------:R-:W-:Y:S01]  /*26e70*/  ISETP.LT.AND P4, PT, R246, UR21, !P4 ;  /* 0x00000015f6007c0c */ /* 0x000fe2000e781270 */
[----:B------:R2:W-:Y:S01]  /*26e80*/  @P5 STG.E desc[UR28][R8.64], R54 ;  /* 0x0000003608005986 */ /* 0x0005e2000c10191c */
[----:B------:R-:W-:Y:S01]  /*26e90*/  ISETP.LT.AND P5, PT, R252, UR24, !P6 ;  /* 0x00000018fc007c0c */ /* 0x000fe2000f7a1270 */
[----:B------:R-:W3:Y:S01]  /*26ea0*/  LDCU UR42, c[0x0][0x3b8] ;  /* 0x00007700ff2a77ac */ /* 0x000ee20008000800 */
[----:B------:R-:W-:Y:S01]  /*26eb0*/  VIADD R0, R247, 0x67 ;  /* 0x00000067f7007836 */ /* 0x000fe20000000000 */
[----:B------:R-:W-:Y:S02]  /*26ec0*/  ISETP.LT.AND P6, PT, R246, UR25, !P6 ;  /* 0x00000019f6007c0c */ /* 0x000fe4000f7c1270 */
[C---:B----4-:R-:W-:Y:S01]  /*26ed0*/  IADD3 R17, PT, PT, R19.reuse, UR22, RZ ;  /* 0x0000001613117c10 */ /* 0x050fe2000fffe0ff */
[----:B-1----:R-:W-:Y:S01]  /*26ee0*/  IMAD.WIDE R4, R19, 0x4, R2 ;  /* 0x0000000413047825 */ /* 0x002fe200078e0202 */
[----:B------:R-:W-:Y:S01]  /*26ef0*/  ISETP.GE.AND P3, PT, R0, UR27, PT ;  /* 0x0000001b00007c0c */ /* 0x000fe2000bf66270 */
[----:B------:R-:W1:Y:S01]  /*26f00*/  LDCU UR54, c[0x0][0x39c] ;  /* 0x00007380ff3677ac */ /* 0x000e620008000800 */
[----:B------:R-:W-:Y:S01]  /*26f10*/  IADD3 R0, PT, PT, R247, 0x68, RZ ;  /* 0x00000068f7007810 */ /* 0x000fe20007ffe0ff */
[----:B--2---:R-:W-:Y:S01]  /*26f20*/  IMAD.WIDE R6, R19, 0x4, R228 ;  /* 0x0000000413067825 */ /* 0x004fe200078e02e4 */
[----:B------:R2:W-:Y:S01]  /*26f30*/  @P1 STG.E desc[UR28][R4.64], R222 ;  /* 0x000000de04001986 */ /* 0x0005e2000c10191c */
[----:B------:R-:W4:Y:S02]  /*26f40*/  LDCU UR48, c[0x0][0x398] ;  /* 0x00007300ff3077ac */ /* 0x000f240008000800 */
[C---:B------:R-:W-:Y:S01]  /*26f50*/  IMAD.WIDE R8, R17.reuse, 0x4, R2 ;  /* 0x0000000411087825 */ /* 0x040fe200078e0202 */
[----:B------:R-:W-:Y:S01]  /*26f60*/  ISETP.GE.AND P2, PT, R0, UR50, PT ;  /* 0x0000003200007c0c */ /* 0x000fe2000bf46270 */
[----:B------:R-:W1:Y:S02]  /*26f70*/  LDCU UR9, c[0x0][0x398] ;  /* 0x00007300ff0977ac */ /* 0x000e640008000800 */
[C---:B------:R-:W-:Y:S01]  /*26f80*/  IMAD.WIDE R10, R17.reuse, 0x4, R228 ;  /* 0x00000004110a7825 */ /* 0x040fe200078e02e4 */
[----:B------:R1:W-:Y:S01]  /*26f90*/  @P4 STG.E desc[UR28][R6.64], R218 ;  /* 0x000000da06004986 */ /* 0x0003e2000c10191c */
[----:B------:R-:W4:Y:S01]  /*26fa0*/  LDCU UR52, c[0x0][0x398] ;  /* 0x00007300ff3477ac */ /* 0x000f220008000800 */
[----:B---3--:R-:W-:Y:S01]  /*26fb0*/  ISETP.LT.AND P4, PT, R252, UR31, !P3 ;  /* 0x0000001ffc007c0c */ /* 0x008fe2000df81270 */
[----:B------:R-:W-:Y:S01]  /*26fc0*/  VIADD R17, R17, UR26 ;  /* 0x0000001a11117c36 */ /* 0x000fe20008000000 */
[----:B------:R3:W-:Y:S01]  /*26fd0*/  @P5 STG.E desc[UR28][R8.64], R99 ;  /* 0x0000006308005986 */ /* 0x0007e2000c10191c */
[----:B------:R-:W4:Y:S01]  /*26fe0*/  LDCU UR38, c[0x0][0x3b8] ;  /* 0x00007700ff2677ac */ /* 0x000f220008000800 */
[----:B------:R-:W-:-:S02]  /*26ff0*/  ISETP.LT.AND P5, PT, R246, UR32, !P3 ;  /* 0x00000020f6007c0c */ /* 0x000fc4000dfa1270 */
[----:B------:R-:W-:Y:S01]  /*27000*/  @P6 STG.E desc[UR28][R10.64], R55 ;  /* 0x000000370a006986 */ /* 0x000fe2000c10191c */
[----:B------:R-:W-:Y:S01]  /*27010*/  ISETP.LT.AND P6, PT, R252, UR46, !P2 ;  /* 0x0000002efc007c0c */ /* 0x000fe2000d7c1270 */
[----:B------:R-:W4:Y:S01]  /*27020*/  LDCU UR56, c[0x0][0x39c] ;  /* 0x00007380ff3877ac */ /* 0x000f220008000800 */
[----:B------:R-:W-:Y:S01]  /*27030*/  IADD3 R19, PT, PT, R17, UR42, RZ ;  /* 0x0000002a11137c10 */ /* 0x000fe2000fffe0ff */
[----:B------:R-:W-:Y:S02]  /*27040*/  VIADD R0, R247, 0x69 ;  /* 0x00000069f7007836 */ /* 0x000fe40000000000 */
[C---:B--2---:R-:W-:Y:S01]  /*27050*/  IMAD.WIDE R4, R17.reuse, 0x4, R2 ;  /* 0x0000000411047825 */ /* 0x044fe200078e0202 */
[----:B------:R-:W2:Y:S03]  /*27060*/  LDCU UR34, c[0x0][0x39c] ;  /* 0x00007380ff2277ac */ /* 0x000ea60008000800 */
[----:B-1----:R-:W-:Y:S01]  /*27070*/  IMAD.WIDE R6, R17, 0x4, R228 ;  /* 0x0000000411067825 */ /* 0x002fe200078e02e4 */
[----:B------:R-:W1:Y:S01]  /*27080*/  LDCU UR30, c[0x0][0x398] ;  /* 0x00007300ff1e77ac */ /* 0x000e620008000800 */
[----:B------:R-:W-:-:S02]  /*27090*/  ISETP.GE.AND P1, PT, R0, UR54, PT ;  /* 0x0000003600007c0c */ /* 0x000fc4000bf26270 */
[----:B---3--:R-:W-:Y:S01]  /*270a0*/  IMAD.WIDE R8, R19, 0x4, R2 ;  /* 0x0000000413087825 */ /* 0x008fe200078e0202 */
[----:B------:R-:W3:Y:S01]  /*270b0*/  LDCU UR33, c[0x0][0x398] ;  /* 0x00007300ff2177ac */ /* 0x000ee20008000800 */
[----:B------:R1:W-:Y:S01]  /*270c0*/  @P4 STG.E desc[UR28][R4.64], R223 ;  /* 0x000000df04004986 */ /* 0x0003e2000c10191c */
[----:B----4-:R-:W-:Y:S01]  /*270d0*/  ISETP.LT.AND P4, PT, R246, UR48, !P2 ;  /* 0x00000030f6007c0c */ /* 0x010fe2000d781270 */
[----:B------:R-:W4:Y:S02]  /*270e0*/  LDCU UR55, c[0x0][0x3b8] ;  /* 0x00007700ff3777ac */ /* 0x000f240008000800 */
[----:B------:R2:W-:Y:S01]  /*270f0*/  @P5 STG.E desc[UR28][R6.64], R219 ;  /* 0x000000db06005986 */ /* 0x0005e2000c10191c */
[----:B------:R-:W3:Y:S03]  /*27100*/  LDCU UR36, c[0x0][0x398] ;  /* 0x00007300ff2477ac */ /* 0x000ee60008000800 */
[----:B------:R2:W-:Y:S01]  /*27110*/  @P6 STG.E desc[UR28][R8.64], R100 ;  /* 0x0000006408006986 */ /* 0x0005e2000c10191c */
[----:B------:R-:W-:Y:S01]  /*27120*/  VIADD R0, R247, 0x6a ;  /* 0x0000006af7007836 */ /* 0x000fe20000000000 */
[----:B------:R-:W-:Y:S01]  /*27130*/  ISETP.LT.AND P6, PT, R252, UR9, !P1 ;  /* 0x00000009fc007c0c */ /* 0x000fe2000cfc1270 */
[----:B------:R-:W3:Y:S01]  /*27140*/  LDCU UR40, c[0x0][0x398] ;  /* 0x00007300ff2877ac */ /* 0x000ee20008000800 */
[----:B------:R-:W-:Y:S01]  /*27150*/  ISETP.LT.AND P1, PT, R246, UR52, !P1 ;  /* 0x00000034f6007c0c */ /* 0x000fe2000cf21270 */
[C---:B-1----:R-:W-:Y:S01]  /*27160*/  IMAD.WIDE R4, R19.reuse, 0x4, R228 ;  /* 0x0000000413047825 */ /* 0x042fe200078e02e4 */
[----:B------:R-:W1:Y:S01]  /*27170*/  LDCU UR10, c[0x0][0x3b8] ;  /* 0x00007700ff0a77ac */ /* 0x000e620008000800 */
[----:B------:R-:W-:Y:S01]  /*27180*/  IADD3 R19, PT, PT, R19, UR38, RZ ;  /* 0x0000002613137c10 */ /* 0x000fe2000fffe0ff */
[----:B------:R-:W1:Y:S01]  /*27190*/  LDCU UR13, c[0x0][0x39c] ;  /* 0x00007380ff0d77ac */ /* 0x000e620008000800 */
[----:B------:R-:W-:Y:S01]  /*271a0*/  ISETP.GE.AND P3, PT, R0, UR56, PT ;  /* 0x0000003800007c0c */ /* 0x000fe2000bf66270 */
[----:B------:R-:W-:-:S02]  /*271b0*/  VIADD R0, R247, 0x6b ;  /* 0x0000006bf7007836 */ /* 0x000fc40000000000 */
[C---:B--2---:R-:W-:Y:S01]  /*271c0*/  IMAD.WIDE R6, R19.reuse, 0x4, R2 ;  /* 0x0000000413067825 */ /* 0x044fe200078e0202 */
[----:B------:R-:W2:Y:S03]  /*271d0*/  LDCU UR14, c[0x0][0x39c] ;  /* 0x00007380ff0e77ac */ /* 0x000ea60008000800 */
[C---:B------:R-:W-:Y:S01]  /*271e0*/  IMAD.WIDE R8, R19.reuse, 0x4, R228 ;  /* 0x0000000413087825 */ /* 0x040fe200078e02e4 */
[----:B------:R-:W2:Y:S01]  /*271f0*/  LDCU UR19, c[0x0][0x398] ;  /* 0x00007300ff1377ac */ /* 0x000ea20008000800 */
[----:B------:R-:W-:Y:S01]  /*27200*/  ISETP.GE.AND P2, PT, R0, UR34, PT ;  /* 0x0000002200007c0c */ /* 0x000fe2000bf46270 */
[----:B------:R1:W-:Y:S01]  /*27210*/  @P4 STG.E desc[UR28][R4.64], R40 ;  /* 0x0000002804004986 */ /* 0x0003e2000c10191c */
[----:B------:R-:W-:Y:S01]  /*27220*/  ISETP.LT.AND P4, PT, R252, UR30, !P3 ;  /* 0x0000001efc007c0c */ /* 0x000fe2000df81270 */
[----:B------:R-:W2:Y:S01]  /*27230*/  LDCU UR7, c[0x0][0x3b8] ;  /* 0x00007700ff0777ac */ /* 0x000ea20008000800 */
[----:B---3--:R-:W-:Y:S01]  /*27240*/  ISETP.LT.AND P3, PT, R246, UR33, !P3 ;  /* 0x00000021f6007c0c */ /* 0x008fe2000df61270 */
[----:B------:R3:W-:Y:S01]  /*27250*/  @P6 STG.E desc[UR28][R6.64], R212 ;  /* 0x000000d406006986 */ /* 0x0007e2000c10191c */
[----:B------:R-:W2:Y:S01]  /*27260*/  LDCU UR23, c[0x0][0x398] ;  /* 0x00007300ff1777ac */ /* 0x000ea20008000800 */
[----:B----4-:R-:W-:-:S02]  /*27270*/  VIADD R17, R19, UR55 ;  /* 0x0000003713117c36 */ /* 0x010fc40008000000 */
[----:B------:R4:W-:Y:S01]  /*27280*/  @P1 STG.E desc[UR28][R8.64], R224 ;  /* 0x000000e008001986 */ /* 0x0009e2000c10191c */
[----:B------:R-:W2:Y:S01]  /*27290*/  LDCU UR27, c[0x0][0x398] ;  /* 0x00007300ff1b77ac */ /* 0x000ea20008000800 */
[----:B------:R-:W-:Y:S01]  /*272a0*/  ISETP.LT.AND P1, PT, R252, UR36, !P2 ;  /* 0x00000024fc007c0c */ /* 0x000fe2000d721270 */
[----:B------:R-:W-:Y:S01]  /*272b0*/  VIADD R0, R247, 0x6c ;  /* 0x0000006cf7007836 */ /* 0x000fe20000000000 */
[----:B------:R-:W2:Y:S01]  /*272c0*/  LDCU UR20, c[0x0][0x398] ;  /* 0x00007300ff1477ac */ /* 0x000ea20008000800 */
[----:B------:R-:W-:Y:S01]  /*272d0*/  ISETP.LT.AND P2, PT, R246, UR40, !P2 ;  /* 0x00000028f6007c0c */ /* 0x000fe2000d741270 */
[C---:B-1----:R-:W-:Y:S01]  /*272e0*/  VIADD R19, R17.reuse, UR10 ;  /* 0x0000000a11137c36 */ /* 0x042fe20008000000 */
[----:B------:R-:W1:Y:S01]  /*272f0*/  LDCU UR5, c[0x0][0x3b8] ;  /* 0x00007700ff0577ac */ /* 0x000e620008000800 */
[----:B------:R-:W-:Y:S01]  /*27300*/  ISETP.GE.AND P5, PT, R0, UR13, PT ;  /* 0x0000000d00007c0c */ /* 0x000fe2000bfa6270 */
[----:B------:R-:W1:Y:S01]  /*27310*/  LDCU UR15, c[0x0][0x39c] ;  /* 0x00007380ff0f77ac */ /* 0x000e620008000800 */
[----:B------:R-:W-:Y:S01]  /*27320*/  IMAD.WIDE R10, R17, 0x4, R2 ;  /* 0x00000004110a7825 */ /* 0x000fe200078e0202 */
[----:B------:R-:W1:Y:S03]  /*27330*/  LDCU UR16, c[0x0][0x39c] ;  /* 0x00007380ff1077ac */ /* 0x000e660008000800 */
[----:B------:R-:W-:-:S02]  /*27340*/  VIADD R0, R247, 0x6d ;  /* 0x0000006df7007836 */ /* 0x000fc40000000000 */
[----:B------:R-:W-:Y:S01]  /*27350*/  IMAD.WIDE R4, R17, 0x4, R228 ;  /* 0x0000000411047825 */ /* 0x000fe200078e02e4 */
[----:B------:R-:W1:Y:S03]  /*27360*/  LDCU UR18, c[0x0][0x398] ;  /* 0x00007300ff1277ac */ /* 0x000e660008000800 */
[C---:B---3--:R-:W-:Y:S01]  /*27370*/  IMAD.WIDE R6, R19.reuse, 0x4, R2 ;  /* 0x0000000413067825 */ /* 0x048fe200078e0202 */
[----:B------:R-:W-:Y:S01]  /*27380*/  @P4 STG.E desc[UR28][R10.64], R101 ;  /* 0x000000650a004986 */ /* 0x000fe2000c10191c */
[----:B------:R-:W3:Y:S02]  /*27390*/  LDCU UR8, c[0x0][0x3b8] ;  /* 0x00007700ff0877ac */ /* 0x000ee40008000800 */
[C---:B----4-:R-:W-:Y:S01]  /*273a0*/  IMAD.WIDE R8, R19.reuse, 0x4, R228 ;  /* 0x0000000413087825 */ /* 0x050fe200078e02e4 */
[----:B--2---:R-:W-:Y:S01]  /*273b0*/  ISETP.GE.AND P6, PT, R0, UR14, PT ;  /* 0x0000000e00007c0c */ /* 0x004fe2000bfc6270 */
[----:B------:R-:W2:Y:S01]  /*273c0*/  LDCU UR21, c[0x0][0x398] ;  /* 0x00007300ff1577ac */ /* 0x000ea20008000800 */
[----:B------:R4:W-:Y:S01]  /*273d0*/  @P3 STG.E desc[UR28][R4.64], R41 ;  /* 0x0000002904003986 */ /* 0x0009e2000c10191c */
[----:B------:R-:W-:Y:S01]  /*273e0*/  IADD3 R19, PT, PT, R19, UR7, RZ ;  /* 0x0000000713137c10 */ /* 0x000fe2000fffe0ff */
[----:B------:R-:W2:Y:S02]  /*273f0*/  LDCU UR22, c[0x0][0x398] ;  /* 0x00007300ff1677ac */ /* 0x000ea40008000800 */
[----:B------:R2:W-:Y:S01]  /*27400*/  @P1 STG.E desc[UR28][R6.64], R213 ;  /* 0x000000d506001986 */ /* 0x0005e2000c10191c */
[----:B------:R-:W-:-:S02]  /*27410*/  ISETP.LT.AND P1, PT, R252, UR19, !P5 ;  /* 0x00000013fc007c0c */ /* 0x000fc4000ef21270 */
[----:B------:R-:W-:Y:S01]  /*27420*/  ISETP.LT.AND P5, PT, R246, UR23, !P5 ;  /* 0x00000017f6007c0c */ /* 0x000fe2000efa1270 */
[----:B------:R2:W-:Y:S01]  /*27430*/  @P2 STG.E desc[UR28][R8.64], R225 ;  /* 0x000000e108002986 */ /* 0x0005e2000c10191c */
[----:B------:R-:W-:Y:S01]  /*27440*/  ISETP.LT.AND P2, PT, R252, UR27, !P6 ;  /* 0x0000001bfc007c0c */ /* 0x000fe2000f741270 */
[----:B------:R-:W3:Y:S01]  /*27450*/  LDCU UR11, c[0x0][0x3b8] ;  /* 0x00007700ff0b77ac */ /* 0x000ee20008000800 */
[----:B------:R-:W-:Y:S02]  /*27460*/  IADD3 R0, PT, PT, R247, 0x6e, RZ ;  /* 0x0000006ef7007810 */ /* 0x000fe40007ffe0ff */
[----:B------:R-:W-:Y:S01]  /*27470*/  ISETP.LT.AND P6, PT, R246, UR20, !P6 ;  /* 0x00000014f6007c0c */ /* 0x000fe2000f7c1270 */
[----:B-1----:R-:W-:Y:S01]  /*27480*/  VIADD R17, R19, UR5 ;  /* 0x0000000513117c36 */ /* 0x002fe20008000000 */
[----:B------:R-:W-:Y:S01]  /*27490*/  ISETP.GE.AND P4, PT, R0, UR15, PT ;  /* 0x0000000f00007c0c */ /* 0x000fe2000bf86270 */
[----:B------:R-:W-:Y:S01]  /*274a0*/  VIADD R0, R247, 0x6f ;  /* 0x0000006ff7007836 */ /* 0x000fe20000000000 */
[----:B------:R-:W1:Y:S01]  /*274b0*/  LDCU UR17, c[0x0][0x39c] ;  /* 0x00007380ff1177ac */ /* 0x000e620008000800 */
[C---:B----4-:R-:W-:Y:S01]  /*274c0*/  IMAD.WIDE R4, R19.reuse, 0x4, R2 ;  /* 0x0000000413047825 */ /* 0x050fe200078e0202 */
[----:B------:R-:W4:Y:S03]  /*274d0*/  LDCU UR24, c[0x0][0x398] ;  /* 0x00007300ff1877ac */ /* 0x000f260008000800 */
[----:B--2---:R-:W-:Y:S01]  /*274e0*/  IMAD.WIDE R6, R19, 0x4, R228 ;  /* 0x0000000413067825 */ /* 0x004fe200078e02e4 */
[----:B------:R-:W-:Y:S01]  /*274f0*/  ISETP.GE.AND P3, PT, R0, UR16, PT ;  /* 0x0000001000007c0c */ /* 0x000fe2000bf66270 */
[----:B------:R-:W2:Y:S02]  /*27500*/  LDCU UR25, c[0x0][0x398] ;  /* 0x00007300ff1977ac */ /* 0x000ea40008000800 */
[C---:B------:R-:W-:Y:S01]  /*27510*/  IMAD.WIDE R8, R17.reuse, 0x4, R2 ;  /* 0x0000000411087825 */ /* 0x040fe200078e0202 */
[----:B------:R1:W-:Y:S01]  /*27520*/  @P1 STG.E desc[UR28][R4.64], R102 ;  /* 0x0000006604001986 */ /* 0x0003e2000c10191c */
[----:B------:R-:W2:Y:S02]  /*27530*/  LDCU UR26, c[0x0][0x398] ;  /* 0x00007300ff1a77ac */ /* 0x000ea40008000800 */
[C---:B------:R-:W-:Y:S01]  /*27540*/  IMAD.WIDE R10, R17.reuse, 0x4, R228 ;  /* 0x00000004110a7825 */ /* 0x040fe200078e02e4 */
[----:B------:R1:W-:Y:S01]  /*27550*/  @P5 STG.E desc[UR28][R6.64], R42 ;  /* 0x0000002a06005986 */ /* 0x0003e2000c10191c */
[----:B------:R-:W-:Y:S01]  /*27560*/  ISETP.LT.AND P5, PT, R252, UR18, !P4 ;  /* 0x00000012fc007c0c */ /* 0x000fe2000e7a1270 */
[----:B------:R-:W2:Y:S01]  /*27570*/  LDCU UR12, c[0x0][0x3b8] ;  /* 0x00007700ff0c77ac */ /* 0x000ea20008000800 */
[----:B---3--:R-:W-:Y:S01]  /*27580*/  IADD3 R17, PT, PT, R17, UR8, RZ ;  /* 0x0000000811117c10 */ /* 0x008fe2000fffe0ff */
[----:B------:R3:W-:Y:S01]  /*27590*/  @P2 STG.E desc[UR28][R8.64], R214 ;  /* 0x000000d608002986 */ /* 0x0007e2000c10191c */
[----:B------:R-:W-:Y:S01]  /*275a0*/  ISETP.LT.AND P4, PT, R246, UR21, !P4 ;  /* 0x00000015f6007c0c */ /* 0x000fe2000e781270 */
[----:B------:R-:W2:Y:S02]  /*275b0*/  LDCU UR13, c[0x0][0x39c] ;  /* 0x00007380ff0d77ac */ /* 0x000ea40008000800 */
[----:B------:R-:W-:Y:S01]  /*275c0*/  @P6 STG.E desc[UR28][R10.64], R226 ;  /* 0x000000e20a006986 */ /* 0x000fe2000c10191c */
[----:B------:R-:W-:Y:S01]  /*275d0*/  ISETP.LT.AND P6, PT, R252, UR22, !P3 ;  /* 0x00000016fc007c0c */ /* 0x000fe2000dfc1270 */
[----:B------:R-:W-:Y:S01]  /*275e0*/  VIADD R19, R17, UR11 ;  /* 0x0000000b11137c36 */ /* 0x000fe20008000000 */
        /* <DEDUP_REMOVED lines=10> */
[----:B----4-:R-:W-:Y:S01]  /*27690*/  ISETP.LT.AND P3, PT, R246, UR24, !P3 ;  /* 0x00000018f6007c0c */ /* 0x010fe2000df61270 */
[----:B------:R-:W4:Y:S02]  /*276a0*/  LDCU UR16, c[0x0][0x398] ;  /* 0x00007300ff1077ac */ /* 0x000f240008000800 */
[----:B------:R3:W-:Y:S01]  /*276b0*/  @P4 STG.E desc[UR28][R6.64], R43 ;  /* 0x0000002b06004986 */ /* 0x0007e2000c10191c */
[----:B------:R-:W-:Y:S01]  /*276c0*/  VIADD R0, R247, 0x71 ;  /* 0x00000071f7007836 */ /* 0x000fe20000000000 */
[----:B------:R-:W4:Y:S02]  /*276d0*/  LDCU UR10, c[0x0][0x3b8] ;  /* 0x00007700ff0a77ac */ /* 0x000f240008000800 */
[----:B------:R3:W-:Y:S01]  /*276e0*/  @P6 STG.E desc[UR28][R8.64], R215 ;  /* 0x000000d708006986 */ /* 0x0007e2000c10191c */
[----:B--2---:R-:W-:-:S02]  /*276f0*/  ISETP.LT.AND P6, PT, R252, UR25, !P1 ;  /* 0x00000019fc007c0c */ /* 0x004fc4000cfc1270 */
[----:B------:R-:W-:Y:S01]  /*27700*/  ISETP.LT.AND P1, PT, R246, UR26, !P1 ;  /* 0x0000001af6007c0c */ /* 0x000fe2000cf21270 */
[C---:B-1----:R-:W-:Y:S01]  /*27710*/  IMAD.WIDE R4, R19.reuse, 0x4, R228 ;  /* 0x0000000413047825 */ /* 0x042fe200078e02e4 */
[----:B------:R-:W-:Y:S01]  /*27720*/  ISETP.GE.AND P2, PT, R0, UR13, PT ;  /* 0x0000000d00007c0c */ /* 0x000fe2000bf46270 */
[----:B------:R-:W1:Y:S02]  /*27730*/  LDCU UR15, c[0x0][0x39c] ;  /* 0x00007380ff0f77ac */ /* 0x000e640008000800 */
[----:B------:R-:W-:Y:S01]  /*27740*/  VIADD R19, R19, UR12 ;  /* 0x0000000c13137c36 */ /* 0x000fe20008000000 */
[----:B------:R-:W-:Y:S01]  /*27750*/  IADD3 R0, PT, PT, R247, 0x72, RZ ;  /* 0x00000072f7007810 */ /* 0x000fe20007ffe0ff */
[----:B------:R-:W2:Y:S02]  /*27760*/  LDCU UR19, c[0x0][0x398] ;  /* 0x00007300ff1377ac */ /* 0x000ea40008000800 */
[C---:B---3--:R-:W-:Y:S01]  /*27770*/  IMAD.WIDE R6, R19.reuse, 0x4, R2 ;  /* 0x0000000413067825 */ /* 0x048fe200078e0202 */
[----:B------:R-:W-:Y:S01]  /*27780*/  ISETP.GE.AND P5, PT, R0, UR14, PT ;  /* 0x0000000e00007c0c */ /* 0x000fe2000bfa6270 */
[----:B------:R-:W3:Y:S02]  /*27790*/  LDCU UR17, c[0x0][0x398] ;  /* 0x00007300ff1177ac */ /* 0x000ee40008000800 */
[----:B------:R-:W-:Y:S01]  /*277a0*/  IMAD.WIDE R8, R19, 0x4, R228 ;  /* 0x0000000413087825 */ /* 0x000fe200078e02e4 */
[----:B------:R1:W-:Y:S01]  /*277b0*/  @P3 STG.E desc[UR28][R4.64], R227 ;  /* 0x000000e304003986 */ /* 0x0003e2000c10191c */
[----:B------:R-:W2:Y:S01]  /*277c0*/  LDCU UR18, c[0x0][0x398] ;  /* 0x00007300ff1277ac */ /* 0x000ea20008000800 */
[----:B------:R-:W-:-:S02]  /*277d0*/  ISETP.LT.AND P3, PT, R252, UR30, !P2 ;  /* 0x0000001efc007c0c */ /* 0x000fc4000d761270 */
[----:B------:R1:W-:Y:S01]  /*277e0*/  @P6 STG.E desc[UR28][R6.64], R104 ;  /* 0x0000006806006986 */ /* 0x0003e2000c10191c */
[----:B------:R-:W-:Y:S01]  /*277f0*/  IADD3 R17, PT, PT, R19, UR9, RZ ;  /* 0x0000000913117c10 */ /* 0x000fe2000fffe0ff */
[----:B------:R-:W2:Y:S01]  /*27800*/  LDCU UR5, c[0x0][0x3b8] ;  /* 0x00007700ff0577ac */ /* 0x000ea20008000800 */
[----:B------:R-:W-:Y:S01]  /*27810*/  ISETP.LT.AND P2, PT, R246, UR31, !P2 ;  /* 0x0000001ff6007c0c */ /* 0x000fe2000d741270 */
[----:B------:R2:W-:Y:S01]  /*27820*/  @P1 STG.E desc[UR28][R8.64], R44 ;  /* 0x0000002c08001986 */ /* 0x0005e2000c10191c */
[----:B----4-:R-:W-:Y:S01]  /*27830*/  ISETP.LT.AND P1, PT, R252, UR16, !P5 ;  /* 0x00000010fc007c0c */ /* 0x010fe2000ef21270 */
[----:B------:R-:W4:Y:S01]  /*27840*/  LDCU UR11, c[0x0][0x39c] ;  /* 0x00007380ff0b77ac */ /* 0x000f220008000800 */
[----:B------:R-:W-:Y:S01]  /*27850*/  IADD3 R19, PT, PT, R17, UR10, RZ ;  /* 0x0000000a11137c10 */ /* 0x000fe2000fffe0ff */
[----:B------:R-:W-:Y:S02]  /*27860*/  VIADD R0, R247, 0x73 ;  /* 0x00000073f7007836 */ /* 0x000fe40000000000 */
[C---:B------:R-:W-:Y:S01]  /*27870*/  IMAD.WIDE R10, R17.reuse, 0x4, R2 ;  /* 0x00000004110a7825 */ /* 0x040fe200078e0202 */
[----:B------:R-:W3:Y:S03]  /*27880*/  LDCU UR13, c[0x0][0x398] ;  /* 0x00007300ff0d77ac */ /* 0x000ee60008000800 */
[----:B-1----:R-:W-:Y:S01]  /*27890*/  IMAD.WIDE R4, R17, 0x4, R228 ;  /* 0x0000000411047825 */ /* 0x002fe200078e02e4 */
[----:B------:R-:W1:Y:S01]  /*278a0*/  LDCU UR14, c[0x0][0x398] ;  /* 0x00007300ff0e77ac */ /* 0x000e620008000800 */
[----:B------:R-:W-:-:S02]  /*278b0*/  ISETP.GE.AND P4, PT, R0, UR15, PT ;  /* 0x0000000f00007c0c */ /* 0x000fc4000bf86270 */
[----:B------:R-:W-:Y:S01]  /*278c0*/  IMAD.WIDE R6, R19, 0x4, R2 ;  /* 0x0000000413067825 */ /* 0x000fe200078e0202 */
[----:B------:R-:W1:Y:S01]  /*278d0*/  LDCU UR7, c[0x0][0x3b8] ;  /* 0x00007700ff0777ac */ /* 0x000e620008000800 */
[----:B------:R-:W-:Y:S01]  /*278e0*/  @P3 STG.E desc[UR28][R10.64], R108 ;  /* 0x0000006c0a003986 */ /* 0x000fe2000c10191c */
[----:B--2---:R-:W-:Y:S01]  /*278f0*/  ISETP.LT.AND P5, PT, R246, UR19, !P5 ;  /* 0x00000013f6007c0c */ /* 0x004fe2000efa1270 */
[----:B------:R-:W2:Y:S02]  /*27900*/  LDCU UR12, c[0x0][0x398] ;  /* 0x00007300ff0c77ac */ /* 0x000ea40008000800 */
[----:B------:R1:W-:Y:S01]  /*27910*/  @P2 STG.E desc[UR28][R4.64], R208 ;  /* 0x000000d004002986 */ /* 0x0003e2000c10191c */
[----:B------:R-:W-:Y:S01]  /*27920*/  VIADD R0, R247, 0x74 ;  /* 0x00000074f7007836 */ /* 0x000fe20000000000 */
[----:B------:R-:W2:Y:S02]  /*27930*/  LDCU UR8, c[0x0][0x3b8] ;  /* 0x00007700ff0877ac */ /* 0x000ea40008000800 */
[----:B------:R1:W-:Y:S01]  /*27940*/  @P1 STG.E desc[UR28][R6.64], R105 ;  /* 0x0000006906001986 */ /* 0x0003e2000c10191c */
[----:B---3--:R-:W-:-:S02]  /*27950*/  ISETP.LT.AND P1, PT, R252, UR17, !P4 ;  /* 0x00000011fc007c0c */ /* 0x008fc4000e721270 */
[----:B------:R-:W-:Y:S01]  /*27960*/  ISETP.LT.AND P4, PT, R246, UR18, !P4 ;  /* 0x00000012f6007c0c */ /* 0x000fe2000e781270 */
[C---:B------:R-:W-:Y:S01]  /*27970*/  IMAD.WIDE R8, R19.reuse, 0x4, R228 ;  /* 0x0000000413087825 */ /* 0x040fe200078e02e4 */
[----:B----4-:R-:W-:Y:S01]  /*27980*/  ISETP.GE.AND P6, PT, R0, UR11, PT ;  /* 0x0000000b00007c0c */ /* 0x010fe2000bfc6270 */
[----:B------:R-:W3:Y:S02]  /*27990*/  LDCU UR15, c[0x0][0x398] ;  /* 0x00007300ff0f77ac */ /* 0x000ee40008000800 */
[----:B------:R-:W-:Y:S02]  /*279a0*/  VIADD R19, R19, UR5 ;  /* 0x0000000513137c36 */ /* 0x000fe40008000000 */
[----:B------:R-:W-:Y:S01]  /*279b0*/  VIADD R0, R247, 0x75 ;  /* 0x00000075f7007836 */ /* 0x000fe20000000000 */
[----:B------:R-:W4:Y:S01]  /*279c0*/  LDCU UR11, c[0x0][0x398] ;  /* 0x00007300ff0b77ac */ /* 0x000f220008000800 */
[C---:B-1----:R-:W-:Y:S01]  /*279d0*/  IMAD.WIDE R4, R19.reuse, 0x4, R2 ;  /* 0x0000000413047825 */ /* 0x042fe200078e0202 */
[----:B------:R1:W-:Y:S01]  /*279e0*/  @P5 STG.E desc[UR28][R8.64], R45 ;  /* 0x0000002d08005986 */ /* 0x0003e2000c10191c */
[----:B------:R-:W3:Y:S02]  /*279f0*/  LDCU UR16, c[0x0][0x398] ;  /* 0x00007300ff1077ac */ /* 0x000ee40008000800 */
[C---:B------:R-:W-:Y:S01]  /*27a00*/  IMAD.WIDE R6, R19.reuse, 0x4, R228 ;  /* 0x0000000413067825 */ /* 0x040fe200078e02e4 */
[----:B------:R-:W-:Y:S01]  /*27a10*/  ISETP.GE.AND P3, PT, R0, UR35, PT ;  /* 0x0000002300007c0c */ /* 0x000fe2000bf66270 */
[----:B------:R3:W-:Y:S01]  /*27a20*/  @P1 STG.E desc[UR28][R4.64], R109 ;  /* 0x0000006d04001986 */ /* 0x0007e2000c10191c */
[----:B------:R-:W-:Y:S01]  /*27a30*/  ISETP.LT.AND P5, PT, R252, UR13, !P6 ;  /* 0x0000000dfc007c0c */ /* 0x000fe2000f7a1270 */
[----:B------:R-:W3:Y:S01]  /*27a40*/  LDCU UR9, c[0x0][0x3b8] ;  /* 0x00007700ff0977ac */ /* 0x000ee20008000800 */
[----:B------:R-:W-:Y:S01]  /*27a50*/  ISETP.LT.AND P6, PT, R246, UR14, !P6 ;  /* 0x0000000ef6007c0c */ /* 0x000fe2000f7c1270 */
[----:B------:R-:W-:Y:S01]  /*27a60*/  VIADD R17, R19, UR7 ;  /* 0x0000000713117c36 */ /* 0x000fe20008000000 */
[----:B------:R3:W-:Y:S01]  /*27a70*/  @P4 STG.E desc[UR28][R6.64], R209 ;  /* 0x000000d106004986 */ /* 0x0007e2000c10191c */
[----:B--2---:R-:W-:Y:S01]  /*27a80*/  ISETP.LT.AND P4, PT, R252, UR12, !P3 ;  /* 0x0000000cfc007c0c */ /* 0x004fe2000df81270 */
[----:B------:R-:W-:Y:S01]  /*27a90*/  VIADD R0, R247, 0x76 ;  /* 0x00000076f7007836 */ /* 0x000fe20000000000 */
[----:B------:R-:W2:Y:S01]  /*27aa0*/  LDCU UR17, c[0x0][0x398] ;  /* 0x00007300ff1177ac */ /* 0x000ea20008000800 */
[C---:B-1----:R-:W-:Y:S01]  /*27ab0*/  IMAD.WIDE R8, R17.reuse, 0x4, R2 ;  /* 0x0000000411087825 */ /* 0x042fe200078e0202 */
[----:B------:R-:W1:Y:S03]  /*27ac0*/  LDCU UR18, c[0x0][0x398] ;  /* 0x00007300ff1277ac */ /* 0x000e660008000800 */
[C---:B------:R-:W-:Y:S01]  /*27ad0*/  IMAD.WIDE R10, R17.reuse, 0x4, R228 ;  /* 0x00000004110a7825 */ /* 0x040fe200078e02e4 */
[----:B------:R-:W1:Y:S03]  /*27ae0*/  LDCU UR10, c[0x0][0x3b8] ;  /* 0x00007700ff0a77ac */ /* 0x000e660008000800 */
[----:B------:R-:W-:Y:S01]  /*27af0*/  VIADD R17, R17, UR8 ;  /* 0x0000000811117c36 */ /* 0x000fe20008000000 */
[----:B------:R-:W-:Y:S01]  /*27b00*/  ISETP.GE.AND P2, PT, R0, UR37, PT ;  /* 0x0000002500007c0c */ /* 0x000fe2000bf46270 */
[----:B------:R1:W-:Y:S01]  /*27b10*/  @P5 STG.E desc[UR28][R8.64], R106 ;  /* 0x0000006a08005986 */ /* 0x0003e2000c10191c */
[----:B------:R-:W2:Y:S01]  /*27b20*/  LDCU UR13, c[0x0][0x398] ;  /* 0x00007300ff0d77ac */ /* 0x000ea20008000800 */
[----:B---3--:R-:W-:Y:S01]  /*27b30*/  IMAD.WIDE R4, R17, 0x4, R2 ;  /* 0x0000000411047825 */ /* 0x008fe200078e0202 */
[----:B------:R-:W-:Y:S01]  /*27b40*/  ISETP.LT.AND P5, PT, R246, UR15, !P3 ;  /* 0x0000000ff6007c0c */ /* 0x000fe2000dfa1270 */
[----:B------:R-:W-:Y:S01]  /*27b50*/  @P6 STG.E desc[UR28][R10.64], R46 ;  /* 0x0000002e0a006986 */ /* 0x000fe2000c10191c */
[----:B------:R-:W3:Y:S01]  /*27b60*/  LDCU UR14, c[0x0][0x398] ;  /* 0x00007300ff0e77ac */ /* 0x000ee20008000800 */
[----:B----4-:R-:W-:-:S02]  /*27b70*/  ISETP.LT.AND P6, PT, R252, UR11, !P2 ;  /* 0x0000000bfc007c0c */ /* 0x010fc4000d7c1270 */
[----:B------:R4:W-:Y:S01]  /*27b80*/  @P4 STG.E desc[UR28][R4.64], R110 ;  /* 0x0000006e04004986 */ /* 0x0009e2000c10191c */
[----:B------:R-:W3:Y:S01]  /*27b90*/  LDCU UR5, c[0x0][0x3b8] ;  /* 0x00007700ff0577ac */ /* 0x000ee20008000800 */
[----:B------:R-:W-:Y:S01]  /*27ba0*/  ISETP.LT.AND P4, PT, R246, UR16, !P2 ;  /* 0x00000010f6007c0c */ /* 0x000fe2000d781270 */
[----:B------:R-:W-:Y:S01]  /*27bb0*/  VIADD R19, R17, UR9 ;  /* 0x0000000911137c36 */ /* 0x000fe20008000000 */
[----:B------:R-:W-:Y:S01]  /*27bc0*/  IADD3 R0, PT, PT, R247, 0x77, RZ ;  /* 0x00000077f7007810 */ /* 0x000fe20007ffe0ff */
[----:B------:R-:W-:Y:S01]  /*27bd0*/  IMAD.WIDE R6, R17, 0x4, R228 ;  /* 0x0000000411067825 */ /* 0x000fe200078e02e4 */
[----:B------:R-:W3:Y:S02]  /*27be0*/  LDCU UR12, c[0x0][0x398] ;  /* 0x00007300ff0c77ac */ /* 0x000ee40008000800 */
[----:B------:R-:W-:Y:S01]  /*27bf0*/  ISETP.GE.AND P1, PT, R0, UR39, PT ;  /* 0x0000002700007c0c */ /* 0x000fe2000bf26270 */
[----:B-1----:R-:W-:Y:S01]  /*27c00*/  IMAD.WIDE R8, R19, 0x4, R2 ;  /* 0x0000000413087825 */ /* 0x002fe200078e0202 */
[----:B------:R-:W-:Y:S01]  /*27c10*/  IADD3 R0, PT, PT, R247, 0x78, RZ ;  /* 0x00000078f7007810 */ /* 0x000fe20007ffe0ff */
[----:B------:R1:W-:Y:S01]  /*27c20*/  @P5 STG.E desc[UR28][R6.64], R210 ;  /* 0x000000d206005986 */ /* 0x0003e2000c10191c */
[----:B------:R-:W1:Y:S01]  /*27c30*/  LDCU UR11, c[0x0][0x398] ;  /* 0x00007300ff0b77ac */ /* 0x000e620008000800 */
[C---:B----4-:R-:W-:Y:S01]  /*27c40*/  IMAD.WIDE R4, R19.reuse, 0x4, R228 ;  /* 0x0000000413047825 */ /* 0x050fe200078e02e4 */
[----:B------:R-:W-:Y:S01]  /*27c50*/  ISETP.GE.AND P3, PT, R0, UR41, PT ;  /* 0x0000002900007c0c */ /* 0x000fe2000bf66270 */
[----:B------:R-:W-:Y:S01]  /*27c60*/  @P6 STG.E desc[UR28][R8.64], R107 ;  /* 0x0000006b08006986 */ /* 0x000fe2000c10191c */
[----:B--2---:R-:W-:Y:S01]  /*27c70*/  ISETP.LT.AND P6, PT, R252, UR17, !P1 ;  /* 0x00000011fc007c0c */ /* 0x004fe2000cfc1270 */
[----:B------:R-:W2:Y:S01]  /*27c80*/  LDCU UR7, c[0x0][0x3b8] ;  /* 0x00007700ff0777ac */ /* 0x000ea20008000800 */
[----:B------:R-:W-:Y:S01]  /*27c90*/  ISETP.LT.AND P1, PT, R246, UR18, !P1 ;  /* 0x00000012f6007c0c */ /* 0x000fe2000cf21270 */
[----:B------:R4:W-:Y:S01]  /*27ca0*/  @P4 STG.E desc[UR28][R4.64], R47 ;  /* 0x0000002f04004986 */ /* 0x0009e2000c10191c */
[----:B------:R-:W-:Y:S01]  /*27cb0*/  VIADD R19, R19, UR10 ;  /* 0x0000000a13137c36 */ /* 0x000fe20008000000 */
[----:B------:R-:W-:Y:S01]  /*27cc0*/  ISETP.LT.AND P4, PT, R252, UR13, !P3 ;  /* 0x0000000dfc007c0c */ /* 0x000fe2000df81270 */
[----:B------:R-:W2:Y:S01]  /*27cd0*/  LDCU UR15, c[0x0][0x398] ;  /* 0x00007300ff0f77ac */ /* 0x000ea20008000800 */
[----:B---3--:R-:W-:Y:S01]  /*27ce0*/  ISETP.LT.AND P3, PT, R246, UR14, !P3 ;  /* 0x0000000ef6007c0c */ /* 0x008fe2000df61270 */
[----:B------:R-:W-:Y:S01]  /*27cf0*/  VIADD R17, R19, UR5 ;  /* 0x0000000513117c36 */ /* 0x000fe20008000000 */
[----:B------:R-:W3:Y:S01]  /*27d00*/  LDCU UR8, c[0x0][0x3b8] ;  /* 0x00007700ff0877ac */ /* 0x000ee20008000800 */
[----:B------:R-:W-:-:S02]  /*27d10*/  VIADD R0, R247, 0x79 ;  /* 0x00000079f7007836 */ /* 0x000fc40000000000 */
[C---:B-1----:R-:W-:Y:S01]  /*27d20*/  IMAD.WIDE R6, R19.reuse, 0x4, R2 ;  /* 0x0000000413067825 */ /* 0x042fe200078e0202 */
[----:B------:R-:W1:Y:S03]  /*27d30*/  LDCU UR16, c[0x0][0x398] ;  /* 0x00007300ff1077ac */ /* 0x000e660008000800 */
[----:B----4-:R-:W-:Y:S01]  /*27d40*/  IMAD.WIDE R4, R19, 0x4, R228 ;  /* 0x0000000413047825 */ /* 0x010fe200078e02e4 */
[----:B------:R-:W-:Y:S01]  /*27d50*/  ISETP.GE.AND P2, PT, R0, UR43, PT ;  /* 0x0000002b00007c0c */ /* 0x000fe2000bf46270 */
[----:B------:R-:W4:Y:S02]  /*27d60*/  LDCU UR9, c[0x0][0x3b8] ;  /* 0x00007700ff0977ac */ /* 0x000f240008000800 */
[----:B------:R-:W-:Y:S01]  /*27d70*/  IMAD.WIDE R8, R17, 0x4, R2 ;  /* 0x0000000411087825 */ /* 0x000fe200078e0202 */
[----:B------:R-:W-:Y:S01]  /*27d80*/  IADD3 R0, PT, PT, R247, 0x7a, RZ ;  /* 0x0000007af7007810 */ /* 0x000fe20007ffe0ff */
[----:B------:R2:W-:Y:S01]  /*27d90*/  @P6 STG.E desc[UR28][R6.64], R111 ;  /* 0x0000006f06006986 */ /* 0x0005e2000c10191c */
[----:B------:R-:W1:Y:S01]  /*27da0*/  LDCU UR17, c[0x0][0x398] ;  /* 0x00007300ff1177ac */ /* 0x000e620008000800 */
[----:B------:R-:W-:-:S02]  /*27db0*/  IMAD.WIDE R10, R17, 0x4, R228 ;  /* 0x00000004110a7825 */ /* 0x000fc400078e02e4 */
[----:B------:R1:W-:Y:S01]  /*27dc0*/  @P1 STG.E desc[UR28][R4.64], R211 ;  /* 0x000000d304001986 */ /* 0x0003e2000c10191c */
[----:B------:R-:W4:Y:S01]  /*27dd0*/  LDCU UR13, c[0x0][0x398] ;  /* 0x00007300ff0d77ac */ /* 0x000f220008000800 */
[----:B------:R-:W-:Y:S02]  /*27de0*/  ISETP.GE.AND P5, PT, R0, UR45, PT ;  /* 0x0000002d00007c0c */ /* 0x000fe4000bfa6270 */
[----:B------:R1:W-:Y:S01]  /*27df0*/  @P4 STG.E desc[UR28][R8.64], R232 ;  /* 0x000000e808004986 */ /* 0x0003e2000c10191c */
[----:B------:R-:W4:Y:S03]  /*27e00*/  LDCU UR14, c[0x0][0x398] ;  /* 0x00007300ff0e77ac */ /* 0x000f260008000800 */
[----:B------:R4:W-:Y:S01]  /*27e10*/  @P3 STG.E desc[UR28][R10.64], R12 ;  /* 0x0000000c0a003986 */ /* 0x0009e2000c10191c */
[----:B------:R-:W-:Y:S01]  /*27e20*/  ISETP.LT.AND P3, PT, R252, UR12, !P2 ;  /* 0x0000000cfc007c0c */ /* 0x000fe2000d761270 */
[----:B------:R-:W4:Y:S01]  /*27e30*/  LDCU UR5, c[0x0][0x3b8] ;  /* 0x00007700ff0577ac */ /* 0x000f220008000800 */
[----:B------:R-:W-:Y:S01]  /*27e40*/  ISETP.LT.AND P2, PT, R246, UR11, !P2 ;  /* 0x0000000bf6007c0c */ /* 0x000fe2000d741270 */
[----:B--2---:R-:W-:Y:S01]  /*27e50*/  VIADD R7, R17, UR7 ;  /* 0x0000000711077c36 */ /* 0x004fe20008000000 */
[----:B------:R-:W-:Y:S01]  /*27e60*/  IADD3 R0, PT, PT, R247, 0x7b, RZ ;  /* 0x0000007bf7007810 */ /* 0x000fe20007ffe0ff */
[----:B------:R-:W2:Y:S01]  /*27e70*/  LDCU UR10, c[0x0][0x3b8] ;  /* 0x00007700ff0a77ac */ /* 0x000ea20008000800 */
[----:B------:R-:W-:Y:S01]  /*27e80*/  ISETP.LT.AND P4, PT, R252, UR15, !P5 ;  /* 0x0000000ffc007c0c */ /* 0x000fe2000ef81270 */
[C---:B-1----:R-:W-:Y:S01]  /*27e90*/  IMAD.WIDE R4, R7.reuse, 0x4, R2 ;  /* 0x0000000407047825 */ /* 0x042fe200078e0202 */
[----:B---3--:R-:W-:Y:S01]  /*27ea0*/  IADD3 R17, PT, PT, R7, UR8, RZ ;  /* 0x0000000807117c10 */ /* 0x008fe2000fffe0ff */
[----:B------:R-:W1:Y:S01]  /*27eb0*/  LDCU UR18, c[0x0][0x398] ;  /* 0x00007300ff1277ac */ /* 0x000e620008000800 */
[----:B------:R-:W-:Y:S01]  /*27ec0*/  ISETP.GE.AND P6, PT, R0, UR47, PT ;  /* 0x0000002f00007c0c */ /* 0x000fe2000bfc6270 */
[----:B------:R-:W-:-:S02]  /*27ed0*/  VIADD R0, R247, 0x7c ;  /* 0x0000007cf7007836 */ /* 0x000fc40000000000 */
[----:B------:R-:W-:Y:S01]  /*27ee0*/  IMAD.WIDE R6, R7, 0x4, R228 ;  /* 0x0000000407067825 */ /* 0x000fe200078e02e4 */
[----:B------:R-:W3:Y:S01]  /*27ef0*/  LDCU UR11, c[0x0][0x398] ;  /* 0x00007300ff0b77ac */ /* 0x000ee20008000800 */
[----:B------:R1:W-:Y:S02]  /*27f00*/  @P3 STG.E desc[UR28][R4.64], R112 ;  /* 0x0000007004003986 */ /* 0x0003e4000c10191c */
[C---:B------:R-:W-:Y:S01]  /*27f10*/  IMAD.WIDE R8, R17.reuse, 0x4, R2 ;  /* 0x0000000411087825 */ /* 0x040fe200078e0202 */
[----:B------:R-:W2:Y:S01]  /*27f20*/  LDCU UR8, c[0x0][0x398] ;  /* 0x00007300ff0877ac */ /* 0x000ea20008000800 */
[----:B------:R-:W-:Y:S01]  /*27f30*/  ISETP.GE.AND P1, PT, R0, UR49, PT ;  /* 0x0000003100007c0c */ /* 0x000fe2000bf26270 */
[----:B------:R1:W-:Y:S01]  /*27f40*/  @P2 STG.E desc[UR28][R6.64], R20 ;  /* 0x0000001406002986 */ /* 0x0003e2000c10191c */
[----:B------:R-:W-:Y:S01]  /*27f50*/  ISETP.LT.AND P5, PT, R246, UR16, !P5 ;  /* 0x00000010f6007c0c */ /* 0x000fe2000efa1270 */
[----:B------:R-:W2:Y:S01]  /*27f60*/  LDCU UR12, c[0x0][0x398] ;  /* 0x00007300ff0c77ac */ /* 0x000ea20008000800 */
[----:B----4-:R-:W-:Y:S01]  /*27f70*/  VIADD R11, R17, UR9 ;  /* 0x00000009110b7c36 */ /* 0x010fe20008000000 */
[----:B------:R-:W-:Y:S01]  /*27f80*/  ISETP.LT.AND P2, PT, R252, UR17, !P6 ;  /* 0x00000011fc007c0c */ /* 0x000fe2000f741270 */
[----:B------:R-:W4:Y:S01]  /*27f90*/  LDCU UR7, c[0x0][0x3b8] ;  /* 0x00007700ff0777ac */ /* 0x000f220008000800 */
[----:B------:R-:W-:Y:S01]  /*27fa0*/  ISETP.LT.AND P6, PT, R246, UR13, !P6 ;  /* 0x0000000df6007c0c */ /* 0x000fe2000f7c1270 */
[----:B------:R2:W-:Y:S01]  /*27fb0*/  @P4 STG.E desc[UR28][R8.64], R233 ;  /* 0x000000e908004986 */ /* 0x0005e2000c10191c */
[----:B------:R-:W3:Y:S01]  /*27fc0*/  LDCU UR9, c[0x0][0x398] ;  /* 0x00007300ff0977ac */ /* 0x000ee20008000800 */
[----:B------:R-:W-:Y:S01]  /*27fd0*/  ISETP.LT.AND P4, PT, R252, UR14, !P1 ;  /* 0x0000000efc007c0c */ /* 0x000fe2000cf81270 */
[----:B------:R-:W-:Y:S01]  /*27fe0*/  VIADD R19, R11, UR5 ;  /* 0x000000050b137c36 */ /* 0x000fe20008000000 */
[----:B------:R-:W3:Y:S01]  /*27ff0*/  LDCU UR5, c[0x0][0x3b8] ;  /* 0x00007700ff0577ac */ /* 0x000ee20008000800 */
[----:B------:R-:W-:-:S02]  /*28000*/  VIADD R0, R247, 0x7d ;  /* 0x0000007df7007836 */ /* 0x000fc40000000000 */
[----:B-1----:R-:W-:Y:S01]  /*28010*/  IMAD.WIDE R4, R17, 0x4, R228 ;  /* 0x0000000411047825 */ /* 0x002fe200078e02e4 */
[----:B------:R-:W-:-:S03]  /*28020*/  IADD3 R247, PT, PT, R247, 0x7e, RZ ;  /* 0x0000007ef7f77810 */ /* 0x000fc60007ffe0ff */
[----:B------:R-:W-:Y:S01]  /*28030*/  IMAD.WIDE R6, R11, 0x4, R2 ;  /* 0x000000040b067825 */ /* 0x000fe200078e0202 */
[----:B------:R-:W-:-:S03]  /*28040*/  ISETP.GE.AND P3, PT, R0, UR51, PT ;  /* 0x0000003300007c0c */ /* 0x000fc6000bf66270 */
[----:B--2---:R-:W-:Y:S01]  /*28050*/  IMAD.WIDE R8, R11, 0x4, R228 ;  /* 0x000000040b087825 */ /* 0x004fe200078e02e4 */
[----:B------:R4:W-:Y:S01]  /*28060*/  @P5 STG.E desc[UR28][R4.64], R13 ;  /* 0x0000000d04005986 */ /* 0x0009e2000c10191c */
[----:B------:R-:W-:Y:S02]  /*28070*/  ISETP.GE.AND P5, PT, R247, UR53, PT ;  /* 0x00000035f7007c0c */ /* 0x000fe4000bfa6270 */
[C---:B------:R-:W-:Y:S01]  /*28080*/  IMAD.WIDE R10, R19.reuse, 0x4, R2 ;  /* 0x00000004130a7825 */ /* 0x040fe200078e0202 */
[----:B------:R1:W-:Y:S01]  /*28090*/  @P2 STG.E desc[UR28][R6.64], R113 ;  /* 0x0000007106002986 */ /* 0x0003e2000c10191c */
[----:B------:R-:W-:Y:S02]  /*280a0*/  ISETP.LT.AND P1, PT, R246, UR18, !P1 ;  /* 0x00000012f6007c0c */ /* 0x000fe4000cf21270 */
[----:B------:R-:W-:Y:S01]  /*280b0*/  VIADD R17, R19, UR10 ;  /* 0x0000000a13117c36 */ /* 0x000fe20008000000 */
[----:B------:R2:W-:Y:S01]  /*280c0*/  @P6 STG.E desc[UR28][R8.64], R21 ;  /* 0x0000001508006986 */ /* 0x0005e2000c10191c */
[----:B---3--:R-:W-:-:S02]  /*280d0*/  ISETP.LT.AND P6, PT, R252, UR11, !P3 ;  /* 0x0000000bfc007c0c */ /* 0x008fc4000dfc1270 */
[----:B------:R-:W-:Y:S01]  /*280e0*/  ISETP.LT.AND P3, PT, R246, UR8, !P3 ;  /* 0x00000008f6007c0c */ /* 0x000fe2000df61270 */
[----:B------:R3:W-:Y:S01]  /*280f0*/  @P4 STG.E desc[UR28][R10.64], R234 ;  /* 0x000000ea0a004986 */ /* 0x0007e2000c10191c */
[----:B------:R-:W-:Y:S02]  /*28100*/  ISETP.LT.AND P4, PT, R252, UR12, !P5 ;  /* 0x0000000cfc007c0c */ /* 0x000fe4000ef81270 */
[----:B----4-:R-:W-:Y:S02]  /*28110*/  IADD3 R13, PT, PT, R17, UR7, RZ ;  /* 0x00000007110d7c10 */ /* 0x010fe4000fffe0ff */
[----:B------:R-:W-:Y:S02]  /*28120*/  ISETP.LT.AND P5, PT, R246, UR9, !P5 ;  /* 0x00000009f6007c0c */ /* 0x000fe4000efa1270 */
[----:B------:R-:W-:Y:S02]  /*28130*/  ISETP.LT.AND P2, PT, R252, UR6, !P0 ;  /* 0x00000006fc007c0c */ /* 0x000fe4000c741270 */
[----:B------:R-:W-:Y:S01]  /*28140*/  ISETP.LT.AND P0, PT, R246, UR4, !P0 ;  /* 0x00000004f6007c0c */ /* 0x000fe2000c701270 */
[----:B------:R-:W-:-:S04]  /*28150*/  IMAD.WIDE R4, R19, 0x4, R228 ;  /* 0x0000000413047825 */ /* 0x000fc800078e02e4 */
[----:B------:R-:W-:Y:S02]  /*28160*/  VIADD R19, R13, UR5 ;  /* 0x000000050d137c36 */ /* 0x000fe40008000000 */
[C---:B-1----:R-:W-:Y:S01]  /*28170*/  IMAD.WIDE R6, R17.reuse, 0x4, R2 ;  /* 0x0000000411067825 */ /* 0x042fe200078e0202 */
[----:B------:R1:W-:Y:S03]  /*28180*/  @P1 STG.E desc[UR28][R4.64], R14 ;  /* 0x0000000e04001986 */ /* 0x0003e6000c10191c */
[----:B--2---:R-:W-:Y:S01]  /*28190*/  IMAD.WIDE R8, R17, 0x4, R228 ;  /* 0x0000000411087825 */ /* 0x004fe200078e02e4 */
[----:B------:R1:W-:Y:S03]  /*281a0*/  @P6 STG.E desc[UR28][R6.64], R114 ;  /* 0x0000007206006986 */ /* 0x0003e6000c10191c */
[C---:B---3--:R-:W-:Y:S01]  /*281b0*/  IMAD.WIDE R10, R13.reuse, 0x4, R2 ;  /* 0x000000040d0a7825 */ /* 0x048fe200078e0202 */
[----:B------:R1:W-:Y:S03]  /*281c0*/  @P3 STG.E desc[UR28][R8.64], R22 ;  /* 0x0000001608003986 */ /* 0x0003e6000c10191c */
[----:B------:R-:W-:Y:S01]  /*281d0*/  IMAD.WIDE R12, R13, 0x4, R228 ;  /* 0x000000040d0c7825 */ /* 0x000fe200078e02e4 */
[----:B------:R1:W-:Y:S03]  /*281e0*/  @P4 STG.E desc[UR28][R10.64], R235 ;  /* 0x000000eb0a004986 */ /* 0x0003e6000c10191c */
[C---:B------:R-:W-:Y:S01]  /*281f0*/  IMAD.WIDE R2, R19.reuse, 0x4, R2 ;  /* 0x0000000413027825 */ /* 0x040fe200078e0202 */
[----:B------:R1:W-:Y:S04]  /*28200*/  @P5 STG.E desc[UR28][R12.64], R15 ;  /* 0x0000000f0c005986 */ /* 0x0003e8000c10191c */
[----:B------:R1:W-:Y:S01]  /*28210*/  @P2 STG.E desc[UR28][R2.64], R115 ;  /* 0x0000007302002986 */ /* 0x0003e2000c10191c */
[----:B------:R-:W-:Y:S01]  /*28220*/  IMAD.WIDE R228, R19, 0x4, R228 ;  /* 0x0000000413e47825 */ /* 0x000fe200078e02e4 */
[----:B------:R-:W-:Y:S06]  /*28230*/  @!P0 EXIT ;  /* 0x000000000000894d */ /* 0x000fec0003800000 */
[----:B------:R-:W-:Y:S01]  /*28240*/  STG.E desc[UR28][R228.64], R23 ;  /* 0x00000017e4007986 */ /* 0x000fe2000c10191c */
[----:B------:R-:W-:Y:S05]  /*28250*/  EXIT ;  /* 0x000000000000794d */ /* 0x000fea0003800000 */
.L_x_2:
[----:B------:R-:W-:-:S00]  /*28260*/  BRA `(.L_x_2) ;  /* 0xfffffffc00fc7947 */ /* 0x000fc0000383ffff */
[----:B------:R-:W-:-:S00]  /*28270*/  NOP ;  /* 0x0000000000007918 */ /* 0x000fc00000000000 */
        /* <DEDUP_REMOVED lines=8> */
.L_x_3:


//--------------------- .nv.shared.matmul_kernel  --------------------------
	.section	.nv.shared.matmul_kernel,"aw",@nobits
	.sectionflags	@""
	.align	16
	.zero		1024


//--------------------- .nv.shared.reserved.0     --------------------------
	.section	.nv.shared.reserved.0,"aw",@nobits
	.weak		__nv_reservedSMEM_offset_0_alias
	.size		__nv_reservedSMEM_offset_0_alias, 0, 64
	.other		__nv_reservedSMEM_offset_0_alias,@"STO_CUDA_RESERVED_SHARED STV_DEFAULT"
__nv_reservedSMEM_offset_0_alias:
	.zero		0
	.zero		64


//--------------------- .nv.constant0.matmul_kernel --------------------------
	.section	.nv.constant0.matmul_kernel,"a",@progbits
	.sectionflags	@""
	.align	4
.nv.constant0.matmul_kernel:
	.zero		976


//--------------------- SYMBOLS --------------------------

	.type		.nv.reservedSmem.offset0,@object
	.size		.nv.reservedSmem.offset0,0x4
	.type		.nv.reservedSmem.cap,@object
	.size		.nv.reservedSmem.cap,0x4
